//
// Generated by NVIDIA NVVM Compiler
//
// Compiler Build ID: CL-36424714
// Cuda compilation tools, release 13.0, V13.0.88
// Based on NVVM 20.0.0
//

.version 9.0
.target sm_100
.address_size 64

	// .globl	_ZN3cub18CUB_300001_SM_10006detail11EmptyKernelIvEEvv
// _ZZN3cub18CUB_300001_SM_10006detail10radix_sort31DeviceRadixSortSingleTileKernelINS1_5radix10policy_hubIiNS0_8NullTypeEjE10Policy1000ELNS0_9SortOrderE0EiS6_jNS1_21identity_decomposer_tEEEvPKT1_PSB_PKT2_PSF_T3_iiT4_E12temp_storage has been demoted
// _ZZN3cub18CUB_300001_SM_10006detail10radix_sort30DeviceRadixSortHistogramKernelINS1_5radix10policy_hubIiNS0_8NullTypeEjE10Policy1000ELNS0_9SortOrderE0EijNS1_21identity_decomposer_tEEEvPT2_PKT1_SB_iiT3_E12temp_storage has been demoted
// _ZZN3cub18CUB_300001_SM_10006detail10radix_sort33DeviceRadixSortExclusiveSumKernelINS1_5radix10policy_hubIiNS0_8NullTypeEjE10Policy1000EjEEvPT0_E12temp_storage has been demoted
// _ZZN3cub18CUB_300001_SM_10006detail10radix_sort29DeviceRadixSortOnesweepKernelINS1_5radix10policy_hubIiNS0_8NullTypeEjE10Policy1000ELNS0_9SortOrderE0EiS6_jiiNS1_21identity_decomposer_tEEEvPT5_SC_PT3_PKSD_PT1_PKSH_PT2_PKSL_T4_iiT6_E1s has been demoted
.global .align 1 .b8 _ZN30_INTERNAL_72538ae7_4_k_cu_main4cuda3std3__45__cpo5beginE[1];
.global .align 1 .b8 _ZN30_INTERNAL_72538ae7_4_k_cu_main4cuda3std3__45__cpo3endE[1];
.global .align 1 .b8 _ZN30_INTERNAL_72538ae7_4_k_cu_main4cuda3std3__45__cpo6cbeginE[1];
.global .align 1 .b8 _ZN30_INTERNAL_72538ae7_4_k_cu_main4cuda3std3__45__cpo4cendE[1];
.global .align 1 .b8 _ZN30_INTERNAL_72538ae7_4_k_cu_main4cuda3std3__45__cpo6rbeginE[1];
.global .align 1 .b8 _ZN30_INTERNAL_72538ae7_4_k_cu_main4cuda3std3__45__cpo4rendE[1];
.global .align 1 .b8 _ZN30_INTERNAL_72538ae7_4_k_cu_main4cuda3std3__45__cpo7crbeginE[1];
.global .align 1 .b8 _ZN30_INTERNAL_72538ae7_4_k_cu_main4cuda3std3__45__cpo5crendE[1];
.global .align 1 .b8 _ZN30_INTERNAL_72538ae7_4_k_cu_main4cuda3std3__432_GLOBAL__N__72538ae7_4_k_cu_main6ignoreE[1];
.global .align 1 .b8 _ZN30_INTERNAL_72538ae7_4_k_cu_main4cuda3std3__419piecewise_constructE[1];
.global .align 1 .b8 _ZN30_INTERNAL_72538ae7_4_k_cu_main4cuda3std3__48in_placeE[1];
.global .align 1 .b8 _ZN30_INTERNAL_72538ae7_4_k_cu_main4cuda3std3__420unreachable_sentinelE[1];
.global .align 1 .b8 _ZN30_INTERNAL_72538ae7_4_k_cu_main4cuda3std3__47nulloptE[1];
.global .align 1 .b8 _ZN30_INTERNAL_72538ae7_4_k_cu_main4cuda3std3__48unexpectE[1];
.global .align 1 .b8 _ZN30_INTERNAL_72538ae7_4_k_cu_main4cuda3std6ranges3__45__cpo4swapE[1];
.global .align 1 .b8 _ZN30_INTERNAL_72538ae7_4_k_cu_main4cuda3std6ranges3__45__cpo9iter_moveE[1];
.global .align 1 .b8 _ZN30_INTERNAL_72538ae7_4_k_cu_main4cuda3std6ranges3__45__cpo5beginE[1];
.global .align 1 .b8 _ZN30_INTERNAL_72538ae7_4_k_cu_main4cuda3std6ranges3__45__cpo3endE[1];
.global .align 1 .b8 _ZN30_INTERNAL_72538ae7_4_k_cu_main4cuda3std6ranges3__45__cpo6cbeginE[1];
.global .align 1 .b8 _ZN30_INTERNAL_72538ae7_4_k_cu_main4cuda3std6ranges3__45__cpo4cendE[1];
.global .align 1 .b8 _ZN30_INTERNAL_72538ae7_4_k_cu_main4cuda3std6ranges3__45__cpo7advanceE[1];
.global .align 1 .b8 _ZN30_INTERNAL_72538ae7_4_k_cu_main4cuda3std6ranges3__45__cpo9iter_swapE[1];
.global .align 1 .b8 _ZN30_INTERNAL_72538ae7_4_k_cu_main4cuda3std6ranges3__45__cpo4nextE[1];
.global .align 1 .b8 _ZN30_INTERNAL_72538ae7_4_k_cu_main4cuda3std6ranges3__45__cpo4prevE[1];
.global .align 1 .b8 _ZN30_INTERNAL_72538ae7_4_k_cu_main4cuda3std6ranges3__45__cpo4dataE[1];
.global .align 1 .b8 _ZN30_INTERNAL_72538ae7_4_k_cu_main4cuda3std6ranges3__45__cpo5cdataE[1];
.global .align 1 .b8 _ZN30_INTERNAL_72538ae7_4_k_cu_main4cuda3std6ranges3__45__cpo4sizeE[1];
.global .align 1 .b8 _ZN30_INTERNAL_72538ae7_4_k_cu_main4cuda3std6ranges3__45__cpo5ssizeE[1];
.global .align 1 .b8 _ZN30_INTERNAL_72538ae7_4_k_cu_main4cuda3std6ranges3__45__cpo8distanceE[1];
.global .align 1 .b8 _ZN30_INTERNAL_72538ae7_4_k_cu_main6thrust24THRUST_300001_SM_1000_NS6system6detail10sequential3seqE[1];
.global .align 1 .b8 _ZN30_INTERNAL_72538ae7_4_k_cu_main6thrust24THRUST_300001_SM_1000_NS12placeholders2_1E[1];
.global .align 1 .b8 _ZN30_INTERNAL_72538ae7_4_k_cu_main6thrust24THRUST_300001_SM_1000_NS12placeholders2_2E[1];
.global .align 1 .b8 _ZN30_INTERNAL_72538ae7_4_k_cu_main6thrust24THRUST_300001_SM_1000_NS12placeholders2_3E[1];
.global .align 1 .b8 _ZN30_INTERNAL_72538ae7_4_k_cu_main6thrust24THRUST_300001_SM_1000_NS12placeholders2_4E[1];
.global .align 1 .b8 _ZN30_INTERNAL_72538ae7_4_k_cu_main6thrust24THRUST_300001_SM_1000_NS12placeholders2_5E[1];
.global .align 1 .b8 _ZN30_INTERNAL_72538ae7_4_k_cu_main6thrust24THRUST_300001_SM_1000_NS12placeholders2_6E[1];
.global .align 1 .b8 _ZN30_INTERNAL_72538ae7_4_k_cu_main6thrust24THRUST_300001_SM_1000_NS12placeholders2_7E[1];
.global .align 1 .b8 _ZN30_INTERNAL_72538ae7_4_k_cu_main6thrust24THRUST_300001_SM_1000_NS12placeholders2_8E[1];
.global .align 1 .b8 _ZN30_INTERNAL_72538ae7_4_k_cu_main6thrust24THRUST_300001_SM_1000_NS12placeholders2_9E[1];
.global .align 1 .b8 _ZN30_INTERNAL_72538ae7_4_k_cu_main6thrust24THRUST_300001_SM_1000_NS12placeholders3_10E[1];

.visible .entry _ZN3cub18CUB_300001_SM_10006detail11EmptyKernelIvEEvv()
{


	ret;

}
	// .globl	_ZN3cub18CUB_300001_SM_10006detail10radix_sort31DeviceRadixSortSingleTileKernelINS1_5radix10policy_hubIiNS0_8NullTypeEjE10Policy1000ELNS0_9SortOrderE0EiS6_jNS1_21identity_decomposer_tEEEvPKT1_PSB_PKT2_PSF_T3_iiT4_
.visible .entry _ZN3cub18CUB_300001_SM_10006detail10radix_sort31DeviceRadixSortSingleTileKernelINS1_5radix10policy_hubIiNS0_8NullTypeEjE10Policy1000ELNS0_9SortOrderE0EiS6_jNS1_21identity_decomposer_tEEEvPKT1_PSB_PKT2_PSF_T3_iiT4_(
	.param .u64 .ptr .align 1 _ZN3cub18CUB_300001_SM_10006detail10radix_sort31DeviceRadixSortSingleTileKernelINS1_5radix10policy_hubIiNS0_8NullTypeEjE10Policy1000ELNS0_9SortOrderE0EiS6_jNS1_21identity_decomposer_tEEEvPKT1_PSB_PKT2_PSF_T3_iiT4__param_0,
	.param .u64 .ptr .align 1 _ZN3cub18CUB_300001_SM_10006detail10radix_sort31DeviceRadixSortSingleTileKernelINS1_5radix10policy_hubIiNS0_8NullTypeEjE10Policy1000ELNS0_9SortOrderE0EiS6_jNS1_21identity_decomposer_tEEEvPKT1_PSB_PKT2_PSF_T3_iiT4__param_1,
	.param .u64 .ptr .align 1 _ZN3cub18CUB_300001_SM_10006detail10radix_sort31DeviceRadixSortSingleTileKernelINS1_5radix10policy_hubIiNS0_8NullTypeEjE10Policy1000ELNS0_9SortOrderE0EiS6_jNS1_21identity_decomposer_tEEEvPKT1_PSB_PKT2_PSF_T3_iiT4__param_2,
	.param .u64 .ptr .align 1 _ZN3cub18CUB_300001_SM_10006detail10radix_sort31DeviceRadixSortSingleTileKernelINS1_5radix10policy_hubIiNS0_8NullTypeEjE10Policy1000ELNS0_9SortOrderE0EiS6_jNS1_21identity_decomposer_tEEEvPKT1_PSB_PKT2_PSF_T3_iiT4__param_3,
	.param .u32 _ZN3cub18CUB_300001_SM_10006detail10radix_sort31DeviceRadixSortSingleTileKernelINS1_5radix10policy_hubIiNS0_8NullTypeEjE10Policy1000ELNS0_9SortOrderE0EiS6_jNS1_21identity_decomposer_tEEEvPKT1_PSB_PKT2_PSF_T3_iiT4__param_4,
	.param .u32 _ZN3cub18CUB_300001_SM_10006detail10radix_sort31DeviceRadixSortSingleTileKernelINS1_5radix10policy_hubIiNS0_8NullTypeEjE10Policy1000ELNS0_9SortOrderE0EiS6_jNS1_21identity_decomposer_tEEEvPKT1_PSB_PKT2_PSF_T3_iiT4__param_5,
	.param .u32 _ZN3cub18CUB_300001_SM_10006detail10radix_sort31DeviceRadixSortSingleTileKernelINS1_5radix10policy_hubIiNS0_8NullTypeEjE10Policy1000ELNS0_9SortOrderE0EiS6_jNS1_21identity_decomposer_tEEEvPKT1_PSB_PKT2_PSF_T3_iiT4__param_6,
	.param .align 1 .b8 _ZN3cub18CUB_300001_SM_10006detail10radix_sort31DeviceRadixSortSingleTileKernelINS1_5radix10policy_hubIiNS0_8NullTypeEjE10Policy1000ELNS0_9SortOrderE0EiS6_jNS1_21identity_decomposer_tEEEvPKT1_PSB_PKT2_PSF_T3_iiT4__param_7[1]
)
.maxntid 256
.minnctapersm 1
{
	.reg .pred 	%p<52>;
	.reg .b16 	%rs<39>;
	.reg .b32 	%r<744>;
	.reg .b64 	%rd<9>;
	// demoted variable
	.shared .align 16 .b8 _ZZN3cub18CUB_300001_SM_10006detail10radix_sort31DeviceRadixSortSingleTileKernelINS1_5radix10policy_hubIiNS0_8NullTypeEjE10Policy1000ELNS0_9SortOrderE0EiS6_jNS1_21identity_decomposer_tEEEvPKT1_PSB_PKT2_PSF_T3_iiT4_E12temp_storage[33856];
	ld.param.u64 	%rd4, [_ZN3cub18CUB_300001_SM_10006detail10radix_sort31DeviceRadixSortSingleTileKernelINS1_5radix10policy_hubIiNS0_8NullTypeEjE10Policy1000ELNS0_9SortOrderE0EiS6_jNS1_21identity_decomposer_tEEEvPKT1_PSB_PKT2_PSF_T3_iiT4__param_0];
	ld.param.u64 	%rd3, [_ZN3cub18CUB_300001_SM_10006detail10radix_sort31DeviceRadixSortSingleTileKernelINS1_5radix10policy_hubIiNS0_8NullTypeEjE10Policy1000ELNS0_9SortOrderE0EiS6_jNS1_21identity_decomposer_tEEEvPKT1_PSB_PKT2_PSF_T3_iiT4__param_1];
	ld.param.u32 	%r188, [_ZN3cub18CUB_300001_SM_10006detail10radix_sort31DeviceRadixSortSingleTileKernelINS1_5radix10policy_hubIiNS0_8NullTypeEjE10Policy1000ELNS0_9SortOrderE0EiS6_jNS1_21identity_decomposer_tEEEvPKT1_PSB_PKT2_PSF_T3_iiT4__param_4];
	ld.param.u32 	%r189, [_ZN3cub18CUB_300001_SM_10006detail10radix_sort31DeviceRadixSortSingleTileKernelINS1_5radix10policy_hubIiNS0_8NullTypeEjE10Policy1000ELNS0_9SortOrderE0EiS6_jNS1_21identity_decomposer_tEEEvPKT1_PSB_PKT2_PSF_T3_iiT4__param_5];
	ld.param.u32 	%r190, [_ZN3cub18CUB_300001_SM_10006detail10radix_sort31DeviceRadixSortSingleTileKernelINS1_5radix10policy_hubIiNS0_8NullTypeEjE10Policy1000ELNS0_9SortOrderE0EiS6_jNS1_21identity_decomposer_tEEEvPKT1_PSB_PKT2_PSF_T3_iiT4__param_6];
	cvta.to.global.u64 	%rd5, %rd4;
	mov.u32 	%r1, %tid.x;
	mul.lo.s32 	%r2, %r1, 19;
	setp.ge.s32 	%p1, %r2, %r188;
	mul.wide.u32 	%rd6, %r2, 4;
	add.s64 	%rd1, %rd5, %rd6;
	mov.b32 	%r741, -1;
	@%p1 bra 	$L__BB1_2;
	ld.global.u32 	%r192, [%rd1];
	xor.b32  	%r741, %r192, -2147483648;
$L__BB1_2:
	add.s32 	%r194, %r2, 1;
	setp.ge.s32 	%p2, %r194, %r188;
	mov.b32 	%r740, -1;
	@%p2 bra 	$L__BB1_4;
	ld.global.u32 	%r195, [%rd1+4];
	xor.b32  	%r740, %r195, -2147483648;
$L__BB1_4:
	add.s32 	%r197, %r2, 2;
	setp.ge.s32 	%p3, %r197, %r188;
	mov.b32 	%r739, -1;
	@%p3 bra 	$L__BB1_6;
	ld.global.u32 	%r198, [%rd1+8];
	xor.b32  	%r739, %r198, -2147483648;
$L__BB1_6:
	add.s32 	%r200, %r2, 3;
	setp.ge.s32 	%p4, %r200, %r188;
	mov.b32 	%r738, -1;
	@%p4 bra 	$L__BB1_8;
	ld.global.u32 	%r201, [%rd1+12];
	xor.b32  	%r738, %r201, -2147483648;
$L__BB1_8:
	add.s32 	%r203, %r2, 4;
	setp.ge.s32 	%p5, %r203, %r188;
	mov.b32 	%r737, -1;
	@%p5 bra 	$L__BB1_10;
	ld.global.u32 	%r204, [%rd1+16];
	xor.b32  	%r737, %r204, -2147483648;
$L__BB1_10:
	add.s32 	%r206, %r2, 5;
	setp.ge.s32 	%p6, %r206, %r188;
	mov.b32 	%r736, -1;
	@%p6 bra 	$L__BB1_12;
	ld.global.u32 	%r207, [%rd1+20];
	xor.b32  	%r736, %r207, -2147483648;
$L__BB1_12:
	add.s32 	%r209, %r2, 6;
	setp.ge.s32 	%p7, %r209, %r188;
	mov.b32 	%r735, -1;
	@%p7 bra 	$L__BB1_14;
	ld.global.u32 	%r210, [%rd1+24];
	xor.b32  	%r735, %r210, -2147483648;
$L__BB1_14:
	add.s32 	%r212, %r2, 7;
	setp.ge.s32 	%p8, %r212, %r188;
	mov.b32 	%r734, -1;
	@%p8 bra 	$L__BB1_16;
	ld.global.u32 	%r213, [%rd1+28];
	xor.b32  	%r734, %r213, -2147483648;
$L__BB1_16:
	add.s32 	%r215, %r2, 8;
	setp.ge.s32 	%p9, %r215, %r188;
	mov.b32 	%r733, -1;
	@%p9 bra 	$L__BB1_18;
	ld.global.u32 	%r216, [%rd1+32];
	xor.b32  	%r733, %r216, -2147483648;
$L__BB1_18:
	add.s32 	%r218, %r2, 9;
	setp.ge.s32 	%p10, %r218, %r188;
	mov.b32 	%r732, -1;
	@%p10 bra 	$L__BB1_20;
	ld.global.u32 	%r219, [%rd1+36];
	xor.b32  	%r732, %r219, -2147483648;
$L__BB1_20:
	add.s32 	%r221, %r2, 10;
	setp.ge.s32 	%p11, %r221, %r188;
	mov.b32 	%r731, -1;
	@%p11 bra 	$L__BB1_22;
	ld.global.u32 	%r222, [%rd1+40];
	xor.b32  	%r731, %r222, -2147483648;
$L__BB1_22:
	add.s32 	%r224, %r2, 11;
	setp.ge.s32 	%p12, %r224, %r188;
	mov.b32 	%r730, -1;
	@%p12 bra 	$L__BB1_24;
	ld.global.u32 	%r225, [%rd1+44];
	xor.b32  	%r730, %r225, -2147483648;
$L__BB1_24:
	add.s32 	%r227, %r2, 12;
	setp.ge.s32 	%p13, %r227, %r188;
	mov.b32 	%r729, -1;
	@%p13 bra 	$L__BB1_26;
	ld.global.u32 	%r228, [%rd1+48];
	xor.b32  	%r729, %r228, -2147483648;
$L__BB1_26:
	add.s32 	%r230, %r2, 13;
	setp.ge.s32 	%p14, %r230, %r188;
	mov.b32 	%r728, -1;
	@%p14 bra 	$L__BB1_28;
	ld.global.u32 	%r231, [%rd1+52];
	xor.b32  	%r728, %r231, -2147483648;
$L__BB1_28:
	add.s32 	%r233, %r2, 14;
	setp.ge.s32 	%p15, %r233, %r188;
	mov.b32 	%r727, -1;
	@%p15 bra 	$L__BB1_30;
	ld.global.u32 	%r234, [%rd1+56];
	xor.b32  	%r727, %r234, -2147483648;
$L__BB1_30:
	add.s32 	%r236, %r2, 15;
	setp.ge.s32 	%p16, %r236, %r188;
	mov.b32 	%r726, -1;
	@%p16 bra 	$L__BB1_32;
	ld.global.u32 	%r237, [%rd1+60];
	xor.b32  	%r726, %r237, -2147483648;
$L__BB1_32:
	add.s32 	%r239, %r2, 16;
	setp.ge.s32 	%p17, %r239, %r188;
	mov.b32 	%r725, -1;
	@%p17 bra 	$L__BB1_34;
	ld.global.u32 	%r240, [%rd1+64];
	xor.b32  	%r725, %r240, -2147483648;
$L__BB1_34:
	add.s32 	%r242, %r2, 17;
	setp.ge.s32 	%p18, %r242, %r188;
	mov.b32 	%r724, -1;
	@%p18 bra 	$L__BB1_36;
	ld.global.u32 	%r243, [%rd1+68];
	xor.b32  	%r724, %r243, -2147483648;
$L__BB1_36:
	add.s32 	%r245, %r2, 18;
	setp.ge.s32 	%p19, %r245, %r188;
	mov.b32 	%r723, -1;
	@%p19 bra 	$L__BB1_38;
	ld.global.u32 	%r246, [%rd1+72];
	xor.b32  	%r723, %r246, -2147483648;
$L__BB1_38:
	bar.sync 	0;
	shr.u32 	%r41, %r1, 5;
	shl.b32 	%r248, %r1, 2;
	mov.u32 	%r249, _ZZN3cub18CUB_300001_SM_10006detail10radix_sort31DeviceRadixSortSingleTileKernelINS1_5radix10policy_hubIiNS0_8NullTypeEjE10Policy1000ELNS0_9SortOrderE0EiS6_jNS1_21identity_decomposer_tEEEvPKT1_PSB_PKT2_PSF_T3_iiT4_E12temp_storage;
	add.s32 	%r42, %r249, %r248;
	shl.b32 	%r250, %r1, 7;
	add.s32 	%r43, %r42, %r250;
	shl.b32 	%r251, %r41, 2;
	add.s32 	%r252, %r249, %r251;
	add.s32 	%r44, %r252, 33792;
	mad.lo.s32 	%r45, %r1, -56, %r43;
	add.s32 	%r722, %r189, 6;
	sub.s32 	%r721, %r190, %r189;
$L__BB1_39:
	add.s32 	%r312, %r722, -6;
	min.s32 	%r255, %r721, 6;
	mov.b32 	%r341, 0;
	st.shared.u32 	[%r42], %r341;
	st.shared.u32 	[%r42+1024], %r341;
	st.shared.u32 	[%r42+2048], %r341;
	st.shared.u32 	[%r42+3072], %r341;
	st.shared.u32 	[%r42+4096], %r341;
	st.shared.u32 	[%r42+5120], %r341;
	st.shared.u32 	[%r42+6144], %r341;
	st.shared.u32 	[%r42+7168], %r341;
	st.shared.u32 	[%r42+8192], %r341;
	st.shared.u32 	[%r42+9216], %r341;
	st.shared.u32 	[%r42+10240], %r341;
	st.shared.u32 	[%r42+11264], %r341;
	st.shared.u32 	[%r42+12288], %r341;
	st.shared.u32 	[%r42+13312], %r341;
	st.shared.u32 	[%r42+14336], %r341;
	st.shared.u32 	[%r42+15360], %r341;
	st.shared.u32 	[%r42+16384], %r341;
	st.shared.u32 	[%r42+17408], %r341;
	st.shared.u32 	[%r42+18432], %r341;
	st.shared.u32 	[%r42+19456], %r341;
	st.shared.u32 	[%r42+20480], %r341;
	st.shared.u32 	[%r42+21504], %r341;
	st.shared.u32 	[%r42+22528], %r341;
	st.shared.u32 	[%r42+23552], %r341;
	st.shared.u32 	[%r42+24576], %r341;
	st.shared.u32 	[%r42+25600], %r341;
	st.shared.u32 	[%r42+26624], %r341;
	st.shared.u32 	[%r42+27648], %r341;
	st.shared.u32 	[%r42+28672], %r341;
	st.shared.u32 	[%r42+29696], %r341;
	st.shared.u32 	[%r42+30720], %r341;
	st.shared.u32 	[%r42+31744], %r341;
	st.shared.u32 	[%r42+32768], %r341;
	// begin inline asm
	bmsk.clamp.b32 %r253, %r341, %r255;
	// end inline asm
	// begin inline asm
	shr.b32 %r256, %r741, %r312;
	// end inline asm
	and.b32  	%r344, %r253, %r256;
	shl.b32 	%r345, %r344, 10;
	and.b32  	%r346, %r345, 31744;
	add.s32 	%r347, %r42, %r346;
	shr.u32 	%r348, %r344, 4;
	and.b32  	%r349, %r348, 268435454;
	add.s32 	%r70, %r347, %r349;
	ld.shared.u16 	%rs1, [%r70];
	add.s16 	%rs20, %rs1, 1;
	st.shared.u16 	[%r70], %rs20;
	// begin inline asm
	shr.b32 %r259, %r740, %r312;
	// end inline asm
	and.b32  	%r350, %r253, %r259;
	shl.b32 	%r351, %r350, 10;
	and.b32  	%r352, %r351, 31744;
	add.s32 	%r353, %r42, %r352;
	shr.u32 	%r354, %r350, 4;
	and.b32  	%r355, %r354, 268435454;
	add.s32 	%r71, %r353, %r355;
	ld.shared.u16 	%rs2, [%r71];
	add.s16 	%rs21, %rs2, 1;
	st.shared.u16 	[%r71], %rs21;
	// begin inline asm
	shr.b32 %r262, %r739, %r312;
	// end inline asm
	and.b32  	%r356, %r253, %r262;
	shl.b32 	%r357, %r356, 10;
	and.b32  	%r358, %r357, 31744;
	add.s32 	%r359, %r42, %r358;
	shr.u32 	%r360, %r356, 4;
	and.b32  	%r361, %r360, 268435454;
	add.s32 	%r72, %r359, %r361;
	ld.shared.u16 	%rs3, [%r72];
	add.s16 	%rs22, %rs3, 1;
	st.shared.u16 	[%r72], %rs22;
	// begin inline asm
	shr.b32 %r265, %r738, %r312;
	// end inline asm
	and.b32  	%r362, %r253, %r265;
	shl.b32 	%r363, %r362, 10;
	and.b32  	%r364, %r363, 31744;
	add.s32 	%r365, %r42, %r364;
	shr.u32 	%r366, %r362, 4;
	and.b32  	%r367, %r366, 268435454;
	add.s32 	%r73, %r365, %r367;
	ld.shared.u16 	%rs4, [%r73];
	add.s16 	%rs23, %rs4, 1;
	st.shared.u16 	[%r73], %rs23;
	// begin inline asm
	shr.b32 %r268, %r737, %r312;
	// end inline asm
	and.b32  	%r368, %r253, %r268;
	shl.b32 	%r369, %r368, 10;
	and.b32  	%r370, %r369, 31744;
	add.s32 	%r371, %r42, %r370;
	shr.u32 	%r372, %r368, 4;
	and.b32  	%r373, %r372, 268435454;
	add.s32 	%r74, %r371, %r373;
	ld.shared.u16 	%rs5, [%r74];
	add.s16 	%rs24, %rs5, 1;
	st.shared.u16 	[%r74], %rs24;
	// begin inline asm
	shr.b32 %r271, %r736, %r312;
	// end inline asm
	and.b32  	%r374, %r253, %r271;
	shl.b32 	%r375, %r374, 10;
	and.b32  	%r376, %r375, 31744;
	add.s32 	%r377, %r42, %r376;
	shr.u32 	%r378, %r374, 4;
	and.b32  	%r379, %r378, 268435454;
	add.s32 	%r75, %r377, %r379;
	ld.shared.u16 	%rs6, [%r75];
	add.s16 	%rs25, %rs6, 1;
	st.shared.u16 	[%r75], %rs25;
	// begin inline asm
	shr.b32 %r274, %r735, %r312;
	// end inline asm
	and.b32  	%r380, %r253, %r274;
	shl.b32 	%r381, %r380, 10;
	and.b32  	%r382, %r381, 31744;
	add.s32 	%r383, %r42, %r382;
	shr.u32 	%r384, %r380, 4;
	and.b32  	%r385, %r384, 268435454;
	add.s32 	%r76, %r383, %r385;
	ld.shared.u16 	%rs7, [%r76];
	add.s16 	%rs26, %rs7, 1;
	st.shared.u16 	[%r76], %rs26;
	// begin inline asm
	shr.b32 %r277, %r734, %r312;
	// end inline asm
	and.b32  	%r386, %r253, %r277;
	shl.b32 	%r387, %r386, 10;
	and.b32  	%r388, %r387, 31744;
	add.s32 	%r389, %r42, %r388;
	shr.u32 	%r390, %r386, 4;
	and.b32  	%r391, %r390, 268435454;
	add.s32 	%r77, %r389, %r391;
	ld.shared.u16 	%rs8, [%r77];
	add.s16 	%rs27, %rs8, 1;
	st.shared.u16 	[%r77], %rs27;
	// begin inline asm
	shr.b32 %r280, %r733, %r312;
	// end inline asm
	and.b32  	%r392, %r253, %r280;
	shl.b32 	%r393, %r392, 10;
	and.b32  	%r394, %r393, 31744;
	add.s32 	%r395, %r42, %r394;
	shr.u32 	%r396, %r392, 4;
	and.b32  	%r397, %r396, 268435454;
	add.s32 	%r78, %r395, %r397;
	ld.shared.u16 	%rs9, [%r78];
	add.s16 	%rs28, %rs9, 1;
	st.shared.u16 	[%r78], %rs28;
	// begin inline asm
	shr.b32 %r283, %r732, %r312;
	// end inline asm
	and.b32  	%r398, %r253, %r283;
	shl.b32 	%r399, %r398, 10;
	and.b32  	%r400, %r399, 31744;
	add.s32 	%r401, %r42, %r400;
	shr.u32 	%r402, %r398, 4;
	and.b32  	%r403, %r402, 268435454;
	add.s32 	%r79, %r401, %r403;
	ld.shared.u16 	%rs10, [%r79];
	add.s16 	%rs29, %rs10, 1;
	st.shared.u16 	[%r79], %rs29;
	// begin inline asm
	shr.b32 %r286, %r731, %r312;
	// end inline asm
	and.b32  	%r404, %r253, %r286;
	shl.b32 	%r405, %r404, 10;
	and.b32  	%r406, %r405, 31744;
	add.s32 	%r407, %r42, %r406;
	shr.u32 	%r408, %r404, 4;
	and.b32  	%r409, %r408, 268435454;
	add.s32 	%r80, %r407, %r409;
	ld.shared.u16 	%rs11, [%r80];
	add.s16 	%rs30, %rs11, 1;
	st.shared.u16 	[%r80], %rs30;
	// begin inline asm
	shr.b32 %r289, %r730, %r312;
	// end inline asm
	and.b32  	%r410, %r253, %r289;
	shl.b32 	%r411, %r410, 10;
	and.b32  	%r412, %r411, 31744;
	add.s32 	%r413, %r42, %r412;
	shr.u32 	%r414, %r410, 4;
	and.b32  	%r415, %r414, 268435454;
	add.s32 	%r81, %r413, %r415;
	ld.shared.u16 	%rs12, [%r81];
	add.s16 	%rs31, %rs12, 1;
	st.shared.u16 	[%r81], %rs31;
	// begin inline asm
	shr.b32 %r292, %r729, %r312;
	// end inline asm
	and.b32  	%r416, %r253, %r292;
	shl.b32 	%r417, %r416, 10;
	and.b32  	%r418, %r417, 31744;
	add.s32 	%r419, %r42, %r418;
	shr.u32 	%r420, %r416, 4;
	and.b32  	%r421, %r420, 268435454;
	add.s32 	%r82, %r419, %r421;
	ld.shared.u16 	%rs13, [%r82];
	add.s16 	%rs32, %rs13, 1;
	st.shared.u16 	[%r82], %rs32;
	// begin inline asm
	shr.b32 %r295, %r728, %r312;
	// end inline asm
	and.b32  	%r422, %r253, %r295;
	shl.b32 	%r423, %r422, 10;
	and.b32  	%r424, %r423, 31744;
	add.s32 	%r425, %r42, %r424;
	shr.u32 	%r426, %r422, 4;
	and.b32  	%r427, %r426, 268435454;
	add.s32 	%r83, %r425, %r427;
	ld.shared.u16 	%rs14, [%r83];
	add.s16 	%rs33, %rs14, 1;
	st.shared.u16 	[%r83], %rs33;
	// begin inline asm
	shr.b32 %r298, %r727, %r312;
	// end inline asm
	and.b32  	%r428, %r253, %r298;
	shl.b32 	%r429, %r428, 10;
	and.b32  	%r430, %r429, 31744;
	add.s32 	%r431, %r42, %r430;
	shr.u32 	%r432, %r428, 4;
	and.b32  	%r433, %r432, 268435454;
	add.s32 	%r84, %r431, %r433;
	ld.shared.u16 	%rs15, [%r84];
	add.s16 	%rs34, %rs15, 1;
	st.shared.u16 	[%r84], %rs34;
	// begin inline asm
	shr.b32 %r301, %r726, %r312;
	// end inline asm
	and.b32  	%r434, %r253, %r301;
	shl.b32 	%r435, %r434, 10;
	and.b32  	%r436, %r435, 31744;
	add.s32 	%r437, %r42, %r436;
	shr.u32 	%r438, %r434, 4;
	and.b32  	%r439, %r438, 268435454;
	add.s32 	%r85, %r437, %r439;
	ld.shared.u16 	%rs16, [%r85];
	add.s16 	%rs35, %rs16, 1;
	st.shared.u16 	[%r85], %rs35;
	// begin inline asm
	shr.b32 %r304, %r725, %r312;
	// end inline asm
	and.b32  	%r440, %r253, %r304;
	shl.b32 	%r441, %r440, 10;
	and.b32  	%r442, %r441, 31744;
	add.s32 	%r443, %r42, %r442;
	shr.u32 	%r444, %r440, 4;
	and.b32  	%r445, %r444, 268435454;
	add.s32 	%r86, %r443, %r445;
	ld.shared.u16 	%rs17, [%r86];
	add.s16 	%rs36, %rs17, 1;
	st.shared.u16 	[%r86], %rs36;
	// begin inline asm
	shr.b32 %r307, %r724, %r312;
	// end inline asm
	and.b32  	%r446, %r253, %r307;
	shl.b32 	%r447, %r446, 10;
	and.b32  	%r448, %r447, 31744;
	add.s32 	%r449, %r42, %r448;
	shr.u32 	%r450, %r446, 4;
	and.b32  	%r451, %r450, 268435454;
	add.s32 	%r87, %r449, %r451;
	ld.shared.u16 	%rs18, [%r87];
	add.s16 	%rs37, %rs18, 1;
	st.shared.u16 	[%r87], %rs37;
	// begin inline asm
	shr.b32 %r310, %r723, %r312;
	// end inline asm
	and.b32  	%r452, %r253, %r310;
	shl.b32 	%r453, %r452, 10;
	and.b32  	%r454, %r453, 31744;
	add.s32 	%r455, %r42, %r454;
	shr.u32 	%r456, %r452, 4;
	and.b32  	%r457, %r456, 268435454;
	add.s32 	%r88, %r455, %r457;
	ld.shared.u16 	%rs19, [%r88];
	add.s16 	%rs38, %rs19, 1;
	st.shared.u16 	[%r88], %rs38;
	bar.sync 	0;
	ld.shared.u32 	%r89, [%r43];
	ld.shared.u32 	%r458, [%r43+4];
	ld.shared.u32 	%r459, [%r43+8];
	ld.shared.u32 	%r460, [%r43+12];
	ld.shared.u32 	%r461, [%r43+16];
	ld.shared.u32 	%r462, [%r43+20];
	ld.shared.u32 	%r463, [%r43+24];
	ld.shared.u32 	%r464, [%r43+28];
	ld.shared.u32 	%r465, [%r43+32];
	ld.shared.u32 	%r466, [%r43+36];
	ld.shared.u32 	%r467, [%r43+40];
	ld.shared.u32 	%r468, [%r43+44];
	ld.shared.u32 	%r469, [%r43+48];
	ld.shared.u32 	%r470, [%r43+52];
	ld.shared.u32 	%r471, [%r43+56];
	ld.shared.u32 	%r472, [%r43+60];
	ld.shared.u32 	%r473, [%r43+64];
	ld.shared.u32 	%r474, [%r43+68];
	ld.shared.u32 	%r475, [%r43+72];
	ld.shared.u32 	%r476, [%r43+76];
	ld.shared.u32 	%r477, [%r43+80];
	ld.shared.u32 	%r478, [%r43+84];
	ld.shared.u32 	%r479, [%r43+88];
	ld.shared.u32 	%r480, [%r43+92];
	ld.shared.u32 	%r481, [%r43+96];
	ld.shared.u32 	%r482, [%r43+100];
	ld.shared.u32 	%r483, [%r43+104];
	ld.shared.u32 	%r484, [%r43+108];
	ld.shared.u32 	%r485, [%r43+112];
	ld.shared.u32 	%r486, [%r43+116];
	ld.shared.u32 	%r487, [%r43+120];
	ld.shared.u32 	%r488, [%r43+124];
	ld.shared.u32 	%r489, [%r43+128];
	add.s32 	%r90, %r458, %r89;
	add.s32 	%r91, %r459, %r90;
	add.s32 	%r92, %r460, %r91;
	add.s32 	%r93, %r461, %r92;
	add.s32 	%r94, %r462, %r93;
	add.s32 	%r95, %r463, %r94;
	add.s32 	%r96, %r464, %r95;
	add.s32 	%r97, %r465, %r96;
	add.s32 	%r98, %r466, %r97;
	add.s32 	%r99, %r467, %r98;
	add.s32 	%r100, %r468, %r99;
	add.s32 	%r101, %r469, %r100;
	add.s32 	%r102, %r470, %r101;
	add.s32 	%r103, %r471, %r102;
	add.s32 	%r104, %r472, %r103;
	add.s32 	%r105, %r473, %r104;
	add.s32 	%r106, %r474, %r105;
	add.s32 	%r107, %r475, %r106;
	add.s32 	%r108, %r476, %r107;
	add.s32 	%r109, %r477, %r108;
	add.s32 	%r110, %r478, %r109;
	add.s32 	%r111, %r479, %r110;
	add.s32 	%r112, %r480, %r111;
	add.s32 	%r113, %r481, %r112;
	add.s32 	%r114, %r482, %r113;
	add.s32 	%r115, %r483, %r114;
	add.s32 	%r116, %r484, %r115;
	add.s32 	%r117, %r485, %r116;
	add.s32 	%r118, %r486, %r117;
	add.s32 	%r119, %r487, %r118;
	add.s32 	%r120, %r488, %r119;
	add.s32 	%r318, %r489, %r120;
	// begin inline asm
	mov.u32 %r313, %laneid;
	// end inline asm
	mov.b32 	%r316, 1;
	mov.b32 	%r343, -1;
	// begin inline asm
	{  .reg .u32 r0;  .reg .pred p;  shfl.sync.up.b32 r0|p, %r318, %r316, %r341, %r343;  @p add.u32 r0, r0, %r318;  mov.u32 %r314, r0;}
	// end inline asm
	mov.b32 	%r322, 2;
	// begin inline asm
	{  .reg .u32 r0;  .reg .pred p;  shfl.sync.up.b32 r0|p, %r314, %r322, %r341, %r343;  @p add.u32 r0, r0, %r314;  mov.u32 %r320, r0;}
	// end inline asm
	mov.b32 	%r328, 4;
	// begin inline asm
	{  .reg .u32 r0;  .reg .pred p;  shfl.sync.up.b32 r0|p, %r320, %r328, %r341, %r343;  @p add.u32 r0, r0, %r320;  mov.u32 %r326, r0;}
	// end inline asm
	mov.b32 	%r334, 8;
	// begin inline asm
	{  .reg .u32 r0;  .reg .pred p;  shfl.sync.up.b32 r0|p, %r326, %r334, %r341, %r343;  @p add.u32 r0, r0, %r326;  mov.u32 %r332, r0;}
	// end inline asm
	mov.b32 	%r340, 16;
	// begin inline asm
	{  .reg .u32 r0;  .reg .pred p;  shfl.sync.up.b32 r0|p, %r332, %r340, %r341, %r343;  @p add.u32 r0, r0, %r332;  mov.u32 %r338, r0;}
	// end inline asm
	setp.ne.s32 	%p20, %r313, 31;
	@%p20 bra 	$L__BB1_41;
	st.shared.u32 	[%r44], %r338;
$L__BB1_41:
	sub.s32 	%r490, %r338, %r318;
	setp.gt.u32 	%p21, %r1, 31;
	setp.eq.s32 	%p22, %r41, 7;
	setp.eq.s32 	%p23, %r41, 6;
	setp.eq.s32 	%p24, %r41, 5;
	setp.eq.s32 	%p25, %r41, 4;
	setp.eq.s32 	%p26, %r41, 3;
	setp.eq.s32 	%p27, %r41, 2;
	setp.eq.s32 	%p28, %r41, 1;
	bar.sync 	0;
	ld.shared.v4.u32 	{%r491, %r492, %r493, %r494}, [_ZZN3cub18CUB_300001_SM_10006detail10radix_sort31DeviceRadixSortSingleTileKernelINS1_5radix10policy_hubIiNS0_8NullTypeEjE10Policy1000ELNS0_9SortOrderE0EiS6_jNS1_21identity_decomposer_tEEEvPKT1_PSB_PKT2_PSF_T3_iiT4_E12temp_storage+33792];
	selp.b32 	%r495, %r491, %r742, %p28;
	add.s32 	%r496, %r492, %r491;
	selp.b32 	%r497, %r496, %r495, %p27;
	add.s32 	%r498, %r496, %r493;
	selp.b32 	%r499, %r498, %r497, %p26;
	add.s32 	%r500, %r498, %r494;
	selp.b32 	%r501, %r500, %r499, %p25;
	ld.shared.v4.u32 	{%r502, %r503, %r504, %r505}, [_ZZN3cub18CUB_300001_SM_10006detail10radix_sort31DeviceRadixSortSingleTileKernelINS1_5radix10policy_hubIiNS0_8NullTypeEjE10Policy1000ELNS0_9SortOrderE0EiS6_jNS1_21identity_decomposer_tEEEvPKT1_PSB_PKT2_PSF_T3_iiT4_E12temp_storage+33808];
	add.s32 	%r506, %r500, %r502;
	selp.b32 	%r507, %r506, %r501, %p24;
	add.s32 	%r508, %r506, %r503;
	selp.b32 	%r509, %r508, %r507, %p23;
	add.s32 	%r510, %r508, %r504;
	selp.b32 	%r742, %r510, %r509, %p22;
	add.s32 	%r125, %r510, %r505;
	setp.ne.s32 	%p29, %r313, 0;
	selp.b32 	%r511, %r490, 0, %p29;
	add.s32 	%r512, %r742, %r511;
	or.pred  	%p30, %p21, %p29;
	selp.b32 	%r743, %r512, %r490, %p21;
	@%p30 bra 	$L__BB1_43;
	shl.b32 	%r743, %r125, 16;
	st.shared.u32 	[_ZZN3cub18CUB_300001_SM_10006detail10radix_sort31DeviceRadixSortSingleTileKernelINS1_5radix10policy_hubIiNS0_8NullTypeEjE10Policy1000ELNS0_9SortOrderE0EiS6_jNS1_21identity_decomposer_tEEEvPKT1_PSB_PKT2_PSF_T3_iiT4_E12temp_storage+33832], %r743;
$L__BB1_43:
	setp.eq.s32 	%p31, %r1, 0;
	bar.sync 	0;
	ld.shared.u32 	%r513, [_ZZN3cub18CUB_300001_SM_10006detail10radix_sort31DeviceRadixSortSingleTileKernelINS1_5radix10policy_hubIiNS0_8NullTypeEjE10Policy1000ELNS0_9SortOrderE0EiS6_jNS1_21identity_decomposer_tEEEvPKT1_PSB_PKT2_PSF_T3_iiT4_E12temp_storage+33832];
	selp.b32 	%r514, 0, %r513, %p31;
	add.s32 	%r515, %r743, %r514;
	add.s32 	%r516, %r89, %r515;
	add.s32 	%r517, %r90, %r515;
	add.s32 	%r518, %r91, %r515;
	add.s32 	%r519, %r92, %r515;
	add.s32 	%r520, %r93, %r515;
	add.s32 	%r521, %r94, %r515;
	add.s32 	%r522, %r95, %r515;
	add.s32 	%r523, %r96, %r515;
	add.s32 	%r524, %r97, %r515;
	add.s32 	%r525, %r98, %r515;
	add.s32 	%r526, %r99, %r515;
	add.s32 	%r527, %r100, %r515;
	add.s32 	%r528, %r101, %r515;
	add.s32 	%r529, %r102, %r515;
	add.s32 	%r530, %r103, %r515;
	add.s32 	%r531, %r104, %r515;
	add.s32 	%r532, %r105, %r515;
	add.s32 	%r533, %r106, %r515;
	add.s32 	%r534, %r107, %r515;
	add.s32 	%r535, %r108, %r515;
	add.s32 	%r536, %r109, %r515;
	add.s32 	%r537, %r110, %r515;
	add.s32 	%r538, %r111, %r515;
	add.s32 	%r539, %r112, %r515;
	add.s32 	%r540, %r113, %r515;
	add.s32 	%r541, %r114, %r515;
	add.s32 	%r542, %r115, %r515;
	add.s32 	%r543, %r116, %r515;
	add.s32 	%r544, %r117, %r515;
	add.s32 	%r545, %r118, %r515;
	add.s32 	%r546, %r119, %r515;
	add.s32 	%r547, %r120, %r515;
	st.shared.u32 	[%r43], %r515;
	st.shared.u32 	[%r43+4], %r516;
	st.shared.u32 	[%r43+8], %r517;
	st.shared.u32 	[%r43+12], %r518;
	st.shared.u32 	[%r43+16], %r519;
	st.shared.u32 	[%r43+20], %r520;
	st.shared.u32 	[%r43+24], %r521;
	st.shared.u32 	[%r43+28], %r522;
	st.shared.u32 	[%r43+32], %r523;
	st.shared.u32 	[%r43+36], %r524;
	st.shared.u32 	[%r43+40], %r525;
	st.shared.u32 	[%r43+44], %r526;
	st.shared.u32 	[%r43+48], %r527;
	st.shared.u32 	[%r43+52], %r528;
	st.shared.u32 	[%r43+56], %r529;
	st.shared.u32 	[%r43+60], %r530;
	st.shared.u32 	[%r43+64], %r531;
	st.shared.u32 	[%r43+68], %r532;
	st.shared.u32 	[%r43+72], %r533;
	st.shared.u32 	[%r43+76], %r534;
	st.shared.u32 	[%r43+80], %r535;
	st.shared.u32 	[%r43+84], %r536;
	st.shared.u32 	[%r43+88], %r537;
	st.shared.u32 	[%r43+92], %r538;
	st.shared.u32 	[%r43+96], %r539;
	st.shared.u32 	[%r43+100], %r540;
	st.shared.u32 	[%r43+104], %r541;
	st.shared.u32 	[%r43+108], %r542;
	st.shared.u32 	[%r43+112], %r543;
	st.shared.u32 	[%r43+116], %r544;
	st.shared.u32 	[%r43+120], %r545;
	st.shared.u32 	[%r43+124], %r546;
	st.shared.u32 	[%r43+128], %r547;
	bar.sync 	0;
	cvt.u32.u16 	%r548, %rs1;
	ld.shared.u16 	%r549, [%r70];
	add.s32 	%r129, %r549, %r548;
	cvt.u32.u16 	%r550, %rs2;
	ld.shared.u16 	%r551, [%r71];
	add.s32 	%r130, %r551, %r550;
	cvt.u32.u16 	%r552, %rs3;
	ld.shared.u16 	%r553, [%r72];
	add.s32 	%r131, %r553, %r552;
	cvt.u32.u16 	%r554, %rs4;
	ld.shared.u16 	%r555, [%r73];
	add.s32 	%r132, %r555, %r554;
	cvt.u32.u16 	%r556, %rs5;
	ld.shared.u16 	%r557, [%r74];
	add.s32 	%r133, %r557, %r556;
	cvt.u32.u16 	%r558, %rs6;
	ld.shared.u16 	%r559, [%r75];
	add.s32 	%r134, %r559, %r558;
	cvt.u32.u16 	%r560, %rs7;
	ld.shared.u16 	%r561, [%r76];
	add.s32 	%r135, %r561, %r560;
	cvt.u32.u16 	%r562, %rs8;
	ld.shared.u16 	%r563, [%r77];
	add.s32 	%r136, %r563, %r562;
	cvt.u32.u16 	%r564, %rs9;
	ld.shared.u16 	%r565, [%r78];
	add.s32 	%r137, %r565, %r564;
	cvt.u32.u16 	%r566, %rs10;
	ld.shared.u16 	%r567, [%r79];
	add.s32 	%r138, %r567, %r566;
	cvt.u32.u16 	%r568, %rs11;
	ld.shared.u16 	%r569, [%r80];
	add.s32 	%r139, %r569, %r568;
	cvt.u32.u16 	%r570, %rs12;
	ld.shared.u16 	%r571, [%r81];
	add.s32 	%r140, %r571, %r570;
	cvt.u32.u16 	%r572, %rs13;
	ld.shared.u16 	%r573, [%r82];
	add.s32 	%r141, %r573, %r572;
	cvt.u32.u16 	%r574, %rs14;
	ld.shared.u16 	%r575, [%r83];
	add.s32 	%r142, %r575, %r574;
	cvt.u32.u16 	%r576, %rs15;
	ld.shared.u16 	%r577, [%r84];
	add.s32 	%r143, %r577, %r576;
	cvt.u32.u16 	%r578, %rs16;
	ld.shared.u16 	%r579, [%r85];
	add.s32 	%r144, %r579, %r578;
	cvt.u32.u16 	%r580, %rs17;
	ld.shared.u16 	%r581, [%r86];
	add.s32 	%r145, %r581, %r580;
	cvt.u32.u16 	%r582, %rs18;
	ld.shared.u16 	%r583, [%r87];
	add.s32 	%r146, %r583, %r582;
	cvt.u32.u16 	%r584, %rs19;
	ld.shared.u16 	%r585, [%r88];
	add.s32 	%r147, %r585, %r584;
	bar.sync 	0;
	setp.lt.s32 	%p32, %r722, %r190;
	@%p32 bra 	$L__BB1_83;
	shl.b32 	%r586, %r129, 2;
	mov.u32 	%r587, _ZZN3cub18CUB_300001_SM_10006detail10radix_sort31DeviceRadixSortSingleTileKernelINS1_5radix10policy_hubIiNS0_8NullTypeEjE10Policy1000ELNS0_9SortOrderE0EiS6_jNS1_21identity_decomposer_tEEEvPKT1_PSB_PKT2_PSF_T3_iiT4_E12temp_storage;
	add.s32 	%r588, %r587, %r586;
	st.shared.u32 	[%r588], %r741;
	shl.b32 	%r589, %r130, 2;
	add.s32 	%r590, %r587, %r589;
	st.shared.u32 	[%r590], %r740;
	shl.b32 	%r591, %r131, 2;
	add.s32 	%r592, %r587, %r591;
	st.shared.u32 	[%r592], %r739;
	shl.b32 	%r593, %r132, 2;
	add.s32 	%r594, %r587, %r593;
	st.shared.u32 	[%r594], %r738;
	shl.b32 	%r595, %r133, 2;
	add.s32 	%r596, %r587, %r595;
	st.shared.u32 	[%r596], %r737;
	shl.b32 	%r597, %r134, 2;
	add.s32 	%r598, %r587, %r597;
	st.shared.u32 	[%r598], %r736;
	shl.b32 	%r599, %r135, 2;
	add.s32 	%r600, %r587, %r599;
	st.shared.u32 	[%r600], %r735;
	shl.b32 	%r601, %r136, 2;
	add.s32 	%r602, %r587, %r601;
	st.shared.u32 	[%r602], %r734;
	shl.b32 	%r603, %r137, 2;
	add.s32 	%r604, %r587, %r603;
	st.shared.u32 	[%r604], %r733;
	shl.b32 	%r605, %r138, 2;
	add.s32 	%r606, %r587, %r605;
	st.shared.u32 	[%r606], %r732;
	shl.b32 	%r607, %r139, 2;
	add.s32 	%r608, %r587, %r607;
	st.shared.u32 	[%r608], %r731;
	shl.b32 	%r609, %r140, 2;
	add.s32 	%r610, %r587, %r609;
	st.shared.u32 	[%r610], %r730;
	shl.b32 	%r611, %r141, 2;
	add.s32 	%r612, %r587, %r611;
	st.shared.u32 	[%r612], %r729;
	shl.b32 	%r613, %r142, 2;
	add.s32 	%r614, %r587, %r613;
	st.shared.u32 	[%r614], %r728;
	shl.b32 	%r615, %r143, 2;
	add.s32 	%r616, %r587, %r615;
	st.shared.u32 	[%r616], %r727;
	shl.b32 	%r617, %r144, 2;
	add.s32 	%r618, %r587, %r617;
	st.shared.u32 	[%r618], %r726;
	shl.b32 	%r619, %r145, 2;
	add.s32 	%r620, %r587, %r619;
	st.shared.u32 	[%r620], %r725;
	shl.b32 	%r621, %r146, 2;
	add.s32 	%r622, %r587, %r621;
	st.shared.u32 	[%r622], %r724;
	shl.b32 	%r623, %r147, 2;
	add.s32 	%r624, %r587, %r623;
	st.shared.u32 	[%r624], %r723;
	bar.sync 	0;
	mad.lo.s32 	%r148, %r1, -72, %r45;
	ld.shared.u32 	%r149, [%r148+1024];
	ld.shared.u32 	%r150, [%r148+2048];
	ld.shared.u32 	%r151, [%r148+3072];
	ld.shared.u32 	%r152, [%r148+4096];
	ld.shared.u32 	%r153, [%r148+5120];
	ld.shared.u32 	%r154, [%r148+6144];
	ld.shared.u32 	%r155, [%r148+7168];
	ld.shared.u32 	%r156, [%r148+8192];
	ld.shared.u32 	%r157, [%r148+9216];
	ld.shared.u32 	%r158, [%r148+10240];
	ld.shared.u32 	%r159, [%r148+11264];
	ld.shared.u32 	%r160, [%r148+12288];
	ld.shared.u32 	%r161, [%r148+13312];
	ld.shared.u32 	%r162, [%r148+14336];
	ld.shared.u32 	%r163, [%r148+15360];
	ld.shared.u32 	%r164, [%r148+16384];
	ld.shared.u32 	%r165, [%r148+17408];
	ld.shared.u32 	%r166, [%r148+18432];
	setp.lt.u32 	%p33, %r1, %r188;
	cvta.to.global.u64 	%rd7, %rd3;
	mul.wide.u32 	%rd8, %r1, 4;
	add.s64 	%rd2, %rd7, %rd8;
	@%p33 bra 	$L__BB1_45;
	bra.uni 	$L__BB1_46;
$L__BB1_45:
	ld.shared.u32 	%r625, [%r148];
	xor.b32  	%r626, %r625, -2147483648;
	st.global.u32 	[%rd2], %r626;
$L__BB1_46:
	add.s32 	%r627, %r1, 256;
	setp.ge.u32 	%p34, %r627, %r188;
	@%p34 bra 	$L__BB1_48;
	xor.b32  	%r628, %r149, -2147483648;
	st.global.u32 	[%rd2+1024], %r628;
$L__BB1_48:
	add.s32 	%r629, %r1, 512;
	setp.ge.u32 	%p35, %r629, %r188;
	@%p35 bra 	$L__BB1_50;
	xor.b32  	%r630, %r150, -2147483648;
	st.global.u32 	[%rd2+2048], %r630;
$L__BB1_50:
	add.s32 	%r631, %r1, 768;
	setp.ge.u32 	%p36, %r631, %r188;
	@%p36 bra 	$L__BB1_52;
	xor.b32  	%r632, %r151, -2147483648;
	st.global.u32 	[%rd2+3072], %r632;
$L__BB1_52:
	or.b32  	%r633, %r1, 1024;
	setp.ge.u32 	%p37, %r633, %r188;
	@%p37 bra 	$L__BB1_54;
	xor.b32  	%r634, %r152, -2147483648;
	st.global.u32 	[%rd2+4096], %r634;
$L__BB1_54:
	add.s32 	%r635, %r1, 1280;
	setp.ge.u32 	%p38, %r635, %r188;
	@%p38 bra 	$L__BB1_56;
	xor.b32  	%r636, %r153, -2147483648;
	st.global.u32 	[%rd2+5120], %r636;
$L__BB1_56:
	add.s32 	%r637, %r1, 1536;
	setp.ge.u32 	%p39, %r637, %r188;
	@%p39 bra 	$L__BB1_58;
	xor.b32  	%r638, %r154, -2147483648;
	st.global.u32 	[%rd2+6144], %r638;
$L__BB1_58:
	add.s32 	%r639, %r1, 1792;
	setp.ge.u32 	%p40, %r639, %r188;
	@%p40 bra 	$L__BB1_60;
	xor.b32  	%r640, %r155, -2147483648;
	st.global.u32 	[%rd2+7168], %r640;
$L__BB1_60:
	or.b32  	%r641, %r1, 2048;
	setp.ge.u32 	%p41, %r641, %r188;
	@%p41 bra 	$L__BB1_62;
	xor.b32  	%r642, %r156, -2147483648;
	st.global.u32 	[%rd2+8192], %r642;
$L__BB1_62:
	add.s32 	%r643, %r1, 2304;
	setp.ge.u32 	%p42, %r643, %r188;
	@%p42 bra 	$L__BB1_64;
	xor.b32  	%r644, %r157, -2147483648;
	st.global.u32 	[%rd2+9216], %r644;
$L__BB1_64:
	add.s32 	%r645, %r1, 2560;
	setp.ge.u32 	%p43, %r645, %r188;
	@%p43 bra 	$L__BB1_66;
	xor.b32  	%r646, %r158, -2147483648;
	st.global.u32 	[%rd2+10240], %r646;
$L__BB1_66:
	add.s32 	%r647, %r1, 2816;
	setp.ge.u32 	%p44, %r647, %r188;
	@%p44 bra 	$L__BB1_68;
	xor.b32  	%r648, %r159, -2147483648;
	st.global.u32 	[%rd2+11264], %r648;
$L__BB1_68:
	or.b32  	%r649, %r1, 3072;
	setp.ge.u32 	%p45, %r649, %r188;
	@%p45 bra 	$L__BB1_70;
	xor.b32  	%r650, %r160, -2147483648;
	st.global.u32 	[%rd2+12288], %r650;
$L__BB1_70:
	add.s32 	%r651, %r1, 3328;
	setp.ge.u32 	%p46, %r651, %r188;
	@%p46 bra 	$L__BB1_72;
	xor.b32  	%r652, %r161, -2147483648;
	st.global.u32 	[%rd2+13312], %r652;
$L__BB1_72:
	add.s32 	%r653, %r1, 3584;
	setp.ge.u32 	%p47, %r653, %r188;
	@%p47 bra 	$L__BB1_74;
	xor.b32  	%r654, %r162, -2147483648;
	st.global.u32 	[%rd2+14336], %r654;
$L__BB1_74:
	add.s32 	%r655, %r1, 3840;
	setp.ge.u32 	%p48, %r655, %r188;
	@%p48 bra 	$L__BB1_76;
	xor.b32  	%r656, %r163, -2147483648;
	st.global.u32 	[%rd2+15360], %r656;
$L__BB1_76:
	or.b32  	%r657, %r1, 4096;
	setp.ge.u32 	%p49, %r657, %r188;
	@%p49 bra 	$L__BB1_78;
	xor.b32  	%r658, %r164, -2147483648;
	st.global.u32 	[%rd2+16384], %r658;
$L__BB1_78:
	add.s32 	%r659, %r1, 4352;
	setp.ge.u32 	%p50, %r659, %r188;
	@%p50 bra 	$L__BB1_80;
	xor.b32  	%r660, %r165, -2147483648;
	st.global.u32 	[%rd2+17408], %r660;
$L__BB1_80:
	add.s32 	%r661, %r1, 4608;
	setp.ge.u32 	%p51, %r661, %r188;
	@%p51 bra 	$L__BB1_82;
	xor.b32  	%r662, %r166, -2147483648;
	st.global.u32 	[%rd2+18432], %r662;
$L__BB1_82:
	ret;
$L__BB1_83:
	shl.b32 	%r663, %r129, 2;
	mov.u32 	%r664, _ZZN3cub18CUB_300001_SM_10006detail10radix_sort31DeviceRadixSortSingleTileKernelINS1_5radix10policy_hubIiNS0_8NullTypeEjE10Policy1000ELNS0_9SortOrderE0EiS6_jNS1_21identity_decomposer_tEEEvPKT1_PSB_PKT2_PSF_T3_iiT4_E12temp_storage;
	add.s32 	%r665, %r664, %r663;
	st.shared.u32 	[%r665], %r741;
	shl.b32 	%r666, %r130, 2;
	add.s32 	%r667, %r664, %r666;
	st.shared.u32 	[%r667], %r740;
	shl.b32 	%r668, %r131, 2;
	add.s32 	%r669, %r664, %r668;
	st.shared.u32 	[%r669], %r739;
	shl.b32 	%r670, %r132, 2;
	add.s32 	%r671, %r664, %r670;
	st.shared.u32 	[%r671], %r738;
	shl.b32 	%r672, %r133, 2;
	add.s32 	%r673, %r664, %r672;
	st.shared.u32 	[%r673], %r737;
	shl.b32 	%r674, %r134, 2;
	add.s32 	%r675, %r664, %r674;
	st.shared.u32 	[%r675], %r736;
	shl.b32 	%r676, %r135, 2;
	add.s32 	%r677, %r664, %r676;
	st.shared.u32 	[%r677], %r735;
	shl.b32 	%r678, %r136, 2;
	add.s32 	%r679, %r664, %r678;
	st.shared.u32 	[%r679], %r734;
	shl.b32 	%r680, %r137, 2;
	add.s32 	%r681, %r664, %r680;
	st.shared.u32 	[%r681], %r733;
	shl.b32 	%r682, %r138, 2;
	add.s32 	%r683, %r664, %r682;
	st.shared.u32 	[%r683], %r732;
	shl.b32 	%r684, %r139, 2;
	add.s32 	%r685, %r664, %r684;
	st.shared.u32 	[%r685], %r731;
	shl.b32 	%r686, %r140, 2;
	add.s32 	%r687, %r664, %r686;
	st.shared.u32 	[%r687], %r730;
	shl.b32 	%r688, %r141, 2;
	add.s32 	%r689, %r664, %r688;
	st.shared.u32 	[%r689], %r729;
	shl.b32 	%r690, %r142, 2;
	add.s32 	%r691, %r664, %r690;
	st.shared.u32 	[%r691], %r728;
	shl.b32 	%r692, %r143, 2;
	add.s32 	%r693, %r664, %r692;
	st.shared.u32 	[%r693], %r727;
	shl.b32 	%r694, %r144, 2;
	add.s32 	%r695, %r664, %r694;
	st.shared.u32 	[%r695], %r726;
	shl.b32 	%r696, %r145, 2;
	add.s32 	%r697, %r664, %r696;
	st.shared.u32 	[%r697], %r725;
	shl.b32 	%r698, %r146, 2;
	add.s32 	%r699, %r664, %r698;
	st.shared.u32 	[%r699], %r724;
	shl.b32 	%r700, %r147, 2;
	add.s32 	%r701, %r664, %r700;
	st.shared.u32 	[%r701], %r723;
	bar.sync 	0;
	ld.shared.u32 	%r741, [%r45];
	ld.shared.u32 	%r740, [%r45+4];
	ld.shared.u32 	%r739, [%r45+8];
	ld.shared.u32 	%r738, [%r45+12];
	ld.shared.u32 	%r737, [%r45+16];
	ld.shared.u32 	%r736, [%r45+20];
	ld.shared.u32 	%r735, [%r45+24];
	ld.shared.u32 	%r734, [%r45+28];
	ld.shared.u32 	%r733, [%r45+32];
	ld.shared.u32 	%r732, [%r45+36];
	ld.shared.u32 	%r731, [%r45+40];
	ld.shared.u32 	%r730, [%r45+44];
	ld.shared.u32 	%r729, [%r45+48];
	ld.shared.u32 	%r728, [%r45+52];
	ld.shared.u32 	%r727, [%r45+56];
	ld.shared.u32 	%r726, [%r45+60];
	ld.shared.u32 	%r725, [%r45+64];
	ld.shared.u32 	%r724, [%r45+68];
	ld.shared.u32 	%r723, [%r45+72];
	bar.sync 	0;
	add.s32 	%r722, %r722, 6;
	add.s32 	%r721, %r721, -6;
	bra.uni 	$L__BB1_39;

}
	// .globl	_ZN3cub18CUB_300001_SM_10006detail10radix_sort30DeviceRadixSortHistogramKernelINS1_5radix10policy_hubIiNS0_8NullTypeEjE10Policy1000ELNS0_9SortOrderE0EijNS1_21identity_decomposer_tEEEvPT2_PKT1_SB_iiT3_
.visible .entry _ZN3cub18CUB_300001_SM_10006detail10radix_sort30DeviceRadixSortHistogramKernelINS1_5radix10policy_hubIiNS0_8NullTypeEjE10Policy1000ELNS0_9SortOrderE0EijNS1_21identity_decomposer_tEEEvPT2_PKT1_SB_iiT3_(
	.param .u64 .ptr .align 1 _ZN3cub18CUB_300001_SM_10006detail10radix_sort30DeviceRadixSortHistogramKernelINS1_5radix10policy_hubIiNS0_8NullTypeEjE10Policy1000ELNS0_9SortOrderE0EijNS1_21identity_decomposer_tEEEvPT2_PKT1_SB_iiT3__param_0,
	.param .u64 .ptr .align 1 _ZN3cub18CUB_300001_SM_10006detail10radix_sort30DeviceRadixSortHistogramKernelINS1_5radix10policy_hubIiNS0_8NullTypeEjE10Policy1000ELNS0_9SortOrderE0EijNS1_21identity_decomposer_tEEEvPT2_PKT1_SB_iiT3__param_1,
	.param .u32 _ZN3cub18CUB_300001_SM_10006detail10radix_sort30DeviceRadixSortHistogramKernelINS1_5radix10policy_hubIiNS0_8NullTypeEjE10Policy1000ELNS0_9SortOrderE0EijNS1_21identity_decomposer_tEEEvPT2_PKT1_SB_iiT3__param_2,
	.param .u32 _ZN3cub18CUB_300001_SM_10006detail10radix_sort30DeviceRadixSortHistogramKernelINS1_5radix10policy_hubIiNS0_8NullTypeEjE10Policy1000ELNS0_9SortOrderE0EijNS1_21identity_decomposer_tEEEvPT2_PKT1_SB_iiT3__param_3,
	.param .u32 _ZN3cub18CUB_300001_SM_10006detail10radix_sort30DeviceRadixSortHistogramKernelINS1_5radix10policy_hubIiNS0_8NullTypeEjE10Policy1000ELNS0_9SortOrderE0EijNS1_21identity_decomposer_tEEEvPT2_PKT1_SB_iiT3__param_4,
	.param .align 1 .b8 _ZN3cub18CUB_300001_SM_10006detail10radix_sort30DeviceRadixSortHistogramKernelINS1_5radix10policy_hubIiNS0_8NullTypeEjE10Policy1000ELNS0_9SortOrderE0EijNS1_21identity_decomposer_tEEEvPT2_PKT1_SB_iiT3__param_5[1]
)
.maxntid 128
{
	.reg .pred 	%p<91>;
	.reg .b32 	%r<502>;
	.reg .b64 	%rd<57>;
	// demoted variable
	.shared .align 4 .b8 _ZZN3cub18CUB_300001_SM_10006detail10radix_sort30DeviceRadixSortHistogramKernelINS1_5radix10policy_hubIiNS0_8NullTypeEjE10Policy1000ELNS0_9SortOrderE0EijNS1_21identity_decomposer_tEEEvPT2_PKT1_SB_iiT3_E12temp_storage[4096];
	ld.param.u64 	%rd5, [_ZN3cub18CUB_300001_SM_10006detail10radix_sort30DeviceRadixSortHistogramKernelINS1_5radix10policy_hubIiNS0_8NullTypeEjE10Policy1000ELNS0_9SortOrderE0EijNS1_21identity_decomposer_tEEEvPT2_PKT1_SB_iiT3__param_0];
	ld.param.u64 	%rd6, [_ZN3cub18CUB_300001_SM_10006detail10radix_sort30DeviceRadixSortHistogramKernelINS1_5radix10policy_hubIiNS0_8NullTypeEjE10Policy1000ELNS0_9SortOrderE0EijNS1_21identity_decomposer_tEEEvPT2_PKT1_SB_iiT3__param_1];
	ld.param.u32 	%r184, [_ZN3cub18CUB_300001_SM_10006detail10radix_sort30DeviceRadixSortHistogramKernelINS1_5radix10policy_hubIiNS0_8NullTypeEjE10Policy1000ELNS0_9SortOrderE0EijNS1_21identity_decomposer_tEEEvPT2_PKT1_SB_iiT3__param_2];
	ld.param.u32 	%r185, [_ZN3cub18CUB_300001_SM_10006detail10radix_sort30DeviceRadixSortHistogramKernelINS1_5radix10policy_hubIiNS0_8NullTypeEjE10Policy1000ELNS0_9SortOrderE0EijNS1_21identity_decomposer_tEEEvPT2_PKT1_SB_iiT3__param_3];
	ld.param.u32 	%r186, [_ZN3cub18CUB_300001_SM_10006detail10radix_sort30DeviceRadixSortHistogramKernelINS1_5radix10policy_hubIiNS0_8NullTypeEjE10Policy1000ELNS0_9SortOrderE0EijNS1_21identity_decomposer_tEEEvPT2_PKT1_SB_iiT3__param_4];
	cvta.to.global.u64 	%rd1, %rd6;
	cvta.to.global.u64 	%rd2, %rd5;
	setp.eq.s32 	%p2, %r184, 0;
	@%p2 bra 	$L__BB2_153;
	sub.s32 	%r188, %r186, %r185;
	add.s32 	%r189, %r188, 7;
	shr.s32 	%r190, %r189, 31;
	shr.u32 	%r191, %r190, 29;
	add.s32 	%r192, %r189, %r191;
	shr.s32 	%r193, %r192, 3;
	mov.u32 	%r1, %tid.x;
	setp.gt.u32 	%p3, %r1, 255;
	setp.lt.s32 	%p4, %r189, 8;
	mov.u32 	%r194, %ctaid.x;
	shl.b32 	%r2, %r194, 11;
	mov.u32 	%r195, %nctaid.x;
	shl.b32 	%r3, %r195, 11;
	add.s32 	%r4, %r193, -1;
	and.b32  	%r5, %r193, 15;
	add.s32 	%r6, %r5, -1;
	and.b32  	%r7, %r193, 7;
	add.s32 	%r8, %r7, -1;
	and.b32  	%r9, %r193, 3;
	add.s32 	%r10, %r9, -1;
	or.pred  	%p1, %p3, %p4;
	shl.b32 	%r196, %r1, 2;
	mov.u32 	%r197, _ZZN3cub18CUB_300001_SM_10006detail10radix_sort30DeviceRadixSortHistogramKernelINS1_5radix10policy_hubIiNS0_8NullTypeEjE10Policy1000ELNS0_9SortOrderE0EijNS1_21identity_decomposer_tEEEvPT2_PKT1_SB_iiT3_E12temp_storage;
	add.s32 	%r11, %r197, %r196;
	and.b32  	%r12, %r193, 268435440;
	add.s32 	%r13, %r1, 256;
	add.s32 	%r14, %r1, 384;
	add.s32 	%r15, %r1, 512;
	add.s32 	%r16, %r1, 640;
	add.s32 	%r17, %r1, 768;
	add.s32 	%r18, %r1, 1280;
	add.s32 	%r19, %r1, 1920;
	and.b32  	%r20, %r193, 268435448;
	and.b32  	%r21, %r193, 1;
	neg.s32 	%r22, %r12;
	add.s32 	%r23, %r11, 8192;
	add.s32 	%r198, %r184, -1;
	shr.u32 	%r199, %r198, 30;
	add.s32 	%r200, %r199, 1;
	min.u32 	%r24, %r200, %r184;
	mov.b32 	%r450, 0;
$L__BB2_2:
	@%p1 bra 	$L__BB2_30;
	setp.lt.u32 	%p5, %r4, 15;
	mov.b32 	%r454, 0;
	@%p5 bra 	$L__BB2_6;
	mov.u32 	%r451, %r23;
	mov.u32 	%r452, %r22;
$L__BB2_5:
	.pragma "nounroll";
	mov.b32 	%r202, 0;
	st.shared.u32 	[%r451+-8192], %r202;
	st.shared.u32 	[%r451+-7168], %r202;
	st.shared.u32 	[%r451+-6144], %r202;
	st.shared.u32 	[%r451+-5120], %r202;
	st.shared.u32 	[%r451+-4096], %r202;
	st.shared.u32 	[%r451+-3072], %r202;
	st.shared.u32 	[%r451+-2048], %r202;
	st.shared.u32 	[%r451+-1024], %r202;
	st.shared.u32 	[%r451], %r202;
	st.shared.u32 	[%r451+1024], %r202;
	st.shared.u32 	[%r451+2048], %r202;
	st.shared.u32 	[%r451+3072], %r202;
	st.shared.u32 	[%r451+4096], %r202;
	st.shared.u32 	[%r451+5120], %r202;
	st.shared.u32 	[%r451+6144], %r202;
	st.shared.u32 	[%r451+7168], %r202;
	add.s32 	%r452, %r452, 16;
	add.s32 	%r451, %r451, 16384;
	setp.ne.s32 	%p6, %r452, 0;
	mov.u32 	%r454, %r12;
	@%p6 bra 	$L__BB2_5;
$L__BB2_6:
	setp.eq.s32 	%p7, %r5, 0;
	@%p7 bra 	$L__BB2_16;
	setp.lt.u32 	%p8, %r6, 7;
	@%p8 bra 	$L__BB2_9;
	shl.b32 	%r203, %r454, 10;
	add.s32 	%r204, %r11, %r203;
	mov.b32 	%r205, 0;
	st.shared.u32 	[%r204], %r205;
	st.shared.u32 	[%r204+1024], %r205;
	st.shared.u32 	[%r204+2048], %r205;
	st.shared.u32 	[%r204+3072], %r205;
	st.shared.u32 	[%r204+4096], %r205;
	st.shared.u32 	[%r204+5120], %r205;
	st.shared.u32 	[%r204+6144], %r205;
	st.shared.u32 	[%r204+7168], %r205;
	add.s32 	%r454, %r454, 8;
$L__BB2_9:
	setp.eq.s32 	%p9, %r7, 0;
	@%p9 bra 	$L__BB2_16;
	setp.lt.u32 	%p10, %r8, 3;
	@%p10 bra 	$L__BB2_12;
	shl.b32 	%r206, %r454, 10;
	add.s32 	%r207, %r11, %r206;
	mov.b32 	%r208, 0;
	st.shared.u32 	[%r207], %r208;
	st.shared.u32 	[%r207+1024], %r208;
	st.shared.u32 	[%r207+2048], %r208;
	st.shared.u32 	[%r207+3072], %r208;
	add.s32 	%r454, %r454, 4;
$L__BB2_12:
	setp.eq.s32 	%p11, %r9, 0;
	@%p11 bra 	$L__BB2_16;
	setp.eq.s32 	%p12, %r9, 1;
	shl.b32 	%r209, %r454, 10;
	add.s32 	%r35, %r11, %r209;
	mov.b32 	%r210, 0;
	st.shared.u32 	[%r35], %r210;
	@%p12 bra 	$L__BB2_16;
	setp.eq.s32 	%p13, %r9, 2;
	mov.b32 	%r211, 0;
	st.shared.u32 	[%r35+1024], %r211;
	@%p13 bra 	$L__BB2_16;
	mov.b32 	%r212, 0;
	st.shared.u32 	[%r35+2048], %r212;
$L__BB2_16:
	setp.gt.u32 	%p14, %r1, 127;
	@%p14 bra 	$L__BB2_30;
	setp.lt.u32 	%p15, %r4, 15;
	mov.b32 	%r458, 0;
	@%p15 bra 	$L__BB2_20;
	mov.b32 	%r456, 0;
$L__BB2_19:
	.pragma "nounroll";
	shl.b32 	%r215, %r456, 10;
	add.s32 	%r216, %r11, %r215;
	mov.b32 	%r217, 0;
	st.shared.u32 	[%r216+512], %r217;
	st.shared.u32 	[%r216+1536], %r217;
	st.shared.u32 	[%r216+2560], %r217;
	st.shared.u32 	[%r216+3584], %r217;
	st.shared.u32 	[%r216+4608], %r217;
	st.shared.u32 	[%r216+5632], %r217;
	st.shared.u32 	[%r216+6656], %r217;
	st.shared.u32 	[%r216+7680], %r217;
	st.shared.u32 	[%r216+8704], %r217;
	st.shared.u32 	[%r216+9728], %r217;
	st.shared.u32 	[%r216+10752], %r217;
	st.shared.u32 	[%r216+11776], %r217;
	st.shared.u32 	[%r216+12800], %r217;
	st.shared.u32 	[%r216+13824], %r217;
	st.shared.u32 	[%r216+14848], %r217;
	st.shared.u32 	[%r216+15872], %r217;
	add.s32 	%r456, %r456, 16;
	setp.ne.s32 	%p16, %r456, %r12;
	mov.u32 	%r458, %r12;
	@%p16 bra 	$L__BB2_19;
$L__BB2_20:
	setp.eq.s32 	%p17, %r5, 0;
	@%p17 bra 	$L__BB2_30;
	setp.lt.u32 	%p18, %r6, 7;
	@%p18 bra 	$L__BB2_23;
	shl.b32 	%r218, %r458, 10;
	add.s32 	%r219, %r11, %r218;
	mov.b32 	%r220, 0;
	st.shared.u32 	[%r219+512], %r220;
	st.shared.u32 	[%r219+1536], %r220;
	st.shared.u32 	[%r219+2560], %r220;
	st.shared.u32 	[%r219+3584], %r220;
	st.shared.u32 	[%r219+4608], %r220;
	st.shared.u32 	[%r219+5632], %r220;
	st.shared.u32 	[%r219+6656], %r220;
	st.shared.u32 	[%r219+7680], %r220;
	add.s32 	%r458, %r458, 8;
$L__BB2_23:
	setp.eq.s32 	%p19, %r7, 0;
	@%p19 bra 	$L__BB2_30;
	setp.lt.u32 	%p20, %r8, 3;
	@%p20 bra 	$L__BB2_26;
	shl.b32 	%r221, %r458, 10;
	add.s32 	%r222, %r11, %r221;
	mov.b32 	%r223, 0;
	st.shared.u32 	[%r222+512], %r223;
	st.shared.u32 	[%r222+1536], %r223;
	st.shared.u32 	[%r222+2560], %r223;
	st.shared.u32 	[%r222+3584], %r223;
	add.s32 	%r458, %r458, 4;
$L__BB2_26:
	setp.eq.s32 	%p21, %r9, 0;
	@%p21 bra 	$L__BB2_30;
	setp.eq.s32 	%p22, %r9, 1;
	shl.b32 	%r224, %r458, 10;
	add.s32 	%r43, %r11, %r224;
	mov.b32 	%r225, 0;
	st.shared.u32 	[%r43+512], %r225;
	@%p22 bra 	$L__BB2_30;
	setp.eq.s32 	%p23, %r9, 2;
	mov.b32 	%r226, 0;
	st.shared.u32 	[%r43+1536], %r226;
	@%p23 bra 	$L__BB2_30;
	mov.b32 	%r227, 0;
	st.shared.u32 	[%r43+2560], %r227;
$L__BB2_30:
	bar.sync 	0;
	bar.sync 	0;
	shl.b32 	%r44, %r450, 30;
	sub.s32 	%r228, %r184, %r44;
	min.u32 	%r45, %r228, 1073741824;
	setp.ge.u32 	%p24, %r2, %r45;
	@%p24 bra 	$L__BB2_70;
	mov.u32 	%r460, %r2;
$L__BB2_32:
	add.s32 	%r47, %r460, %r44;
	sub.s32 	%r48, %r184, %r47;
	setp.lt.u32 	%p25, %r48, 2048;
	@%p25 bra 	$L__BB2_34;
	add.s32 	%r255, %r1, %r47;
	mul.wide.u32 	%rd10, %r255, 4;
	add.s64 	%rd11, %rd1, %rd10;
	ld.global.u32 	%r491, [%rd11];
	ld.global.u32 	%r490, [%rd11+512];
	ld.global.u32 	%r489, [%rd11+1024];
	ld.global.u32 	%r488, [%rd11+1536];
	ld.global.u32 	%r487, [%rd11+2048];
	ld.global.u32 	%r486, [%rd11+2560];
	ld.global.u32 	%r485, [%rd11+3072];
	ld.global.u32 	%r484, [%rd11+3584];
	ld.global.u32 	%r483, [%rd11+4096];
	ld.global.u32 	%r482, [%rd11+4608];
	ld.global.u32 	%r481, [%rd11+5120];
	ld.global.u32 	%r480, [%rd11+5632];
	ld.global.u32 	%r479, [%rd11+6144];
	ld.global.u32 	%r478, [%rd11+6656];
	ld.global.u32 	%r477, [%rd11+7168];
	ld.global.u32 	%r476, [%rd11+7680];
	bra.uni 	$L__BB2_66;
$L__BB2_34:
	setp.ge.s32 	%p26, %r1, %r48;
	mov.b32 	%r491, 2147483647;
	@%p26 bra 	$L__BB2_36;
	add.s32 	%r230, %r1, %r47;
	mul.wide.u32 	%rd7, %r230, 4;
	add.s64 	%rd8, %rd1, %rd7;
	ld.global.u32 	%r491, [%rd8];
$L__BB2_36:
	add.s32 	%r232, %r1, 128;
	setp.ge.s32 	%p27, %r232, %r48;
	add.s32 	%r233, %r1, %r47;
	mul.wide.u32 	%rd9, %r233, 4;
	add.s64 	%rd3, %rd1, %rd9;
	mov.b32 	%r490, 2147483647;
	@%p27 bra 	$L__BB2_38;
	ld.global.u32 	%r490, [%rd3+512];
$L__BB2_38:
	setp.ge.s32 	%p28, %r13, %r48;
	mov.b32 	%r489, 2147483647;
	@%p28 bra 	$L__BB2_40;
	ld.global.u32 	%r489, [%rd3+1024];
$L__BB2_40:
	setp.ge.s32 	%p29, %r14, %r48;
	mov.b32 	%r488, 2147483647;
	@%p29 bra 	$L__BB2_42;
	ld.global.u32 	%r488, [%rd3+1536];
$L__BB2_42:
	setp.ge.s32 	%p30, %r15, %r48;
	mov.b32 	%r487, 2147483647;
	@%p30 bra 	$L__BB2_44;
	ld.global.u32 	%r487, [%rd3+2048];
$L__BB2_44:
	setp.ge.s32 	%p31, %r16, %r48;
	mov.b32 	%r486, 2147483647;
	@%p31 bra 	$L__BB2_46;
	ld.global.u32 	%r486, [%rd3+2560];
$L__BB2_46:
	setp.ge.s32 	%p32, %r17, %r48;
	mov.b32 	%r485, 2147483647;
	@%p32 bra 	$L__BB2_48;
	ld.global.u32 	%r485, [%rd3+3072];
$L__BB2_48:
	add.s32 	%r240, %r1, 896;
	setp.ge.s32 	%p33, %r240, %r48;
	mov.b32 	%r484, 2147483647;
	@%p33 bra 	$L__BB2_50;
	ld.global.u32 	%r484, [%rd3+3584];
$L__BB2_50:
	or.b32  	%r242, %r1, 1024;
	setp.ge.s32 	%p34, %r242, %r48;
	mov.b32 	%r483, 2147483647;
	@%p34 bra 	$L__BB2_52;
	ld.global.u32 	%r483, [%rd3+4096];
$L__BB2_52:
	add.s32 	%r244, %r1, 1152;
	setp.ge.s32 	%p35, %r244, %r48;
	mov.b32 	%r482, 2147483647;
	@%p35 bra 	$L__BB2_54;
	ld.global.u32 	%r482, [%rd3+4608];
$L__BB2_54:
	setp.ge.s32 	%p36, %r18, %r48;
	mov.b32 	%r481, 2147483647;
	@%p36 bra 	$L__BB2_56;
	ld.global.u32 	%r481, [%rd3+5120];
$L__BB2_56:
	add.s32 	%r247, %r1, 1408;
	setp.ge.s32 	%p37, %r247, %r48;
	mov.b32 	%r480, 2147483647;
	@%p37 bra 	$L__BB2_58;
	ld.global.u32 	%r480, [%rd3+5632];
$L__BB2_58:
	add.s32 	%r249, %r1, 1536;
	setp.ge.s32 	%p38, %r249, %r48;
	mov.b32 	%r479, 2147483647;
	@%p38 bra 	$L__BB2_60;
	ld.global.u32 	%r479, [%rd3+6144];
$L__BB2_60:
	add.s32 	%r251, %r1, 1664;
	setp.ge.s32 	%p39, %r251, %r48;
	mov.b32 	%r478, 2147483647;
	@%p39 bra 	$L__BB2_62;
	ld.global.u32 	%r478, [%rd3+6656];
$L__BB2_62:
	add.s32 	%r253, %r1, 1792;
	setp.ge.s32 	%p40, %r253, %r48;
	mov.b32 	%r477, 2147483647;
	@%p40 bra 	$L__BB2_64;
	ld.global.u32 	%r477, [%rd3+7168];
$L__BB2_64:
	setp.ge.s32 	%p41, %r19, %r48;
	mov.b32 	%r476, 2147483647;
	@%p41 bra 	$L__BB2_66;
	ld.global.u32 	%r476, [%rd3+7680];
$L__BB2_66:
	setp.le.s32 	%p42, %r186, %r185;
	@%p42 bra 	$L__BB2_69;
	xor.b32  	%r112, %r476, -2147483648;
	xor.b32  	%r113, %r477, -2147483648;
	xor.b32  	%r114, %r478, -2147483648;
	xor.b32  	%r115, %r479, -2147483648;
	xor.b32  	%r116, %r480, -2147483648;
	xor.b32  	%r117, %r481, -2147483648;
	xor.b32  	%r118, %r482, -2147483648;
	xor.b32  	%r119, %r483, -2147483648;
	xor.b32  	%r120, %r484, -2147483648;
	xor.b32  	%r121, %r485, -2147483648;
	xor.b32  	%r122, %r486, -2147483648;
	xor.b32  	%r123, %r487, -2147483648;
	xor.b32  	%r124, %r488, -2147483648;
	xor.b32  	%r125, %r489, -2147483648;
	xor.b32  	%r126, %r490, -2147483648;
	xor.b32  	%r127, %r491, -2147483648;
	mov.b32 	%r492, 0;
	mov.u32 	%r493, %r185;
$L__BB2_68:
	sub.s32 	%r257, %r186, %r493;
	shl.b32 	%r258, %r492, 10;
	mov.u32 	%r259, _ZZN3cub18CUB_300001_SM_10006detail10radix_sort30DeviceRadixSortHistogramKernelINS1_5radix10policy_hubIiNS0_8NullTypeEjE10Policy1000ELNS0_9SortOrderE0EijNS1_21identity_decomposer_tEEEvPT2_PKT1_SB_iiT3_E12temp_storage;
	add.s32 	%r260, %r259, %r258;
	min.s32 	%r261, %r257, 8;
	mov.b32 	%r262, -1;
	shl.b32 	%r263, %r262, %r261;
	not.b32 	%r264, %r263;
	shr.u32 	%r265, %r127, %r493;
	and.b32  	%r266, %r265, %r264;
	shl.b32 	%r267, %r266, 2;
	add.s32 	%r268, %r260, %r267;
	atom.shared.add.u32 	%r269, [%r268], 1;
	shr.u32 	%r270, %r126, %r493;
	and.b32  	%r271, %r270, %r264;
	shl.b32 	%r272, %r271, 2;
	add.s32 	%r273, %r260, %r272;
	atom.shared.add.u32 	%r274, [%r273], 1;
	shr.u32 	%r275, %r125, %r493;
	and.b32  	%r276, %r275, %r264;
	shl.b32 	%r277, %r276, 2;
	add.s32 	%r278, %r260, %r277;
	atom.shared.add.u32 	%r279, [%r278], 1;
	shr.u32 	%r280, %r124, %r493;
	and.b32  	%r281, %r280, %r264;
	shl.b32 	%r282, %r281, 2;
	add.s32 	%r283, %r260, %r282;
	atom.shared.add.u32 	%r284, [%r283], 1;
	shr.u32 	%r285, %r123, %r493;
	and.b32  	%r286, %r285, %r264;
	shl.b32 	%r287, %r286, 2;
	add.s32 	%r288, %r260, %r287;
	atom.shared.add.u32 	%r289, [%r288], 1;
	shr.u32 	%r290, %r122, %r493;
	and.b32  	%r291, %r290, %r264;
	shl.b32 	%r292, %r291, 2;
	add.s32 	%r293, %r260, %r292;
	atom.shared.add.u32 	%r294, [%r293], 1;
	shr.u32 	%r295, %r121, %r493;
	and.b32  	%r296, %r295, %r264;
	shl.b32 	%r297, %r296, 2;
	add.s32 	%r298, %r260, %r297;
	atom.shared.add.u32 	%r299, [%r298], 1;
	shr.u32 	%r300, %r120, %r493;
	and.b32  	%r301, %r300, %r264;
	shl.b32 	%r302, %r301, 2;
	add.s32 	%r303, %r260, %r302;
	atom.shared.add.u32 	%r304, [%r303], 1;
	shr.u32 	%r305, %r119, %r493;
	and.b32  	%r306, %r305, %r264;
	shl.b32 	%r307, %r306, 2;
	add.s32 	%r308, %r260, %r307;
	atom.shared.add.u32 	%r309, [%r308], 1;
	shr.u32 	%r310, %r118, %r493;
	and.b32  	%r311, %r310, %r264;
	shl.b32 	%r312, %r311, 2;
	add.s32 	%r313, %r260, %r312;
	atom.shared.add.u32 	%r314, [%r313], 1;
	shr.u32 	%r315, %r117, %r493;
	and.b32  	%r316, %r315, %r264;
	shl.b32 	%r317, %r316, 2;
	add.s32 	%r318, %r260, %r317;
	atom.shared.add.u32 	%r319, [%r318], 1;
	shr.u32 	%r320, %r116, %r493;
	and.b32  	%r321, %r320, %r264;
	shl.b32 	%r322, %r321, 2;
	add.s32 	%r323, %r260, %r322;
	atom.shared.add.u32 	%r324, [%r323], 1;
	shr.u32 	%r325, %r115, %r493;
	and.b32  	%r326, %r325, %r264;
	shl.b32 	%r327, %r326, 2;
	add.s32 	%r328, %r260, %r327;
	atom.shared.add.u32 	%r329, [%r328], 1;
	shr.u32 	%r330, %r114, %r493;
	and.b32  	%r331, %r330, %r264;
	shl.b32 	%r332, %r331, 2;
	add.s32 	%r333, %r260, %r332;
	atom.shared.add.u32 	%r334, [%r333], 1;
	shr.u32 	%r335, %r113, %r493;
	and.b32  	%r336, %r335, %r264;
	shl.b32 	%r337, %r336, 2;
	add.s32 	%r338, %r260, %r337;
	atom.shared.add.u32 	%r339, [%r338], 1;
	shr.u32 	%r340, %r112, %r493;
	and.b32  	%r341, %r340, %r264;
	shl.b32 	%r342, %r341, 2;
	add.s32 	%r343, %r260, %r342;
	atom.shared.add.u32 	%r344, [%r343], 1;
	add.s32 	%r493, %r493, 8;
	add.s32 	%r492, %r492, 1;
	setp.lt.s32 	%p43, %r493, %r186;
	@%p43 bra 	$L__BB2_68;
$L__BB2_69:
	add.s32 	%r460, %r460, %r3;
	setp.lt.u32 	%p44, %r460, %r45;
	@%p44 bra 	$L__BB2_32;
$L__BB2_70:
	bar.sync 	0;
	@%p1 bra 	$L__BB2_152;
	setp.lt.u32 	%p45, %r4, 7;
	mov.b32 	%r496, 0;
	@%p45 bra 	$L__BB2_90;
	mov.b32 	%r494, 0;
$L__BB2_73:
	.pragma "nounroll";
	shl.b32 	%r347, %r494, 10;
	add.s32 	%r134, %r11, %r347;
	ld.shared.u32 	%r135, [%r134];
	setp.eq.s32 	%p46, %r135, 0;
	@%p46 bra 	$L__BB2_75;
	shl.b32 	%r348, %r494, 8;
	add.s32 	%r349, %r348, %r1;
	mul.wide.u32 	%rd12, %r349, 4;
	add.s64 	%rd13, %rd2, %rd12;
	atom.global.add.u32 	%r350, [%rd13], %r135;
$L__BB2_75:
	ld.shared.u32 	%r136, [%r134+1024];
	setp.eq.s32 	%p47, %r136, 0;
	@%p47 bra 	$L__BB2_77;
	shl.b32 	%r351, %r494, 8;
	add.s32 	%r352, %r351, %r1;
	add.s32 	%r353, %r352, 256;
	mul.wide.u32 	%rd14, %r353, 4;
	add.s64 	%rd15, %rd2, %rd14;
	atom.global.add.u32 	%r354, [%rd15], %r136;
$L__BB2_77:
	ld.shared.u32 	%r137, [%r134+2048];
	setp.eq.s32 	%p48, %r137, 0;
	@%p48 bra 	$L__BB2_79;
	shl.b32 	%r355, %r494, 8;
	add.s32 	%r356, %r355, %r1;
	add.s32 	%r357, %r356, 512;
	mul.wide.u32 	%rd16, %r357, 4;
	add.s64 	%rd17, %rd2, %rd16;
	atom.global.add.u32 	%r358, [%rd17], %r137;
$L__BB2_79:
	ld.shared.u32 	%r138, [%r134+3072];
	setp.eq.s32 	%p49, %r138, 0;
	@%p49 bra 	$L__BB2_81;
	shl.b32 	%r359, %r494, 8;
	add.s32 	%r360, %r359, %r1;
	add.s32 	%r361, %r360, 768;
	mul.wide.u32 	%rd18, %r361, 4;
	add.s64 	%rd19, %rd2, %rd18;
	atom.global.add.u32 	%r362, [%rd19], %r138;
$L__BB2_81:
	ld.shared.u32 	%r139, [%r134+4096];
	setp.eq.s32 	%p50, %r139, 0;
	@%p50 bra 	$L__BB2_83;
	shl.b32 	%r363, %r494, 8;
	add.s32 	%r364, %r363, %r1;
	add.s32 	%r365, %r364, 1024;
	mul.wide.u32 	%rd20, %r365, 4;
	add.s64 	%rd21, %rd2, %rd20;
	atom.global.add.u32 	%r366, [%rd21], %r139;
$L__BB2_83:
	ld.shared.u32 	%r140, [%r134+5120];
	setp.eq.s32 	%p51, %r140, 0;
	@%p51 bra 	$L__BB2_85;
	shl.b32 	%r367, %r494, 8;
	add.s32 	%r368, %r367, %r1;
	add.s32 	%r369, %r368, 1280;
	mul.wide.u32 	%rd22, %r369, 4;
	add.s64 	%rd23, %rd2, %rd22;
	atom.global.add.u32 	%r370, [%rd23], %r140;
$L__BB2_85:
	ld.shared.u32 	%r141, [%r134+6144];
	setp.eq.s32 	%p52, %r141, 0;
	@%p52 bra 	$L__BB2_87;
	shl.b32 	%r371, %r494, 8;
	add.s32 	%r372, %r371, %r1;
	add.s32 	%r373, %r372, 1536;
	mul.wide.u32 	%rd24, %r373, 4;
	add.s64 	%rd25, %rd2, %rd24;
	atom.global.add.u32 	%r374, [%rd25], %r141;
$L__BB2_87:
	ld.shared.u32 	%r142, [%r134+7168];
	setp.eq.s32 	%p53, %r142, 0;
	@%p53 bra 	$L__BB2_89;
	shl.b32 	%r375, %r494, 8;
	add.s32 	%r376, %r375, %r1;
	add.s32 	%r377, %r376, 1792;
	mul.wide.u32 	%rd26, %r377, 4;
	add.s64 	%rd27, %rd2, %rd26;
	atom.global.add.u32 	%r378, [%rd27], %r142;
$L__BB2_89:
	add.s32 	%r494, %r494, 8;
	setp.ne.s32 	%p54, %r494, %r20;
	mov.u32 	%r496, %r20;
	@%p54 bra 	$L__BB2_73;
$L__BB2_90:
	setp.eq.s32 	%p55, %r7, 0;
	@%p55 bra 	$L__BB2_111;
	setp.lt.u32 	%p56, %r8, 3;
	@%p56 bra 	$L__BB2_101;
	shl.b32 	%r379, %r496, 10;
	add.s32 	%r145, %r11, %r379;
	ld.shared.u32 	%r146, [%r145];
	setp.eq.s32 	%p57, %r146, 0;
	@%p57 bra 	$L__BB2_94;
	shl.b32 	%r380, %r496, 8;
	add.s32 	%r381, %r380, %r1;
	mul.wide.u32 	%rd28, %r381, 4;
	add.s64 	%rd29, %rd2, %rd28;
	atom.global.add.u32 	%r382, [%rd29], %r146;
$L__BB2_94:
	ld.shared.u32 	%r147, [%r145+1024];
	setp.eq.s32 	%p58, %r147, 0;
	@%p58 bra 	$L__BB2_96;
	shl.b32 	%r383, %r496, 8;
	add.s32 	%r384, %r383, %r1;
	add.s32 	%r385, %r384, 256;
	mul.wide.u32 	%rd30, %r385, 4;
	add.s64 	%rd31, %rd2, %rd30;
	atom.global.add.u32 	%r386, [%rd31], %r147;
$L__BB2_96:
	ld.shared.u32 	%r148, [%r145+2048];
	setp.eq.s32 	%p59, %r148, 0;
	@%p59 bra 	$L__BB2_98;
	shl.b32 	%r387, %r496, 8;
	add.s32 	%r388, %r387, %r1;
	add.s32 	%r389, %r388, 512;
	mul.wide.u32 	%rd32, %r389, 4;
	add.s64 	%rd33, %rd2, %rd32;
	atom.global.add.u32 	%r390, [%rd33], %r148;
$L__BB2_98:
	ld.shared.u32 	%r149, [%r145+3072];
	setp.eq.s32 	%p60, %r149, 0;
	@%p60 bra 	$L__BB2_100;
	shl.b32 	%r391, %r496, 8;
	add.s32 	%r392, %r391, %r1;
	add.s32 	%r393, %r392, 768;
	mul.wide.u32 	%rd34, %r393, 4;
	add.s64 	%rd35, %rd2, %rd34;
	atom.global.add.u32 	%r394, [%rd35], %r149;
$L__BB2_100:
	add.s32 	%r496, %r496, 4;
$L__BB2_101:
	setp.eq.s32 	%p61, %r9, 0;
	@%p61 bra 	$L__BB2_111;
	setp.eq.s32 	%p62, %r10, 0;
	@%p62 bra 	$L__BB2_108;
	shl.b32 	%r395, %r496, 10;
	add.s32 	%r152, %r11, %r395;
	ld.shared.u32 	%r153, [%r152];
	setp.eq.s32 	%p63, %r153, 0;
	@%p63 bra 	$L__BB2_105;
	shl.b32 	%r396, %r496, 8;
	add.s32 	%r397, %r396, %r1;
	mul.wide.u32 	%rd36, %r397, 4;
	add.s64 	%rd37, %rd2, %rd36;
	atom.global.add.u32 	%r398, [%rd37], %r153;
$L__BB2_105:
	ld.shared.u32 	%r154, [%r152+1024];
	setp.eq.s32 	%p64, %r154, 0;
	@%p64 bra 	$L__BB2_107;
	shl.b32 	%r399, %r496, 8;
	add.s32 	%r400, %r399, %r1;
	add.s32 	%r401, %r400, 256;
	mul.wide.u32 	%rd38, %r401, 4;
	add.s64 	%rd39, %rd2, %rd38;
	atom.global.add.u32 	%r402, [%rd39], %r154;
$L__BB2_107:
	add.s32 	%r496, %r496, 2;
$L__BB2_108:
	setp.eq.s32 	%p65, %r21, 0;
	@%p65 bra 	$L__BB2_111;
	shl.b32 	%r403, %r496, 10;
	add.s32 	%r404, %r11, %r403;
	ld.shared.u32 	%r157, [%r404];
	setp.eq.s32 	%p66, %r157, 0;
	@%p66 bra 	$L__BB2_111;
	shl.b32 	%r405, %r496, 8;
	add.s32 	%r406, %r405, %r1;
	mul.wide.u32 	%rd40, %r406, 4;
	add.s64 	%rd41, %rd2, %rd40;
	atom.global.add.u32 	%r407, [%rd41], %r157;
$L__BB2_111:
	setp.gt.u32 	%p67, %r1, 127;
	@%p67 bra 	$L__BB2_152;
	setp.lt.u32 	%p68, %r4, 7;
	mov.b32 	%r500, 0;
	@%p68 bra 	$L__BB2_131;
	mov.b32 	%r498, 0;
$L__BB2_114:
	.pragma "nounroll";
	shl.b32 	%r410, %r498, 10;
	add.s32 	%r159, %r11, %r410;
	ld.shared.u32 	%r160, [%r159+512];
	setp.eq.s32 	%p69, %r160, 0;
	shl.b32 	%r411, %r498, 8;
	add.s32 	%r412, %r411, %r1;
	mul.wide.u32 	%rd42, %r412, 4;
	add.s64 	%rd4, %rd2, %rd42;
	@%p69 bra 	$L__BB2_116;
	atom.global.add.u32 	%r413, [%rd4+512], %r160;
$L__BB2_116:
	ld.shared.u32 	%r161, [%r159+1536];
	setp.eq.s32 	%p70, %r161, 0;
	@%p70 bra 	$L__BB2_118;
	atom.global.add.u32 	%r414, [%rd4+1536], %r161;
$L__BB2_118:
	ld.shared.u32 	%r162, [%r159+2560];
	setp.eq.s32 	%p71, %r162, 0;
	@%p71 bra 	$L__BB2_120;
	atom.global.add.u32 	%r415, [%rd4+2560], %r162;
$L__BB2_120:
	ld.shared.u32 	%r163, [%r159+3584];
	setp.eq.s32 	%p72, %r163, 0;
	@%p72 bra 	$L__BB2_122;
	atom.global.add.u32 	%r416, [%rd4+3584], %r163;
$L__BB2_122:
	ld.shared.u32 	%r164, [%r159+4608];
	setp.eq.s32 	%p73, %r164, 0;
	@%p73 bra 	$L__BB2_124;
	atom.global.add.u32 	%r417, [%rd4+4608], %r164;
$L__BB2_124:
	ld.shared.u32 	%r165, [%r159+5632];
	setp.eq.s32 	%p74, %r165, 0;
	@%p74 bra 	$L__BB2_126;
	atom.global.add.u32 	%r418, [%rd4+5632], %r165;
$L__BB2_126:
	ld.shared.u32 	%r166, [%r159+6656];
	setp.eq.s32 	%p75, %r166, 0;
	@%p75 bra 	$L__BB2_128;
	atom.global.add.u32 	%r419, [%rd4+6656], %r166;
$L__BB2_128:
	ld.shared.u32 	%r167, [%r159+7680];
	setp.eq.s32 	%p76, %r167, 0;
	@%p76 bra 	$L__BB2_130;
	atom.global.add.u32 	%r420, [%rd4+7680], %r167;
$L__BB2_130:
	add.s32 	%r498, %r498, 8;
	setp.ne.s32 	%p77, %r498, %r20;
	mov.u32 	%r500, %r20;
	@%p77 bra 	$L__BB2_114;
$L__BB2_131:
	setp.eq.s32 	%p78, %r7, 0;
	@%p78 bra 	$L__BB2_152;
	setp.lt.u32 	%p79, %r8, 3;
	@%p79 bra 	$L__BB2_142;
	shl.b32 	%r421, %r500, 10;
	add.s32 	%r170, %r11, %r421;
	ld.shared.u32 	%r171, [%r170+512];
	setp.eq.s32 	%p80, %r171, 0;
	@%p80 bra 	$L__BB2_135;
	shl.b32 	%r422, %r500, 8;
	add.s32 	%r423, %r422, %r1;
	mul.wide.u32 	%rd43, %r423, 4;
	add.s64 	%rd44, %rd2, %rd43;
	atom.global.add.u32 	%r424, [%rd44+512], %r171;
$L__BB2_135:
	ld.shared.u32 	%r172, [%r170+1536];
	setp.eq.s32 	%p81, %r172, 0;
	@%p81 bra 	$L__BB2_137;
	shl.b32 	%r425, %r500, 8;
	add.s32 	%r426, %r425, %r1;
	add.s32 	%r427, %r426, 256;
	mul.wide.u32 	%rd45, %r427, 4;
	add.s64 	%rd46, %rd2, %rd45;
	atom.global.add.u32 	%r428, [%rd46+512], %r172;
$L__BB2_137:
	ld.shared.u32 	%r173, [%r170+2560];
	setp.eq.s32 	%p82, %r173, 0;
	@%p82 bra 	$L__BB2_139;
	shl.b32 	%r429, %r500, 8;
	add.s32 	%r430, %r429, %r1;
	add.s32 	%r431, %r430, 512;
	mul.wide.u32 	%rd47, %r431, 4;
	add.s64 	%rd48, %rd2, %rd47;
	atom.global.add.u32 	%r432, [%rd48+512], %r173;
$L__BB2_139:
	ld.shared.u32 	%r174, [%r170+3584];
	setp.eq.s32 	%p83, %r174, 0;
	@%p83 bra 	$L__BB2_141;
	shl.b32 	%r433, %r500, 8;
	add.s32 	%r434, %r433, %r1;
	add.s32 	%r435, %r434, 768;
	mul.wide.u32 	%rd49, %r435, 4;
	add.s64 	%rd50, %rd2, %rd49;
	atom.global.add.u32 	%r436, [%rd50+512], %r174;
$L__BB2_141:
	add.s32 	%r500, %r500, 4;
$L__BB2_142:
	setp.eq.s32 	%p84, %r9, 0;
	@%p84 bra 	$L__BB2_152;
	setp.eq.s32 	%p85, %r10, 0;
	@%p85 bra 	$L__BB2_149;
	shl.b32 	%r437, %r500, 10;
	add.s32 	%r177, %r11, %r437;
	ld.shared.u32 	%r178, [%r177+512];
	setp.eq.s32 	%p86, %r178, 0;
	@%p86 bra 	$L__BB2_146;
	shl.b32 	%r438, %r500, 8;
	add.s32 	%r439, %r438, %r1;
	mul.wide.u32 	%rd51, %r439, 4;
	add.s64 	%rd52, %rd2, %rd51;
	atom.global.add.u32 	%r440, [%rd52+512], %r178;
$L__BB2_146:
	ld.shared.u32 	%r179, [%r177+1536];
	setp.eq.s32 	%p87, %r179, 0;
	@%p87 bra 	$L__BB2_148;
	shl.b32 	%r441, %r500, 8;
	add.s32 	%r442, %r441, %r1;
	add.s32 	%r443, %r442, 256;
	mul.wide.u32 	%rd53, %r443, 4;
	add.s64 	%rd54, %rd2, %rd53;
	atom.global.add.u32 	%r444, [%rd54+512], %r179;
$L__BB2_148:
	add.s32 	%r500, %r500, 2;
$L__BB2_149:
	setp.eq.s32 	%p88, %r21, 0;
	@%p88 bra 	$L__BB2_152;
	shl.b32 	%r445, %r500, 10;
	add.s32 	%r446, %r11, %r445;
	ld.shared.u32 	%r182, [%r446+512];
	setp.eq.s32 	%p89, %r182, 0;
	@%p89 bra 	$L__BB2_152;
	shl.b32 	%r447, %r500, 8;
	add.s32 	%r448, %r447, %r1;
	mul.wide.u32 	%rd55, %r448, 4;
	add.s64 	%rd56, %rd2, %rd55;
	atom.global.add.u32 	%r449, [%rd56+512], %r182;
$L__BB2_152:
	bar.sync 	0;
	add.s32 	%r450, %r450, 1;
	setp.ne.s32 	%p90, %r450, %r24;
	@%p90 bra 	$L__BB2_2;
$L__BB2_153:
	ret;

}
	// .globl	_ZN3cub18CUB_300001_SM_10006detail10radix_sort33DeviceRadixSortExclusiveSumKernelINS1_5radix10policy_hubIiNS0_8NullTypeEjE10Policy1000EjEEvPT0_
.visible .entry _ZN3cub18CUB_300001_SM_10006detail10radix_sort33DeviceRadixSortExclusiveSumKernelINS1_5radix10policy_hubIiNS0_8NullTypeEjE10Policy1000EjEEvPT0_(
	.param .u64 .ptr .align 1 _ZN3cub18CUB_300001_SM_10006detail10radix_sort33DeviceRadixSortExclusiveSumKernelINS1_5radix10policy_hubIiNS0_8NullTypeEjE10Policy1000EjEEvPT0__param_0
)
{
	.reg .pred 	%p<4>;
	.reg .b32 	%r<77>;
	.reg .b64 	%rd<5>;
	// demoted variable
	.shared .align 16 .b8 _ZZN3cub18CUB_300001_SM_10006detail10radix_sort33DeviceRadixSortExclusiveSumKernelINS1_5radix10policy_hubIiNS0_8NullTypeEjE10Policy1000EjEEvPT0_E12temp_storage[1184];
	ld.param.u64 	%rd2, [_ZN3cub18CUB_300001_SM_10006detail10radix_sort33DeviceRadixSortExclusiveSumKernelINS1_5radix10policy_hubIiNS0_8NullTypeEjE10Policy1000EjEEvPT0__param_0];
	cvta.to.global.u64 	%rd3, %rd2;
	mov.u32 	%r6, %ctaid.x;
	shl.b32 	%r7, %r6, 8;
	mov.u32 	%r1, %tid.x;
	setp.gt.u32 	%p1, %r1, 255;
	add.s32 	%r8, %r7, %r1;
	mul.wide.s32 	%rd4, %r8, 4;
	add.s64 	%rd1, %rd3, %rd4;
	@%p1 bra 	$L__BB3_2;
	ld.global.u32 	%r76, [%rd1];
$L__BB3_2:
	shr.u32 	%r9, %r1, 3;
	add.s32 	%r10, %r9, %r1;
	shl.b32 	%r11, %r10, 2;
	mov.u32 	%r12, _ZZN3cub18CUB_300001_SM_10006detail10radix_sort33DeviceRadixSortExclusiveSumKernelINS1_5radix10policy_hubIiNS0_8NullTypeEjE10Policy1000EjEEvPT0_E12temp_storage;
	add.s32 	%r13, %r12, %r11;
	add.s32 	%r4, %r13, 16;
	st.shared.u32 	[%r13+16], %r76;
	bar.sync 	0;
	setp.gt.u32 	%p2, %r1, 31;
	@%p2 bra 	$L__BB3_4;
	mad.lo.s32 	%r45, %r1, 36, %r12;
	ld.shared.u32 	%r46, [%r45+16];
	ld.shared.u32 	%r47, [%r45+20];
	ld.shared.u32 	%r48, [%r45+24];
	ld.shared.u32 	%r49, [%r45+28];
	ld.shared.u32 	%r50, [%r45+32];
	ld.shared.u32 	%r51, [%r45+36];
	ld.shared.u32 	%r52, [%r45+40];
	ld.shared.u32 	%r53, [%r45+44];
	add.s32 	%r54, %r47, %r46;
	add.s32 	%r55, %r54, %r48;
	add.s32 	%r56, %r55, %r49;
	add.s32 	%r57, %r56, %r50;
	add.s32 	%r58, %r57, %r51;
	add.s32 	%r59, %r58, %r52;
	add.s32 	%r18, %r59, %r53;
	mov.b32 	%r16, 1;
	mov.b32 	%r41, 0;
	mov.b32 	%r43, -1;
	// begin inline asm
	{  .reg .u32 r0;  .reg .pred p;  shfl.sync.up.b32 r0|p, %r18, %r16, %r41, %r43;  @p add.u32 r0, r0, %r18;  mov.u32 %r14, r0;}
	// end inline asm
	mov.b32 	%r22, 2;
	// begin inline asm
	{  .reg .u32 r0;  .reg .pred p;  shfl.sync.up.b32 r0|p, %r14, %r22, %r41, %r43;  @p add.u32 r0, r0, %r14;  mov.u32 %r20, r0;}
	// end inline asm
	mov.b32 	%r28, 4;
	// begin inline asm
	{  .reg .u32 r0;  .reg .pred p;  shfl.sync.up.b32 r0|p, %r20, %r28, %r41, %r43;  @p add.u32 r0, r0, %r20;  mov.u32 %r26, r0;}
	// end inline asm
	mov.b32 	%r34, 8;
	// begin inline asm
	{  .reg .u32 r0;  .reg .pred p;  shfl.sync.up.b32 r0|p, %r26, %r34, %r41, %r43;  @p add.u32 r0, r0, %r26;  mov.u32 %r32, r0;}
	// end inline asm
	mov.b32 	%r40, 16;
	// begin inline asm
	{  .reg .u32 r0;  .reg .pred p;  shfl.sync.up.b32 r0|p, %r32, %r40, %r41, %r43;  @p add.u32 r0, r0, %r32;  mov.u32 %r38, r0;}
	// end inline asm
	sub.s32 	%r60, %r38, %r18;
	ld.shared.u32 	%r61, [%r45+16];
	ld.shared.u32 	%r62, [%r45+20];
	ld.shared.u32 	%r63, [%r45+24];
	ld.shared.u32 	%r64, [%r45+28];
	ld.shared.u32 	%r65, [%r45+32];
	ld.shared.u32 	%r66, [%r45+36];
	ld.shared.u32 	%r67, [%r45+40];
	add.s32 	%r68, %r61, %r60;
	add.s32 	%r69, %r62, %r68;
	add.s32 	%r70, %r63, %r69;
	add.s32 	%r71, %r64, %r70;
	add.s32 	%r72, %r65, %r71;
	add.s32 	%r73, %r66, %r72;
	add.s32 	%r74, %r67, %r73;
	st.shared.u32 	[%r45+16], %r60;
	st.shared.u32 	[%r45+20], %r68;
	st.shared.u32 	[%r45+24], %r69;
	st.shared.u32 	[%r45+28], %r70;
	st.shared.u32 	[%r45+32], %r71;
	st.shared.u32 	[%r45+36], %r72;
	st.shared.u32 	[%r45+40], %r73;
	st.shared.u32 	[%r45+44], %r74;
$L__BB3_4:
	setp.gt.u32 	%p3, %r1, 255;
	bar.sync 	0;
	@%p3 bra 	$L__BB3_6;
	ld.shared.u32 	%r75, [%r4];
	st.global.u32 	[%rd1], %r75;
$L__BB3_6:
	ret;

}
	// .globl	_ZN3cub18CUB_300001_SM_10006detail10radix_sort29DeviceRadixSortOnesweepKernelINS1_5radix10policy_hubIiNS0_8NullTypeEjE10Policy1000ELNS0_9SortOrderE0EiS6_jiiNS1_21identity_decomposer_tEEEvPT5_SC_PT3_PKSD_PT1_PKSH_PT2_PKSL_T4_iiT6_
.visible .entry _ZN3cub18CUB_300001_SM_10006detail10radix_sort29DeviceRadixSortOnesweepKernelINS1_5radix10policy_hubIiNS0_8NullTypeEjE10Policy1000ELNS0_9SortOrderE0EiS6_jiiNS1_21identity_decomposer_tEEEvPT5_SC_PT3_PKSD_PT1_PKSH_PT2_PKSL_T4_iiT6_(
	.param .u64 .ptr .align 1 _ZN3cub18CUB_300001_SM_10006detail10radix_sort29DeviceRadixSortOnesweepKernelINS1_5radix10policy_hubIiNS0_8NullTypeEjE10Policy1000ELNS0_9SortOrderE0EiS6_jiiNS1_21identity_decomposer_tEEEvPT5_SC_PT3_PKSD_PT1_PKSH_PT2_PKSL_T4_iiT6__param_0,
	.param .u64 .ptr .align 1 _ZN3cub18CUB_300001_SM_10006detail10radix_sort29DeviceRadixSortOnesweepKernelINS1_5radix10policy_hubIiNS0_8NullTypeEjE10Policy1000ELNS0_9SortOrderE0EiS6_jiiNS1_21identity_decomposer_tEEEvPT5_SC_PT3_PKSD_PT1_PKSH_PT2_PKSL_T4_iiT6__param_1,
	.param .u64 .ptr .align 1 _ZN3cub18CUB_300001_SM_10006detail10radix_sort29DeviceRadixSortOnesweepKernelINS1_5radix10policy_hubIiNS0_8NullTypeEjE10Policy1000ELNS0_9SortOrderE0EiS6_jiiNS1_21identity_decomposer_tEEEvPT5_SC_PT3_PKSD_PT1_PKSH_PT2_PKSL_T4_iiT6__param_2,
	.param .u64 .ptr .align 1 _ZN3cub18CUB_300001_SM_10006detail10radix_sort29DeviceRadixSortOnesweepKernelINS1_5radix10policy_hubIiNS0_8NullTypeEjE10Policy1000ELNS0_9SortOrderE0EiS6_jiiNS1_21identity_decomposer_tEEEvPT5_SC_PT3_PKSD_PT1_PKSH_PT2_PKSL_T4_iiT6__param_3,
	.param .u64 .ptr .align 1 _ZN3cub18CUB_300001_SM_10006detail10radix_sort29DeviceRadixSortOnesweepKernelINS1_5radix10policy_hubIiNS0_8NullTypeEjE10Policy1000ELNS0_9SortOrderE0EiS6_jiiNS1_21identity_decomposer_tEEEvPT5_SC_PT3_PKSD_PT1_PKSH_PT2_PKSL_T4_iiT6__param_4,
	.param .u64 .ptr .align 1 _ZN3cub18CUB_300001_SM_10006detail10radix_sort29DeviceRadixSortOnesweepKernelINS1_5radix10policy_hubIiNS0_8NullTypeEjE10Policy1000ELNS0_9SortOrderE0EiS6_jiiNS1_21identity_decomposer_tEEEvPT5_SC_PT3_PKSD_PT1_PKSH_PT2_PKSL_T4_iiT6__param_5,
	.param .u64 .ptr .align 1 _ZN3cub18CUB_300001_SM_10006detail10radix_sort29DeviceRadixSortOnesweepKernelINS1_5radix10policy_hubIiNS0_8NullTypeEjE10Policy1000ELNS0_9SortOrderE0EiS6_jiiNS1_21identity_decomposer_tEEEvPT5_SC_PT3_PKSD_PT1_PKSH_PT2_PKSL_T4_iiT6__param_6,
	.param .u64 .ptr .align 1 _ZN3cub18CUB_300001_SM_10006detail10radix_sort29DeviceRadixSortOnesweepKernelINS1_5radix10policy_hubIiNS0_8NullTypeEjE10Policy1000ELNS0_9SortOrderE0EiS6_jiiNS1_21identity_decomposer_tEEEvPT5_SC_PT3_PKSD_PT1_PKSH_PT2_PKSL_T4_iiT6__param_7,
	.param .u32 _ZN3cub18CUB_300001_SM_10006detail10radix_sort29DeviceRadixSortOnesweepKernelINS1_5radix10policy_hubIiNS0_8NullTypeEjE10Policy1000ELNS0_9SortOrderE0EiS6_jiiNS1_21identity_decomposer_tEEEvPT5_SC_PT3_PKSD_PT1_PKSH_PT2_PKSL_T4_iiT6__param_8,
	.param .u32 _ZN3cub18CUB_300001_SM_10006detail10radix_sort29DeviceRadixSortOnesweepKernelINS1_5radix10policy_hubIiNS0_8NullTypeEjE10Policy1000ELNS0_9SortOrderE0EiS6_jiiNS1_21identity_decomposer_tEEEvPT5_SC_PT3_PKSD_PT1_PKSH_PT2_PKSL_T4_iiT6__param_9,
	.param .u32 _ZN3cub18CUB_300001_SM_10006detail10radix_sort29DeviceRadixSortOnesweepKernelINS1_5radix10policy_hubIiNS0_8NullTypeEjE10Policy1000ELNS0_9SortOrderE0EiS6_jiiNS1_21identity_decomposer_tEEEvPT5_SC_PT3_PKSD_PT1_PKSH_PT2_PKSL_T4_iiT6__param_10,
	.param .align 1 .b8 _ZN3cub18CUB_300001_SM_10006detail10radix_sort29DeviceRadixSortOnesweepKernelINS1_5radix10policy_hubIiNS0_8NullTypeEjE10Policy1000ELNS0_9SortOrderE0EiS6_jiiNS1_21identity_decomposer_tEEEvPT5_SC_PT3_PKSD_PT1_PKSH_PT2_PKSL_T4_iiT6__param_11[1]
)
.maxntid 384
{
	.reg .pred 	%p<147>;
	.reg .b32 	%r<1995>;
	.reg .b64 	%rd<140>;
	// demoted variable
	.shared .align 16 .b8 _ZZN3cub18CUB_300001_SM_10006detail10radix_sort29DeviceRadixSortOnesweepKernelINS1_5radix10policy_hubIiNS0_8NullTypeEjE10Policy1000ELNS0_9SortOrderE0EiS6_jiiNS1_21identity_decomposer_tEEEvPT5_SC_PT3_PKSD_PT1_PKSH_PT2_PKSL_T4_iiT6_E1s[31744];
	ld.param.u64 	%rd13, [_ZN3cub18CUB_300001_SM_10006detail10radix_sort29DeviceRadixSortOnesweepKernelINS1_5radix10policy_hubIiNS0_8NullTypeEjE10Policy1000ELNS0_9SortOrderE0EiS6_jiiNS1_21identity_decomposer_tEEEvPT5_SC_PT3_PKSD_PT1_PKSH_PT2_PKSL_T4_iiT6__param_1];
	ld.param.u64 	%rd16, [_ZN3cub18CUB_300001_SM_10006detail10radix_sort29DeviceRadixSortOnesweepKernelINS1_5radix10policy_hubIiNS0_8NullTypeEjE10Policy1000ELNS0_9SortOrderE0EiS6_jiiNS1_21identity_decomposer_tEEEvPT5_SC_PT3_PKSD_PT1_PKSH_PT2_PKSL_T4_iiT6__param_4];
	ld.param.u64 	%rd17, [_ZN3cub18CUB_300001_SM_10006detail10radix_sort29DeviceRadixSortOnesweepKernelINS1_5radix10policy_hubIiNS0_8NullTypeEjE10Policy1000ELNS0_9SortOrderE0EiS6_jiiNS1_21identity_decomposer_tEEEvPT5_SC_PT3_PKSD_PT1_PKSH_PT2_PKSL_T4_iiT6__param_5];
	ld.param.u32 	%r328, [_ZN3cub18CUB_300001_SM_10006detail10radix_sort29DeviceRadixSortOnesweepKernelINS1_5radix10policy_hubIiNS0_8NullTypeEjE10Policy1000ELNS0_9SortOrderE0EiS6_jiiNS1_21identity_decomposer_tEEEvPT5_SC_PT3_PKSD_PT1_PKSH_PT2_PKSL_T4_iiT6__param_9];
	cvta.to.global.u64 	%rd1, %rd16;
	cvta.to.global.u64 	%rd2, %rd17;
	mov.u32 	%r1, %tid.x;
	// begin inline asm
	mov.u32 %r330, %laneid;
	// end inline asm
	setp.ne.s32 	%p1, %r1, 0;
	@%p1 bra 	$L__BB4_2;
	cvta.to.global.u64 	%rd18, %rd13;
	atom.global.add.u32 	%r331, [%rd18], 1;
	st.shared.u32 	[_ZZN3cub18CUB_300001_SM_10006detail10radix_sort29DeviceRadixSortOnesweepKernelINS1_5radix10policy_hubIiNS0_8NullTypeEjE10Policy1000ELNS0_9SortOrderE0EiS6_jiiNS1_21identity_decomposer_tEEEvPT5_SC_PT3_PKSD_PT1_PKSH_PT2_PKSL_T4_iiT6_E1s+30720], %r331;
$L__BB4_2:
	ld.param.u32 	%r1888, [_ZN3cub18CUB_300001_SM_10006detail10radix_sort29DeviceRadixSortOnesweepKernelINS1_5radix10policy_hubIiNS0_8NullTypeEjE10Policy1000ELNS0_9SortOrderE0EiS6_jiiNS1_21identity_decomposer_tEEEvPT5_SC_PT3_PKSD_PT1_PKSH_PT2_PKSL_T4_iiT6__param_8];
	bar.sync 	0;
	ld.shared.u32 	%r3, [_ZZN3cub18CUB_300001_SM_10006detail10radix_sort29DeviceRadixSortOnesweepKernelINS1_5radix10policy_hubIiNS0_8NullTypeEjE10Policy1000ELNS0_9SortOrderE0EiS6_jiiNS1_21identity_decomposer_tEEEvPT5_SC_PT3_PKSD_PT1_PKSH_PT2_PKSL_T4_iiT6_E1s+30720];
	mul.lo.s32 	%r4, %r3, 7680;
	add.s32 	%r332, %r4, 7680;
	setp.gt.s32 	%p2, %r332, %r1888;
	@%p2 bra 	$L__BB4_4;
	and.b32  	%r333, %r1, 31;
	and.b32  	%r334, %r1, 992;
	mul.lo.s32 	%r335, %r334, 20;
	or.b32  	%r336, %r335, %r333;
	cvt.u64.u32 	%rd19, %r4;
	cvt.u64.u32 	%rd20, %r336;
	add.s64 	%rd21, %rd20, %rd19;
	shl.b64 	%rd22, %rd21, 2;
	add.s64 	%rd23, %rd2, %rd22;
	ld.global.u32 	%r1916, [%rd23];
	ld.global.u32 	%r1917, [%rd23+128];
	ld.global.u32 	%r1918, [%rd23+256];
	ld.global.u32 	%r1919, [%rd23+384];
	ld.global.u32 	%r1920, [%rd23+512];
	ld.global.u32 	%r1921, [%rd23+640];
	ld.global.u32 	%r1922, [%rd23+768];
	ld.global.u32 	%r1923, [%rd23+896];
	ld.global.u32 	%r1924, [%rd23+1024];
	ld.global.u32 	%r1925, [%rd23+1152];
	ld.global.u32 	%r1926, [%rd23+1280];
	ld.global.u32 	%r1927, [%rd23+1408];
	ld.global.u32 	%r1928, [%rd23+1536];
	ld.global.u32 	%r1929, [%rd23+1664];
	ld.global.u32 	%r1930, [%rd23+1792];
	ld.global.u32 	%r1931, [%rd23+1920];
	ld.global.u32 	%r1932, [%rd23+2048];
	ld.global.u32 	%r1933, [%rd23+2176];
	ld.global.u32 	%r1934, [%rd23+2304];
	ld.global.u32 	%r1935, [%rd23+2432];
	bra.uni 	$L__BB4_44;
$L__BB4_4:
	ld.param.u32 	%r1889, [_ZN3cub18CUB_300001_SM_10006detail10radix_sort29DeviceRadixSortOnesweepKernelINS1_5radix10policy_hubIiNS0_8NullTypeEjE10Policy1000ELNS0_9SortOrderE0EiS6_jiiNS1_21identity_decomposer_tEEEvPT5_SC_PT3_PKSD_PT1_PKSH_PT2_PKSL_T4_iiT6__param_8];
	cvt.u64.u32 	%rd24, %r4;
	sub.s32 	%r25, %r1889, %r4;
	and.b32  	%r338, %r1, 31;
	and.b32  	%r339, %r1, 992;
	mul.lo.s32 	%r340, %r339, 20;
	or.b32  	%r26, %r340, %r338;
	setp.ge.s32 	%p3, %r26, %r25;
	cvt.u64.u32 	%rd25, %r26;
	add.s64 	%rd26, %rd25, %rd24;
	shl.b64 	%rd27, %rd26, 2;
	add.s64 	%rd3, %rd2, %rd27;
	mov.b32 	%r1916, 2147483647;
	@%p3 bra 	$L__BB4_6;
	ld.global.u32 	%r1916, [%rd3];
$L__BB4_6:
	add.s32 	%r342, %r26, 32;
	setp.ge.s32 	%p4, %r342, %r25;
	mov.b32 	%r1917, 2147483647;
	@%p4 bra 	$L__BB4_8;
	ld.global.u32 	%r1917, [%rd3+128];
$L__BB4_8:
	add.s32 	%r344, %r26, 64;
	setp.ge.s32 	%p5, %r344, %r25;
	mov.b32 	%r1918, 2147483647;
	@%p5 bra 	$L__BB4_10;
	ld.global.u32 	%r1918, [%rd3+256];
$L__BB4_10:
	add.s32 	%r346, %r26, 96;
	setp.ge.s32 	%p6, %r346, %r25;
	mov.b32 	%r1919, 2147483647;
	@%p6 bra 	$L__BB4_12;
	ld.global.u32 	%r1919, [%rd3+384];
$L__BB4_12:
	add.s32 	%r348, %r26, 128;
	setp.ge.s32 	%p7, %r348, %r25;
	mov.b32 	%r1920, 2147483647;
	@%p7 bra 	$L__BB4_14;
	ld.global.u32 	%r1920, [%rd3+512];
$L__BB4_14:
	add.s32 	%r350, %r26, 160;
	setp.ge.s32 	%p8, %r350, %r25;
	mov.b32 	%r1921, 2147483647;
	@%p8 bra 	$L__BB4_16;
	ld.global.u32 	%r1921, [%rd3+640];
$L__BB4_16:
	add.s32 	%r352, %r26, 192;
	setp.ge.s32 	%p9, %r352, %r25;
	mov.b32 	%r1922, 2147483647;
	@%p9 bra 	$L__BB4_18;
	ld.global.u32 	%r1922, [%rd3+768];
$L__BB4_18:
	add.s32 	%r354, %r26, 224;
	setp.ge.s32 	%p10, %r354, %r25;
	mov.b32 	%r1923, 2147483647;
	@%p10 bra 	$L__BB4_20;
	ld.global.u32 	%r1923, [%rd3+896];
$L__BB4_20:
	add.s32 	%r356, %r26, 256;
	setp.ge.s32 	%p11, %r356, %r25;
	mov.b32 	%r1924, 2147483647;
	@%p11 bra 	$L__BB4_22;
	ld.global.u32 	%r1924, [%rd3+1024];
$L__BB4_22:
	add.s32 	%r358, %r26, 288;
	setp.ge.s32 	%p12, %r358, %r25;
	mov.b32 	%r1925, 2147483647;
	@%p12 bra 	$L__BB4_24;
	ld.global.u32 	%r1925, [%rd3+1152];
$L__BB4_24:
	add.s32 	%r360, %r26, 320;
	setp.ge.s32 	%p13, %r360, %r25;
	mov.b32 	%r1926, 2147483647;
	@%p13 bra 	$L__BB4_26;
	ld.global.u32 	%r1926, [%rd3+1280];
$L__BB4_26:
	add.s32 	%r362, %r26, 352;
	setp.ge.s32 	%p14, %r362, %r25;
	mov.b32 	%r1927, 2147483647;
	@%p14 bra 	$L__BB4_28;
	ld.global.u32 	%r1927, [%rd3+1408];
$L__BB4_28:
	add.s32 	%r364, %r26, 384;
	setp.ge.s32 	%p15, %r364, %r25;
	mov.b32 	%r1928, 2147483647;
	@%p15 bra 	$L__BB4_30;
	ld.global.u32 	%r1928, [%rd3+1536];
$L__BB4_30:
	add.s32 	%r366, %r26, 416;
	setp.ge.s32 	%p16, %r366, %r25;
	mov.b32 	%r1929, 2147483647;
	@%p16 bra 	$L__BB4_32;
	ld.global.u32 	%r1929, [%rd3+1664];
$L__BB4_32:
	add.s32 	%r368, %r26, 448;
	setp.ge.s32 	%p17, %r368, %r25;
	mov.b32 	%r1930, 2147483647;
	@%p17 bra 	$L__BB4_34;
	ld.global.u32 	%r1930, [%rd3+1792];
$L__BB4_34:
	add.s32 	%r370, %r26, 480;
	setp.ge.s32 	%p18, %r370, %r25;
	mov.b32 	%r1931, 2147483647;
	@%p18 bra 	$L__BB4_36;
	ld.global.u32 	%r1931, [%rd3+1920];
$L__BB4_36:
	add.s32 	%r372, %r26, 512;
	setp.ge.s32 	%p19, %r372, %r25;
	mov.b32 	%r1932, 2147483647;
	@%p19 bra 	$L__BB4_38;
	ld.global.u32 	%r1932, [%rd3+2048];
$L__BB4_38:
	add.s32 	%r374, %r26, 544;
	setp.ge.s32 	%p20, %r374, %r25;
	mov.b32 	%r1933, 2147483647;
	@%p20 bra 	$L__BB4_40;
	ld.global.u32 	%r1933, [%rd3+2176];
$L__BB4_40:
	add.s32 	%r376, %r26, 576;
	setp.ge.s32 	%p21, %r376, %r25;
	mov.b32 	%r1934, 2147483647;
	@%p21 bra 	$L__BB4_42;
	ld.global.u32 	%r1934, [%rd3+2304];
$L__BB4_42:
	add.s32 	%r378, %r26, 608;
	setp.ge.s32 	%p22, %r378, %r25;
	mov.b32 	%r1935, 2147483647;
	@%p22 bra 	$L__BB4_44;
	ld.global.u32 	%r1935, [%rd3+2432];
$L__BB4_44:
	ld.param.u32 	%r1896, [_ZN3cub18CUB_300001_SM_10006detail10radix_sort29DeviceRadixSortOnesweepKernelINS1_5radix10policy_hubIiNS0_8NullTypeEjE10Policy1000ELNS0_9SortOrderE0EiS6_jiiNS1_21identity_decomposer_tEEEvPT5_SC_PT3_PKSD_PT1_PKSH_PT2_PKSL_T4_iiT6__param_10];
	mov.b32 	%r379, -1;
	shl.b32 	%r380, %r379, %r1896;
	not.b32 	%r86, %r380;
	shr.u32 	%r87, %r1, 5;
	shl.b32 	%r381, %r87, 10;
	mov.u32 	%r382, _ZZN3cub18CUB_300001_SM_10006detail10radix_sort29DeviceRadixSortOnesweepKernelINS1_5radix10policy_hubIiNS0_8NullTypeEjE10Policy1000ELNS0_9SortOrderE0EiS6_jiiNS1_21identity_decomposer_tEEEvPT5_SC_PT3_PKSD_PT1_PKSH_PT2_PKSL_T4_iiT6_E1s;
	add.s32 	%r88, %r382, %r381;
	setp.gt.s32 	%p23, %r330, 255;
	@%p23 bra 	$L__BB4_57;
	max.s32 	%r383, %r330, 224;
	sub.s32 	%r384, %r383, %r330;
	add.s32 	%r385, %r384, 31;
	shr.u32 	%r386, %r385, 5;
	add.s32 	%r89, %r386, 1;
	and.b32  	%r90, %r89, 15;
	setp.lt.u32 	%p24, %r385, 480;
	mov.u32 	%r1939, %r330;
	@%p24 bra 	$L__BB4_48;
	and.b32  	%r387, %r89, 268435440;
	neg.s32 	%r1937, %r387;
	shl.b32 	%r389, %r330, 2;
	add.s32 	%r390, %r381, %r389;
	add.s32 	%r392, %r390, %r382;
	add.s32 	%r1936, %r392, 1024;
	mov.u32 	%r1939, %r330;
$L__BB4_47:
	.pragma "nounroll";
	mov.b32 	%r393, 0;
	st.shared.u32 	[%r1936+-1024], %r393;
	st.shared.u32 	[%r1936+-896], %r393;
	st.shared.u32 	[%r1936+-768], %r393;
	st.shared.u32 	[%r1936+-640], %r393;
	st.shared.u32 	[%r1936+-512], %r393;
	st.shared.u32 	[%r1936+-384], %r393;
	st.shared.u32 	[%r1936+-256], %r393;
	st.shared.u32 	[%r1936+-128], %r393;
	st.shared.u32 	[%r1936], %r393;
	st.shared.u32 	[%r1936+128], %r393;
	st.shared.u32 	[%r1936+256], %r393;
	st.shared.u32 	[%r1936+384], %r393;
	st.shared.u32 	[%r1936+512], %r393;
	st.shared.u32 	[%r1936+640], %r393;
	st.shared.u32 	[%r1936+768], %r393;
	st.shared.u32 	[%r1936+896], %r393;
	add.s32 	%r1939, %r1939, 512;
	add.s32 	%r1937, %r1937, 16;
	add.s32 	%r1936, %r1936, 2048;
	setp.ne.s32 	%p25, %r1937, 0;
	@%p25 bra 	$L__BB4_47;
$L__BB4_48:
	setp.eq.s32 	%p26, %r90, 0;
	@%p26 bra 	$L__BB4_57;
	and.b32  	%r100, %r89, 7;
	setp.lt.u32 	%p27, %r90, 8;
	@%p27 bra 	$L__BB4_51;
	shl.b32 	%r394, %r1939, 2;
	add.s32 	%r395, %r88, %r394;
	mov.b32 	%r396, 0;
	st.shared.u32 	[%r395], %r396;
	st.shared.u32 	[%r395+128], %r396;
	st.shared.u32 	[%r395+256], %r396;
	st.shared.u32 	[%r395+384], %r396;
	st.shared.u32 	[%r395+512], %r396;
	st.shared.u32 	[%r395+640], %r396;
	st.shared.u32 	[%r395+768], %r396;
	st.shared.u32 	[%r395+896], %r396;
	add.s32 	%r1939, %r1939, 256;
$L__BB4_51:
	setp.eq.s32 	%p28, %r100, 0;
	@%p28 bra 	$L__BB4_57;
	and.b32  	%r103, %r89, 3;
	setp.lt.u32 	%p29, %r100, 4;
	@%p29 bra 	$L__BB4_54;
	shl.b32 	%r397, %r1939, 2;
	add.s32 	%r398, %r88, %r397;
	mov.b32 	%r399, 0;
	st.shared.u32 	[%r398], %r399;
	st.shared.u32 	[%r398+128], %r399;
	st.shared.u32 	[%r398+256], %r399;
	st.shared.u32 	[%r398+384], %r399;
	add.s32 	%r1939, %r1939, 128;
$L__BB4_54:
	setp.eq.s32 	%p30, %r103, 0;
	@%p30 bra 	$L__BB4_57;
	shl.b32 	%r401, %r1939, 2;
	add.s32 	%r402, %r381, %r401;
	add.s32 	%r1943, %r382, %r402;
	neg.s32 	%r1942, %r103;
$L__BB4_56:
	.pragma "nounroll";
	mov.b32 	%r404, 0;
	st.shared.u32 	[%r1943], %r404;
	add.s32 	%r1943, %r1943, 128;
	add.s32 	%r1942, %r1942, 1;
	setp.ne.s32 	%p31, %r1942, 0;
	@%p31 bra 	$L__BB4_56;
$L__BB4_57:
	bar.warp.sync 	-1;
	xor.b32  	%r406, %r1916, -2147483648;
	shr.u32 	%r407, %r406, %r328;
	and.b32  	%r112, %r407, %r86;
	shl.b32 	%r408, %r112, 2;
	add.s32 	%r409, %r88, %r408;
	atom.shared.add.u32 	%r410, [%r409], 1;
	xor.b32  	%r411, %r1917, -2147483648;
	shr.u32 	%r412, %r411, %r328;
	and.b32  	%r413, %r412, %r86;
	shl.b32 	%r414, %r413, 2;
	add.s32 	%r415, %r88, %r414;
	atom.shared.add.u32 	%r416, [%r415], 1;
	xor.b32  	%r417, %r1918, -2147483648;
	shr.u32 	%r418, %r417, %r328;
	and.b32  	%r419, %r418, %r86;
	shl.b32 	%r420, %r419, 2;
	add.s32 	%r421, %r88, %r420;
	atom.shared.add.u32 	%r422, [%r421], 1;
	xor.b32  	%r423, %r1919, -2147483648;
	shr.u32 	%r424, %r423, %r328;
	and.b32  	%r425, %r424, %r86;
	shl.b32 	%r426, %r425, 2;
	add.s32 	%r427, %r88, %r426;
	atom.shared.add.u32 	%r428, [%r427], 1;
	xor.b32  	%r429, %r1920, -2147483648;
	shr.u32 	%r430, %r429, %r328;
	and.b32  	%r431, %r430, %r86;
	shl.b32 	%r432, %r431, 2;
	add.s32 	%r433, %r88, %r432;
	atom.shared.add.u32 	%r434, [%r433], 1;
	xor.b32  	%r435, %r1921, -2147483648;
	shr.u32 	%r436, %r435, %r328;
	and.b32  	%r437, %r436, %r86;
	shl.b32 	%r438, %r437, 2;
	add.s32 	%r439, %r88, %r438;
	atom.shared.add.u32 	%r440, [%r439], 1;
	xor.b32  	%r441, %r1922, -2147483648;
	shr.u32 	%r442, %r441, %r328;
	and.b32  	%r443, %r442, %r86;
	shl.b32 	%r444, %r443, 2;
	add.s32 	%r445, %r88, %r444;
	atom.shared.add.u32 	%r446, [%r445], 1;
	xor.b32  	%r447, %r1923, -2147483648;
	shr.u32 	%r448, %r447, %r328;
	and.b32  	%r449, %r448, %r86;
	shl.b32 	%r450, %r449, 2;
	add.s32 	%r451, %r88, %r450;
	atom.shared.add.u32 	%r452, [%r451], 1;
	xor.b32  	%r453, %r1924, -2147483648;
	shr.u32 	%r454, %r453, %r328;
	and.b32  	%r455, %r454, %r86;
	shl.b32 	%r456, %r455, 2;
	add.s32 	%r457, %r88, %r456;
	atom.shared.add.u32 	%r458, [%r457], 1;
	xor.b32  	%r459, %r1925, -2147483648;
	shr.u32 	%r460, %r459, %r328;
	and.b32  	%r461, %r460, %r86;
	shl.b32 	%r462, %r461, 2;
	add.s32 	%r463, %r88, %r462;
	atom.shared.add.u32 	%r464, [%r463], 1;
	xor.b32  	%r465, %r1926, -2147483648;
	shr.u32 	%r466, %r465, %r328;
	and.b32  	%r467, %r466, %r86;
	shl.b32 	%r468, %r467, 2;
	add.s32 	%r469, %r88, %r468;
	atom.shared.add.u32 	%r470, [%r469], 1;
	xor.b32  	%r471, %r1927, -2147483648;
	shr.u32 	%r472, %r471, %r328;
	and.b32  	%r473, %r472, %r86;
	shl.b32 	%r474, %r473, 2;
	add.s32 	%r475, %r88, %r474;
	atom.shared.add.u32 	%r476, [%r475], 1;
	xor.b32  	%r477, %r1928, -2147483648;
	shr.u32 	%r478, %r477, %r328;
	and.b32  	%r479, %r478, %r86;
	shl.b32 	%r480, %r479, 2;
	add.s32 	%r481, %r88, %r480;
	atom.shared.add.u32 	%r482, [%r481], 1;
	xor.b32  	%r483, %r1929, -2147483648;
	shr.u32 	%r484, %r483, %r328;
	and.b32  	%r485, %r484, %r86;
	shl.b32 	%r486, %r485, 2;
	add.s32 	%r487, %r88, %r486;
	atom.shared.add.u32 	%r488, [%r487], 1;
	xor.b32  	%r489, %r1930, -2147483648;
	shr.u32 	%r490, %r489, %r328;
	and.b32  	%r491, %r490, %r86;
	shl.b32 	%r492, %r491, 2;
	add.s32 	%r493, %r88, %r492;
	atom.shared.add.u32 	%r494, [%r493], 1;
	xor.b32  	%r495, %r1931, -2147483648;
	shr.u32 	%r496, %r495, %r328;
	and.b32  	%r497, %r496, %r86;
	shl.b32 	%r498, %r497, 2;
	add.s32 	%r499, %r88, %r498;
	atom.shared.add.u32 	%r500, [%r499], 1;
	xor.b32  	%r501, %r1932, -2147483648;
	shr.u32 	%r502, %r501, %r328;
	and.b32  	%r503, %r502, %r86;
	shl.b32 	%r504, %r503, 2;
	add.s32 	%r505, %r88, %r504;
	atom.shared.add.u32 	%r506, [%r505], 1;
	xor.b32  	%r507, %r1933, -2147483648;
	shr.u32 	%r508, %r507, %r328;
	and.b32  	%r509, %r508, %r86;
	shl.b32 	%r510, %r509, 2;
	add.s32 	%r511, %r88, %r510;
	atom.shared.add.u32 	%r512, [%r511], 1;
	xor.b32  	%r513, %r1934, -2147483648;
	shr.u32 	%r514, %r513, %r328;
	and.b32  	%r515, %r514, %r86;
	shl.b32 	%r516, %r515, 2;
	add.s32 	%r517, %r88, %r516;
	atom.shared.add.u32 	%r518, [%r517], 1;
	xor.b32  	%r1969, %r1935, -2147483648;
	shr.u32 	%r519, %r1969, %r328;
	and.b32  	%r520, %r519, %r86;
	shl.b32 	%r521, %r520, 2;
	add.s32 	%r522, %r88, %r521;
	atom.shared.add.u32 	%r523, [%r522], 1;
	bar.sync 	0;
	setp.gt.u32 	%p32, %r1, 255;
	shl.b32 	%r524, %r1, 2;
	add.s32 	%r114, %r382, %r524;
	mov.b32 	%r1944, 0;
	@%p32 bra 	$L__BB4_59;
	ld.shared.u32 	%r526, [%r114];
	mov.b32 	%r527, 0;
	st.shared.u32 	[%r114], %r527;
	ld.shared.u32 	%r528, [%r114+1024];
	st.shared.u32 	[%r114+1024], %r526;
	add.s32 	%r529, %r528, %r526;
	ld.shared.u32 	%r530, [%r114+2048];
	st.shared.u32 	[%r114+2048], %r529;
	add.s32 	%r531, %r530, %r529;
	ld.shared.u32 	%r532, [%r114+3072];
	st.shared.u32 	[%r114+3072], %r531;
	add.s32 	%r533, %r532, %r531;
	ld.shared.u32 	%r534, [%r114+4096];
	st.shared.u32 	[%r114+4096], %r533;
	add.s32 	%r535, %r534, %r533;
	ld.shared.u32 	%r536, [%r114+5120];
	st.shared.u32 	[%r114+5120], %r535;
	add.s32 	%r537, %r536, %r535;
	ld.shared.u32 	%r538, [%r114+6144];
	st.shared.u32 	[%r114+6144], %r537;
	add.s32 	%r539, %r538, %r537;
	ld.shared.u32 	%r540, [%r114+7168];
	st.shared.u32 	[%r114+7168], %r539;
	add.s32 	%r541, %r540, %r539;
	ld.shared.u32 	%r542, [%r114+8192];
	st.shared.u32 	[%r114+8192], %r541;
	add.s32 	%r543, %r542, %r541;
	ld.shared.u32 	%r544, [%r114+9216];
	st.shared.u32 	[%r114+9216], %r543;
	add.s32 	%r545, %r544, %r543;
	ld.shared.u32 	%r546, [%r114+10240];
	st.shared.u32 	[%r114+10240], %r545;
	add.s32 	%r547, %r546, %r545;
	ld.shared.u32 	%r548, [%r114+11264];
	st.shared.u32 	[%r114+11264], %r547;
	add.s32 	%r1944, %r548, %r547;
$L__BB4_59:
	ld.param.u64 	%rd131, [_ZN3cub18CUB_300001_SM_10006detail10radix_sort29DeviceRadixSortOnesweepKernelINS1_5radix10policy_hubIiNS0_8NullTypeEjE10Policy1000ELNS0_9SortOrderE0EiS6_jiiNS1_21identity_decomposer_tEEEvPT5_SC_PT3_PKSD_PT1_PKSH_PT2_PKSL_T4_iiT6__param_0];
	setp.gt.u32 	%p33, %r1, 255;
	shl.b32 	%r549, %r3, 8;
	add.s32 	%r550, %r549, %r1;
	cvta.to.global.u64 	%rd4, %rd131;
	mul.wide.s32 	%rd28, %r550, 4;
	add.s64 	%rd5, %rd4, %rd28;
	@%p33 bra 	$L__BB4_61;
	or.b32  	%r551, %r1944, 1073741824;
	st.volatile.global.u32 	[%rd5], %r551;
$L__BB4_61:
	ld.param.u64 	%rd138, [_ZN3cub18CUB_300001_SM_10006detail10radix_sort29DeviceRadixSortOnesweepKernelINS1_5radix10policy_hubIiNS0_8NullTypeEjE10Policy1000ELNS0_9SortOrderE0EiS6_jiiNS1_21identity_decomposer_tEEEvPT5_SC_PT3_PKSD_PT1_PKSH_PT2_PKSL_T4_iiT6__param_3];
	ld.param.u64 	%rd134, [_ZN3cub18CUB_300001_SM_10006detail10radix_sort29DeviceRadixSortOnesweepKernelINS1_5radix10policy_hubIiNS0_8NullTypeEjE10Policy1000ELNS0_9SortOrderE0EiS6_jiiNS1_21identity_decomposer_tEEEvPT5_SC_PT3_PKSD_PT1_PKSH_PT2_PKSL_T4_iiT6__param_2];
	xor.b32  	%r1954, %r1920, -2147483648;
	xor.b32  	%r1955, %r1921, -2147483648;
	xor.b32  	%r1956, %r1922, -2147483648;
	xor.b32  	%r1958, %r1924, -2147483648;
	xor.b32  	%r1959, %r1925, -2147483648;
	xor.b32  	%r1957, %r1923, -2147483648;
	xor.b32  	%r1960, %r1926, -2147483648;
	xor.b32  	%r1953, %r1919, -2147483648;
	xor.b32  	%r1950, %r1916, -2147483648;
	xor.b32  	%r1962, %r1928, -2147483648;
	xor.b32  	%r1961, %r1927, -2147483648;
	xor.b32  	%r1951, %r1917, -2147483648;
	xor.b32  	%r1964, %r1930, -2147483648;
	xor.b32  	%r1963, %r1929, -2147483648;
	xor.b32  	%r1965, %r1931, -2147483648;
	xor.b32  	%r1966, %r1932, -2147483648;
	xor.b32  	%r1952, %r1918, -2147483648;
	xor.b32  	%r1967, %r1933, -2147483648;
	xor.b32  	%r1968, %r1934, -2147483648;
	setp.lt.u32 	%p34, %r1, 256;
	setp.eq.s32 	%p35, %r1944, 7680;
	and.pred  	%p36, %p34, %p35;
	selp.u32 	%r552, 1, 0, %p36;
	{ 
	.reg .pred 	%p1; 
	.reg .pred 	%p2; 
	setp.ne.u32 	%p1, %r552, 0; 
	bar.red.or.pred 	%p2, 0, %p1; 
	selp.u32 	%r553, 1, 0, %p2; 
	}
	setp.eq.s32 	%p37, %r553, 0;
	cvta.to.global.u64 	%rd29, %rd134;
	mul.wide.u32 	%rd30, %r1, 4;
	add.s64 	%rd6, %rd29, %rd30;
	cvta.to.global.u64 	%rd31, %rd138;
	add.s64 	%rd7, %rd31, %rd30;
	@%p37 bra 	$L__BB4_115;
	setp.gt.u32 	%p38, %r1, 255;
	setp.gt.u32 	%p39, %r1, %r112;
	selp.b32 	%r136, 7680, 0, %p39;
	@%p38 bra 	$L__BB4_70;
	ld.global.u32 	%r554, [%rd7];
	sub.s32 	%r1948, %r554, %r136;
	st.shared.u32 	[%r114+30720], %r1948;
	setp.lt.s32 	%p40, %r3, 1;
	mov.u32 	%r1949, %r1944;
	@%p40 bra 	$L__BB4_69;
	mov.b32 	%r1946, -1;
	mov.u32 	%r1945, %r3;
	mov.u32 	%r1949, %r1944;
$L__BB4_65:
	add.s32 	%r141, %r1945, -1;
	shl.b32 	%r556, %r141, 8;
	add.s32 	%r557, %r556, %r1;
	mul.wide.s32 	%rd32, %r557, 4;
	add.s64 	%rd8, %rd4, %rd32;
$L__BB4_66:
	membar.cta;
	ld.volatile.global.u32 	%r142, [%rd8];
	setp.eq.s32 	%p41, %r142, 0;
	@%p41 bra 	$L__BB4_66;
	and.b32  	%r558, %r142, 1073741823;
	add.s32 	%r1949, %r558, %r1949;
	setp.gt.s32 	%p42, %r142, -1;
	vote.sync.ballot.b32 	%r1946, %p42, %r1946;
	setp.gt.u32 	%p44, %r1945, 1;
	and.pred  	%p45, %p42, %p44;
	mov.u32 	%r1945, %r141;
	@%p45 bra 	$L__BB4_65;
	ld.shared.u32 	%r1948, [%r114+30720];
$L__BB4_69:
	or.b32  	%r559, %r1949, -2147483648;
	st.volatile.global.u32 	[%rd5], %r559;
	sub.s32 	%r560, %r1949, %r1944;
	add.s32 	%r561, %r560, %r1948;
	st.shared.u32 	[%r114+30720], %r561;
$L__BB4_70:
	ld.param.u32 	%r1890, [_ZN3cub18CUB_300001_SM_10006detail10radix_sort29DeviceRadixSortOnesweepKernelINS1_5radix10policy_hubIiNS0_8NullTypeEjE10Policy1000ELNS0_9SortOrderE0EiS6_jiiNS1_21identity_decomposer_tEEEvPT5_SC_PT3_PKSD_PT1_PKSH_PT2_PKSL_T4_iiT6__param_8];
	ld.param.u64 	%rd135, [_ZN3cub18CUB_300001_SM_10006detail10radix_sort29DeviceRadixSortOnesweepKernelINS1_5radix10policy_hubIiNS0_8NullTypeEjE10Policy1000ELNS0_9SortOrderE0EiS6_jiiNS1_21identity_decomposer_tEEEvPT5_SC_PT3_PKSD_PT1_PKSH_PT2_PKSL_T4_iiT6__param_2];
	setp.gt.u32 	%p46, %r1, 255;
	mad.lo.s32 	%r148, %r3, 7680, 7680;
	setp.lt.s32 	%p47, %r148, %r1890;
	setp.eq.s64 	%p48, %rd135, 0;
	or.pred  	%p49, %p48, %p47;
	or.pred  	%p50, %p46, %p49;
	@%p50 bra 	$L__BB4_72;
	ld.shared.u32 	%r562, [%r114+30720];
	add.s32 	%r563, %r136, %r1944;
	add.s32 	%r564, %r563, %r562;
	st.global.u32 	[%rd6], %r564;
$L__BB4_72:
	ld.param.u32 	%r1891, [_ZN3cub18CUB_300001_SM_10006detail10radix_sort29DeviceRadixSortOnesweepKernelINS1_5radix10policy_hubIiNS0_8NullTypeEjE10Policy1000ELNS0_9SortOrderE0EiS6_jiiNS1_21identity_decomposer_tEEEvPT5_SC_PT3_PKSD_PT1_PKSH_PT2_PKSL_T4_iiT6__param_8];
	setp.gt.s32 	%p51, %r148, %r1891;
	bar.sync 	0;
	shl.b32 	%r565, %r112, 2;
	mov.u32 	%r566, _ZZN3cub18CUB_300001_SM_10006detail10radix_sort29DeviceRadixSortOnesweepKernelINS1_5radix10policy_hubIiNS0_8NullTypeEjE10Policy1000ELNS0_9SortOrderE0EiS6_jiiNS1_21identity_decomposer_tEEEvPT5_SC_PT3_PKSD_PT1_PKSH_PT2_PKSL_T4_iiT6_E1s;
	add.s32 	%r567, %r566, %r565;
	ld.shared.u32 	%rd9, [%r567+30720];
	@%p51 bra 	$L__BB4_74;
	and.b32  	%r568, %r1, 31;
	and.b32  	%r569, %r1, 992;
	mul.lo.s32 	%r570, %r569, 20;
	or.b32  	%r571, %r570, %r568;
	cvt.u64.u32 	%rd33, %r571;
	add.s64 	%rd34, %rd33, %rd9;
	shl.b64 	%rd35, %rd34, 2;
	add.s64 	%rd36, %rd1, %rd35;
	st.global.u32 	[%rd36], %r1916;
	st.global.u32 	[%rd36+128], %r1917;
	st.global.u32 	[%rd36+256], %r1918;
	st.global.u32 	[%rd36+384], %r1919;
	st.global.u32 	[%rd36+512], %r1920;
	st.global.u32 	[%rd36+640], %r1921;
	st.global.u32 	[%rd36+768], %r1922;
	st.global.u32 	[%rd36+896], %r1923;
	st.global.u32 	[%rd36+1024], %r1924;
	st.global.u32 	[%rd36+1152], %r1925;
	st.global.u32 	[%rd36+1280], %r1926;
	st.global.u32 	[%rd36+1408], %r1927;
	st.global.u32 	[%rd36+1536], %r1928;
	st.global.u32 	[%rd36+1664], %r1929;
	st.global.u32 	[%rd36+1792], %r1930;
	st.global.u32 	[%rd36+1920], %r1931;
	st.global.u32 	[%rd36+2048], %r1932;
	st.global.u32 	[%rd36+2176], %r1933;
	st.global.u32 	[%rd36+2304], %r1934;
	st.global.u32 	[%rd36+2432], %r1935;
	bra.uni 	$L__BB4_114;
$L__BB4_74:
	ld.param.u32 	%r1892, [_ZN3cub18CUB_300001_SM_10006detail10radix_sort29DeviceRadixSortOnesweepKernelINS1_5radix10policy_hubIiNS0_8NullTypeEjE10Policy1000ELNS0_9SortOrderE0EiS6_jiiNS1_21identity_decomposer_tEEEvPT5_SC_PT3_PKSD_PT1_PKSH_PT2_PKSL_T4_iiT6__param_8];
	mad.lo.s32 	%r149, %r3, -7680, %r1892;
	and.b32  	%r572, %r1, 31;
	and.b32  	%r573, %r1, 992;
	mul.lo.s32 	%r574, %r573, 20;
	or.b32  	%r150, %r574, %r572;
	setp.ge.s32 	%p52, %r150, %r149;
	cvt.u64.u32 	%rd37, %r150;
	add.s64 	%rd38, %rd37, %rd9;
	shl.b64 	%rd39, %rd38, 2;
	add.s64 	%rd10, %rd1, %rd39;
	@%p52 bra 	$L__BB4_76;
	st.global.u32 	[%rd10], %r1916;
$L__BB4_76:
	add.s32 	%r575, %r150, 32;
	setp.ge.s32 	%p53, %r575, %r149;
	@%p53 bra 	$L__BB4_78;
	st.global.u32 	[%rd10+128], %r1917;
$L__BB4_78:
	add.s32 	%r576, %r150, 64;
	setp.ge.s32 	%p54, %r576, %r149;
	@%p54 bra 	$L__BB4_80;
	st.global.u32 	[%rd10+256], %r1918;
$L__BB4_80:
	add.s32 	%r577, %r150, 96;
	setp.ge.s32 	%p55, %r577, %r149;
	@%p55 bra 	$L__BB4_82;
	st.global.u32 	[%rd10+384], %r1919;
$L__BB4_82:
	add.s32 	%r578, %r150, 128;
	setp.ge.s32 	%p56, %r578, %r149;
	@%p56 bra 	$L__BB4_84;
	st.global.u32 	[%rd10+512], %r1920;
$L__BB4_84:
	add.s32 	%r579, %r150, 160;
	setp.ge.s32 	%p57, %r579, %r149;
	@%p57 bra 	$L__BB4_86;
	st.global.u32 	[%rd10+640], %r1921;
$L__BB4_86:
	add.s32 	%r580, %r150, 192;
	setp.ge.s32 	%p58, %r580, %r149;
	@%p58 bra 	$L__BB4_88;
	st.global.u32 	[%rd10+768], %r1922;
$L__BB4_88:
	add.s32 	%r581, %r150, 224;
	setp.ge.s32 	%p59, %r581, %r149;
	@%p59 bra 	$L__BB4_90;
	st.global.u32 	[%rd10+896], %r1923;
$L__BB4_90:
	add.s32 	%r582, %r150, 256;
	setp.ge.s32 	%p60, %r582, %r149;
	@%p60 bra 	$L__BB4_92;
	st.global.u32 	[%rd10+1024], %r1924;
$L__BB4_92:
	add.s32 	%r583, %r150, 288;
	setp.ge.s32 	%p61, %r583, %r149;
	@%p61 bra 	$L__BB4_94;
	st.global.u32 	[%rd10+1152], %r1925;
$L__BB4_94:
	add.s32 	%r584, %r150, 320;
	setp.ge.s32 	%p62, %r584, %r149;
	@%p62 bra 	$L__BB4_96;
	st.global.u32 	[%rd10+1280], %r1926;
$L__BB4_96:
	add.s32 	%r585, %r150, 352;
	setp.ge.s32 	%p63, %r585, %r149;
	@%p63 bra 	$L__BB4_98;
	st.global.u32 	[%rd10+1408], %r1927;
$L__BB4_98:
	add.s32 	%r586, %r150, 384;
	setp.ge.s32 	%p64, %r586, %r149;
	@%p64 bra 	$L__BB4_100;
	st.global.u32 	[%rd10+1536], %r1928;
$L__BB4_100:
	add.s32 	%r587, %r150, 416;
	setp.ge.s32 	%p65, %r587, %r149;
	@%p65 bra 	$L__BB4_102;
	st.global.u32 	[%rd10+1664], %r1929;
$L__BB4_102:
	add.s32 	%r588, %r150, 448;
	setp.ge.s32 	%p66, %r588, %r149;
	@%p66 bra 	$L__BB4_104;
	st.global.u32 	[%rd10+1792], %r1930;
$L__BB4_104:
	add.s32 	%r589, %r150, 480;
	setp.ge.s32 	%p67, %r589, %r149;
	@%p67 bra 	$L__BB4_106;
	st.global.u32 	[%rd10+1920], %r1931;
$L__BB4_106:
	add.s32 	%r590, %r150, 512;
	setp.ge.s32 	%p68, %r590, %r149;
	@%p68 bra 	$L__BB4_108;
	st.global.u32 	[%rd10+2048], %r1932;
$L__BB4_108:
	add.s32 	%r591, %r150, 544;
	setp.ge.s32 	%p69, %r591, %r149;
	@%p69 bra 	$L__BB4_110;
	st.global.u32 	[%rd10+2176], %r1933;
$L__BB4_110:
	add.s32 	%r592, %r150, 576;
	setp.ge.s32 	%p70, %r592, %r149;
	@%p70 bra 	$L__BB4_112;
	st.global.u32 	[%rd10+2304], %r1934;
$L__BB4_112:
	add.s32 	%r593, %r150, 608;
	setp.ge.s32 	%p71, %r593, %r149;
	@%p71 bra 	$L__BB4_114;
	st.global.u32 	[%rd10+2432], %r1935;
$L__BB4_114:
	// begin inline asm
	exit;
	// end inline asm
	mov.u32 	%r1950, %r1916;
	mov.u32 	%r1951, %r1917;
	mov.u32 	%r1952, %r1918;
	mov.u32 	%r1953, %r1919;
	mov.u32 	%r1954, %r1920;
	mov.u32 	%r1955, %r1921;
	mov.u32 	%r1956, %r1922;
	mov.u32 	%r1957, %r1923;
	mov.u32 	%r1958, %r1924;
	mov.u32 	%r1959, %r1925;
	mov.u32 	%r1960, %r1926;
	mov.u32 	%r1961, %r1927;
	mov.u32 	%r1962, %r1928;
	mov.u32 	%r1963, %r1929;
	mov.u32 	%r1964, %r1930;
	mov.u32 	%r1965, %r1931;
	mov.u32 	%r1966, %r1932;
	mov.u32 	%r1967, %r1933;
	mov.u32 	%r1968, %r1934;
	mov.u32 	%r1969, %r1935;
$L__BB4_115:
	mul.hi.u32 	%r594, %r1, 357913942;
	add.s32 	%r595, %r594, %r1;
	shl.b32 	%r596, %r595, 2;
	mov.u32 	%r597, _ZZN3cub18CUB_300001_SM_10006detail10radix_sort29DeviceRadixSortOnesweepKernelINS1_5radix10policy_hubIiNS0_8NullTypeEjE10Policy1000ELNS0_9SortOrderE0EiS6_jiiNS1_21identity_decomposer_tEEEvPT5_SC_PT3_PKSD_PT1_PKSH_PT2_PKSL_T4_iiT6_E1s;
	add.s32 	%r598, %r597, %r596;
	add.s32 	%r171, %r598, 13328;
	st.shared.u32 	[%r598+13328], %r1944;
	bar.sync 	0;
	setp.gt.u32 	%p72, %r1, 31;
	@%p72 bra 	$L__BB4_117;
	mad.lo.s32 	%r630, %r1, 52, %r597;
	ld.shared.u32 	%r631, [%r630+13328];
	ld.shared.u32 	%r632, [%r630+13332];
	ld.shared.u32 	%r633, [%r630+13336];
	ld.shared.u32 	%r634, [%r630+13340];
	ld.shared.u32 	%r635, [%r630+13344];
	ld.shared.u32 	%r636, [%r630+13348];
	ld.shared.u32 	%r637, [%r630+13352];
	ld.shared.u32 	%r638, [%r630+13356];
	ld.shared.u32 	%r639, [%r630+13360];
	ld.shared.u32 	%r640, [%r630+13364];
	ld.shared.u32 	%r641, [%r630+13368];
	ld.shared.u32 	%r642, [%r630+13372];
	add.s32 	%r643, %r632, %r631;
	add.s32 	%r644, %r643, %r633;
	add.s32 	%r645, %r644, %r634;
	add.s32 	%r646, %r645, %r635;
	add.s32 	%r647, %r646, %r636;
	add.s32 	%r648, %r647, %r637;
	add.s32 	%r649, %r648, %r638;
	add.s32 	%r650, %r649, %r639;
	add.s32 	%r651, %r650, %r640;
	add.s32 	%r652, %r651, %r641;
	add.s32 	%r603, %r652, %r642;
	mov.b32 	%r601, 1;
	mov.b32 	%r626, 0;
	mov.b32 	%r628, -1;
	// begin inline asm
	{  .reg .s32 r0;  .reg .pred p;  shfl.sync.up.b32 r0|p, %r603, %r601, %r626, %r628;  @p add.s32 r0, r0, %r603;  mov.s32 %r599, r0;}
	// end inline asm
	mov.b32 	%r607, 2;
	// begin inline asm
	{  .reg .s32 r0;  .reg .pred p;  shfl.sync.up.b32 r0|p, %r599, %r607, %r626, %r628;  @p add.s32 r0, r0, %r599;  mov.s32 %r605, r0;}
	// end inline asm
	mov.b32 	%r613, 4;
	// begin inline asm
	{  .reg .s32 r0;  .reg .pred p;  shfl.sync.up.b32 r0|p, %r605, %r613, %r626, %r628;  @p add.s32 r0, r0, %r605;  mov.s32 %r611, r0;}
	// end inline asm
	mov.b32 	%r619, 8;
	// begin inline asm
	{  .reg .s32 r0;  .reg .pred p;  shfl.sync.up.b32 r0|p, %r611, %r619, %r626, %r628;  @p add.s32 r0, r0, %r611;  mov.s32 %r617, r0;}
	// end inline asm
	mov.b32 	%r625, 16;
	// begin inline asm
	{  .reg .s32 r0;  .reg .pred p;  shfl.sync.up.b32 r0|p, %r617, %r625, %r626, %r628;  @p add.s32 r0, r0, %r617;  mov.s32 %r623, r0;}
	// end inline asm
	sub.s32 	%r653, %r623, %r603;
	add.s32 	%r654, %r631, %r653;
	add.s32 	%r655, %r632, %r654;
	add.s32 	%r656, %r633, %r655;
	add.s32 	%r657, %r634, %r656;
	add.s32 	%r658, %r635, %r657;
	add.s32 	%r659, %r636, %r658;
	add.s32 	%r660, %r637, %r659;
	add.s32 	%r661, %r638, %r660;
	add.s32 	%r662, %r639, %r661;
	add.s32 	%r663, %r640, %r662;
	add.s32 	%r664, %r641, %r663;
	st.shared.u32 	[%r630+13328], %r653;
	st.shared.u32 	[%r630+13332], %r654;
	st.shared.u32 	[%r630+13336], %r655;
	st.shared.u32 	[%r630+13340], %r656;
	st.shared.u32 	[%r630+13344], %r657;
	st.shared.u32 	[%r630+13348], %r658;
	st.shared.u32 	[%r630+13352], %r659;
	st.shared.u32 	[%r630+13356], %r660;
	st.shared.u32 	[%r630+13360], %r661;
	st.shared.u32 	[%r630+13364], %r662;
	st.shared.u32 	[%r630+13368], %r663;
	st.shared.u32 	[%r630+13372], %r664;
$L__BB4_117:
	setp.gt.u32 	%p73, %r1, 255;
	bar.sync 	0;
	ld.shared.u32 	%r172, [%r171];
	@%p73 bra 	$L__BB4_119;
	ld.shared.u32 	%r665, [%r114];
	add.s32 	%r666, %r665, %r172;
	st.shared.u32 	[%r114], %r666;
	ld.shared.u32 	%r667, [%r114+1024];
	add.s32 	%r668, %r667, %r172;
	st.shared.u32 	[%r114+1024], %r668;
	ld.shared.u32 	%r669, [%r114+2048];
	add.s32 	%r670, %r669, %r172;
	st.shared.u32 	[%r114+2048], %r670;
	ld.shared.u32 	%r671, [%r114+3072];
	add.s32 	%r672, %r671, %r172;
	st.shared.u32 	[%r114+3072], %r672;
	ld.shared.u32 	%r673, [%r114+4096];
	add.s32 	%r674, %r673, %r172;
	st.shared.u32 	[%r114+4096], %r674;
	ld.shared.u32 	%r675, [%r114+5120];
	add.s32 	%r676, %r675, %r172;
	st.shared.u32 	[%r114+5120], %r676;
	ld.shared.u32 	%r677, [%r114+6144];
	add.s32 	%r678, %r677, %r172;
	st.shared.u32 	[%r114+6144], %r678;
	ld.shared.u32 	%r679, [%r114+7168];
	add.s32 	%r680, %r679, %r172;
	st.shared.u32 	[%r114+7168], %r680;
	ld.shared.u32 	%r681, [%r114+8192];
	add.s32 	%r682, %r681, %r172;
	st.shared.u32 	[%r114+8192], %r682;
	ld.shared.u32 	%r683, [%r114+9216];
	add.s32 	%r684, %r683, %r172;
	st.shared.u32 	[%r114+9216], %r684;
	ld.shared.u32 	%r685, [%r114+10240];
	add.s32 	%r686, %r685, %r172;
	st.shared.u32 	[%r114+10240], %r686;
	ld.shared.u32 	%r687, [%r114+11264];
	add.s32 	%r688, %r687, %r172;
	st.shared.u32 	[%r114+11264], %r688;
$L__BB4_119:
	shl.b32 	%r715, %r1, 5;
	and.b32  	%r716, %r715, 31744;
	add.s32 	%r173, %r597, %r716;
	bar.sync 	0;
	// begin inline asm
	mov.u32 %r689, %lanemask_le;
	// end inline asm
	shr.u32 	%r718, %r1950, %r328;
	and.b32  	%r712, %r718, %r86;
	mov.b32 	%r692, 1;
	// begin inline asm
	{
    .reg .pred p;
    and.b32 %r690, %r712, %r692;    setp.ne.u32 p, %r690, 0;
    vote.ballot.sync.b32 %r690, p, 0xffffffff;
    @!p not.b32 %r690, %r690;
}

	// end inline asm
	mov.b32 	%r695, 2;
	// begin inline asm
	{
    .reg .pred p;
    and.b32 %r693, %r712, %r695;    setp.ne.u32 p, %r693, 0;
    vote.ballot.sync.b32 %r693, p, 0xffffffff;
    @!p not.b32 %r693, %r693;
}

	// end inline asm
	and.b32  	%r719, %r693, %r690;
	mov.b32 	%r698, 4;
	// begin inline asm
	{
    .reg .pred p;
    and.b32 %r696, %r712, %r698;    setp.ne.u32 p, %r696, 0;
    vote.ballot.sync.b32 %r696, p, 0xffffffff;
    @!p not.b32 %r696, %r696;
}

	// end inline asm
	and.b32  	%r720, %r696, %r719;
	mov.b32 	%r701, 8;
	// begin inline asm
	{
    .reg .pred p;
    and.b32 %r699, %r712, %r701;    setp.ne.u32 p, %r699, 0;
    vote.ballot.sync.b32 %r699, p, 0xffffffff;
    @!p not.b32 %r699, %r699;
}

	// end inline asm
	and.b32  	%r721, %r699, %r720;
	mov.b32 	%r704, 16;
	// begin inline asm
	{
    .reg .pred p;
    and.b32 %r702, %r712, %r704;    setp.ne.u32 p, %r702, 0;
    vote.ballot.sync.b32 %r702, p, 0xffffffff;
    @!p not.b32 %r702, %r702;
}

	// end inline asm
	and.b32  	%r722, %r702, %r721;
	mov.b32 	%r707, 32;
	// begin inline asm
	{
    .reg .pred p;
    and.b32 %r705, %r712, %r707;    setp.ne.u32 p, %r705, 0;
    vote.ballot.sync.b32 %r705, p, 0xffffffff;
    @!p not.b32 %r705, %r705;
}

	// end inline asm
	and.b32  	%r723, %r705, %r722;
	mov.b32 	%r710, 64;
	// begin inline asm
	{
    .reg .pred p;
    and.b32 %r708, %r712, %r710;    setp.ne.u32 p, %r708, 0;
    vote.ballot.sync.b32 %r708, p, 0xffffffff;
    @!p not.b32 %r708, %r708;
}

	// end inline asm
	and.b32  	%r724, %r708, %r723;
	mov.b32 	%r713, 128;
	// begin inline asm
	{
    .reg .pred p;
    and.b32 %r711, %r712, %r713;    setp.ne.u32 p, %r711, 0;
    vote.ballot.sync.b32 %r711, p, 0xffffffff;
    @!p not.b32 %r711, %r711;
}

	// end inline asm
	and.b32  	%r725, %r711, %r724;
	clz.b32 	%r726, %r725;
	sub.s32 	%r176, 31, %r726;
	and.b32  	%r727, %r689, %r725;
	popc.b32 	%r177, %r727;
	setp.ne.s32 	%p74, %r330, %r176;
	mov.b32 	%r1970, 0;
	@%p74 bra 	$L__BB4_121;
	shl.b32 	%r728, %r712, 2;
	add.s32 	%r729, %r173, %r728;
	atom.shared.add.u32 	%r1970, [%r729], %r177;
$L__BB4_121:
	shfl.sync.idx.b32	%r755|%p75, %r1970, %r176, 31, -1;
	add.s32 	%r180, %r177, %r755;
	shr.u32 	%r756, %r1951, %r328;
	and.b32  	%r752, %r756, %r86;
	mov.b32 	%r732, 1;
	// begin inline asm
	{
    .reg .pred p;
    and.b32 %r730, %r752, %r732;    setp.ne.u32 p, %r730, 0;
    vote.ballot.sync.b32 %r730, p, 0xffffffff;
    @!p not.b32 %r730, %r730;
}

	// end inline asm
	mov.b32 	%r735, 2;
	// begin inline asm
	{
    .reg .pred p;
    and.b32 %r733, %r752, %r735;    setp.ne.u32 p, %r733, 0;
    vote.ballot.sync.b32 %r733, p, 0xffffffff;
    @!p not.b32 %r733, %r733;
}

	// end inline asm
	and.b32  	%r757, %r733, %r730;
	mov.b32 	%r738, 4;
	// begin inline asm
	{
    .reg .pred p;
    and.b32 %r736, %r752, %r738;    setp.ne.u32 p, %r736, 0;
    vote.ballot.sync.b32 %r736, p, 0xffffffff;
    @!p not.b32 %r736, %r736;
}

	// end inline asm
	and.b32  	%r758, %r736, %r757;
	mov.b32 	%r741, 8;
	// begin inline asm
	{
    .reg .pred p;
    and.b32 %r739, %r752, %r741;    setp.ne.u32 p, %r739, 0;
    vote.ballot.sync.b32 %r739, p, 0xffffffff;
    @!p not.b32 %r739, %r739;
}

	// end inline asm
	and.b32  	%r759, %r739, %r758;
	mov.b32 	%r744, 16;
	// begin inline asm
	{
    .reg .pred p;
    and.b32 %r742, %r752, %r744;    setp.ne.u32 p, %r742, 0;
    vote.ballot.sync.b32 %r742, p, 0xffffffff;
    @!p not.b32 %r742, %r742;
}

	// end inline asm
	and.b32  	%r760, %r742, %r759;
	mov.b32 	%r747, 32;
	// begin inline asm
	{
    .reg .pred p;
    and.b32 %r745, %r752, %r747;    setp.ne.u32 p, %r745, 0;
    vote.ballot.sync.b32 %r745, p, 0xffffffff;
    @!p not.b32 %r745, %r745;
}

	// end inline asm
	and.b32  	%r761, %r745, %r760;
	mov.b32 	%r750, 64;
	// begin inline asm
	{
    .reg .pred p;
    and.b32 %r748, %r752, %r750;    setp.ne.u32 p, %r748, 0;
    vote.ballot.sync.b32 %r748, p, 0xffffffff;
    @!p not.b32 %r748, %r748;
}

	// end inline asm
	and.b32  	%r762, %r748, %r761;
	mov.b32 	%r753, 128;
	// begin inline asm
	{
    .reg .pred p;
    and.b32 %r751, %r752, %r753;    setp.ne.u32 p, %r751, 0;
    vote.ballot.sync.b32 %r751, p, 0xffffffff;
    @!p not.b32 %r751, %r751;
}

	// end inline asm
	and.b32  	%r763, %r751, %r762;
	clz.b32 	%r764, %r763;
	sub.s32 	%r182, 31, %r764;
	and.b32  	%r765, %r689, %r763;
	popc.b32 	%r183, %r765;
	setp.ne.s32 	%p76, %r330, %r182;
	mov.b32 	%r1971, 0;
	@%p76 bra 	$L__BB4_123;
	shl.b32 	%r766, %r752, 2;
	add.s32 	%r767, %r173, %r766;
	atom.shared.add.u32 	%r1971, [%r767], %r183;
$L__BB4_123:
	shfl.sync.idx.b32	%r793|%p77, %r1971, %r182, 31, -1;
	add.s32 	%r186, %r183, %r793;
	shr.u32 	%r794, %r1952, %r328;
	and.b32  	%r790, %r794, %r86;
	mov.b32 	%r770, 1;
	// begin inline asm
	{
    .reg .pred p;
    and.b32 %r768, %r790, %r770;    setp.ne.u32 p, %r768, 0;
    vote.ballot.sync.b32 %r768, p, 0xffffffff;
    @!p not.b32 %r768, %r768;
}

	// end inline asm
	mov.b32 	%r773, 2;
	// begin inline asm
	{
    .reg .pred p;
    and.b32 %r771, %r790, %r773;    setp.ne.u32 p, %r771, 0;
    vote.ballot.sync.b32 %r771, p, 0xffffffff;
    @!p not.b32 %r771, %r771;
}

	// end inline asm
	and.b32  	%r795, %r771, %r768;
	mov.b32 	%r776, 4;
	// begin inline asm
	{
    .reg .pred p;
    and.b32 %r774, %r790, %r776;    setp.ne.u32 p, %r774, 0;
    vote.ballot.sync.b32 %r774, p, 0xffffffff;
    @!p not.b32 %r774, %r774;
}

	// end inline asm
	and.b32  	%r796, %r774, %r795;
	mov.b32 	%r779, 8;
	// begin inline asm
	{
    .reg .pred p;
    and.b32 %r777, %r790, %r779;    setp.ne.u32 p, %r777, 0;
    vote.ballot.sync.b32 %r777, p, 0xffffffff;
    @!p not.b32 %r777, %r777;
}

	// end inline asm
	and.b32  	%r797, %r777, %r796;
	mov.b32 	%r782, 16;
	// begin inline asm
	{
    .reg .pred p;
    and.b32 %r780, %r790, %r782;    setp.ne.u32 p, %r780, 0;
    vote.ballot.sync.b32 %r780, p, 0xffffffff;
    @!p not.b32 %r780, %r780;
}

	// end inline asm
	and.b32  	%r798, %r780, %r797;
	mov.b32 	%r785, 32;
	// begin inline asm
	{
    .reg .pred p;
    and.b32 %r783, %r790, %r785;    setp.ne.u32 p, %r783, 0;
    vote.ballot.sync.b32 %r783, p, 0xffffffff;
    @!p not.b32 %r783, %r783;
}

	// end inline asm
	and.b32  	%r799, %r783, %r798;
	mov.b32 	%r788, 64;
	// begin inline asm
	{
    .reg .pred p;
    and.b32 %r786, %r790, %r788;    setp.ne.u32 p, %r786, 0;
    vote.ballot.sync.b32 %r786, p, 0xffffffff;
    @!p not.b32 %r786, %r786;
}

	// end inline asm
	and.b32  	%r800, %r786, %r799;
	mov.b32 	%r791, 128;
	// begin inline asm
	{
    .reg .pred p;
    and.b32 %r789, %r790, %r791;    setp.ne.u32 p, %r789, 0;
    vote.ballot.sync.b32 %r789, p, 0xffffffff;
    @!p not.b32 %r789, %r789;
}

	// end inline asm
	and.b32  	%r801, %r789, %r800;
	clz.b32 	%r802, %r801;
	sub.s32 	%r188, 31, %r802;
	and.b32  	%r803, %r689, %r801;
	popc.b32 	%r189, %r803;
	setp.ne.s32 	%p78, %r330, %r188;
	mov.b32 	%r1972, 0;
	@%p78 bra 	$L__BB4_125;
	shl.b32 	%r804, %r790, 2;
	add.s32 	%r805, %r173, %r804;
	atom.shared.add.u32 	%r1972, [%r805], %r189;
$L__BB4_125:
	shfl.sync.idx.b32	%r831|%p79, %r1972, %r188, 31, -1;
	add.s32 	%r192, %r189, %r831;
	shr.u32 	%r832, %r1953, %r328;
	and.b32  	%r828, %r832, %r86;
	mov.b32 	%r808, 1;
	// begin inline asm
	{
    .reg .pred p;
    and.b32 %r806, %r828, %r808;    setp.ne.u32 p, %r806, 0;
    vote.ballot.sync.b32 %r806, p, 0xffffffff;
    @!p not.b32 %r806, %r806;
}

	// end inline asm
	mov.b32 	%r811, 2;
	// begin inline asm
	{
    .reg .pred p;
    and.b32 %r809, %r828, %r811;    setp.ne.u32 p, %r809, 0;
    vote.ballot.sync.b32 %r809, p, 0xffffffff;
    @!p not.b32 %r809, %r809;
}

	// end inline asm
	and.b32  	%r833, %r809, %r806;
	mov.b32 	%r814, 4;
	// begin inline asm
	{
    .reg .pred p;
    and.b32 %r812, %r828, %r814;    setp.ne.u32 p, %r812, 0;
    vote.ballot.sync.b32 %r812, p, 0xffffffff;
    @!p not.b32 %r812, %r812;
}

	// end inline asm
	and.b32  	%r834, %r812, %r833;
	mov.b32 	%r817, 8;
	// begin inline asm
	{
    .reg .pred p;
    and.b32 %r815, %r828, %r817;    setp.ne.u32 p, %r815, 0;
    vote.ballot.sync.b32 %r815, p, 0xffffffff;
    @!p not.b32 %r815, %r815;
}

	// end inline asm
	and.b32  	%r835, %r815, %r834;
	mov.b32 	%r820, 16;
	// begin inline asm
	{
    .reg .pred p;
    and.b32 %r818, %r828, %r820;    setp.ne.u32 p, %r818, 0;
    vote.ballot.sync.b32 %r818, p, 0xffffffff;
    @!p not.b32 %r818, %r818;
}

	// end inline asm
	and.b32  	%r836, %r818, %r835;
	mov.b32 	%r823, 32;
	// begin inline asm
	{
    .reg .pred p;
    and.b32 %r821, %r828, %r823;    setp.ne.u32 p, %r821, 0;
    vote.ballot.sync.b32 %r821, p, 0xffffffff;
    @!p not.b32 %r821, %r821;
}

	// end inline asm
	and.b32  	%r837, %r821, %r836;
	mov.b32 	%r826, 64;
	// begin inline asm
	{
    .reg .pred p;
    and.b32 %r824, %r828, %r826;    setp.ne.u32 p, %r824, 0;
    vote.ballot.sync.b32 %r824, p, 0xffffffff;
    @!p not.b32 %r824, %r824;
}

	// end inline asm
	and.b32  	%r838, %r824, %r837;
	mov.b32 	%r829, 128;
	// begin inline asm
	{
    .reg .pred p;
    and.b32 %r827, %r828, %r829;    setp.ne.u32 p, %r827, 0;
    vote.ballot.sync.b32 %r827, p, 0xffffffff;
    @!p not.b32 %r827, %r827;
}

	// end inline asm
	and.b32  	%r839, %r827, %r838;
	clz.b32 	%r840, %r839;
	sub.s32 	%r194, 31, %r840;
	and.b32  	%r841, %r689, %r839;
	popc.b32 	%r195, %r841;
	setp.ne.s32 	%p80, %r330, %r194;
	mov.b32 	%r1973, 0;
	@%p80 bra 	$L__BB4_127;
	shl.b32 	%r842, %r828, 2;
	add.s32 	%r843, %r173, %r842;
	atom.shared.add.u32 	%r1973, [%r843], %r195;
$L__BB4_127:
	shfl.sync.idx.b32	%r869|%p81, %r1973, %r194, 31, -1;
	add.s32 	%r198, %r195, %r869;
	shr.u32 	%r870, %r1954, %r328;
	and.b32  	%r866, %r870, %r86;
	mov.b32 	%r846, 1;
	// begin inline asm
	{
    .reg .pred p;
    and.b32 %r844, %r866, %r846;    setp.ne.u32 p, %r844, 0;
    vote.ballot.sync.b32 %r844, p, 0xffffffff;
    @!p not.b32 %r844, %r844;
}

	// end inline asm
	mov.b32 	%r849, 2;
	// begin inline asm
	{
    .reg .pred p;
    and.b32 %r847, %r866, %r849;    setp.ne.u32 p, %r847, 0;
    vote.ballot.sync.b32 %r847, p, 0xffffffff;
    @!p not.b32 %r847, %r847;
}

	// end inline asm
	and.b32  	%r871, %r847, %r844;
	mov.b32 	%r852, 4;
	// begin inline asm
	{
    .reg .pred p;
    and.b32 %r850, %r866, %r852;    setp.ne.u32 p, %r850, 0;
    vote.ballot.sync.b32 %r850, p, 0xffffffff;
    @!p not.b32 %r850, %r850;
}

	// end inline asm
	and.b32  	%r872, %r850, %r871;
	mov.b32 	%r855, 8;
	// begin inline asm
	{
    .reg .pred p;
    and.b32 %r853, %r866, %r855;    setp.ne.u32 p, %r853, 0;
    vote.ballot.sync.b32 %r853, p, 0xffffffff;
    @!p not.b32 %r853, %r853;
}

	// end inline asm
	and.b32  	%r873, %r853, %r872;
	mov.b32 	%r858, 16;
	// begin inline asm
	{
    .reg .pred p;
    and.b32 %r856, %r866, %r858;    setp.ne.u32 p, %r856, 0;
    vote.ballot.sync.b32 %r856, p, 0xffffffff;
    @!p not.b32 %r856, %r856;
}

	// end inline asm
	and.b32  	%r874, %r856, %r873;
	mov.b32 	%r861, 32;
	// begin inline asm
	{
    .reg .pred p;
    and.b32 %r859, %r866, %r861;    setp.ne.u32 p, %r859, 0;
    vote.ballot.sync.b32 %r859, p, 0xffffffff;
    @!p not.b32 %r859, %r859;
}

	// end inline asm
	and.b32  	%r875, %r859, %r874;
	mov.b32 	%r864, 64;
	// begin inline asm
	{
    .reg .pred p;
    and.b32 %r862, %r866, %r864;    setp.ne.u32 p, %r862, 0;
    vote.ballot.sync.b32 %r862, p, 0xffffffff;
    @!p not.b32 %r862, %r862;
}

	// end inline asm
	and.b32  	%r876, %r862, %r875;
	mov.b32 	%r867, 128;
	// begin inline asm
	{
    .reg .pred p;
    and.b32 %r865, %r866, %r867;    setp.ne.u32 p, %r865, 0;
    vote.ballot.sync.b32 %r865, p, 0xffffffff;
    @!p not.b32 %r865, %r865;
}

	// end inline asm
	and.b32  	%r877, %r865, %r876;
	clz.b32 	%r878, %r877;
	sub.s32 	%r200, 31, %r878;
	and.b32  	%r879, %r689, %r877;
	popc.b32 	%r201, %r879;
	setp.ne.s32 	%p82, %r330, %r200;
	mov.b32 	%r1974, 0;
	@%p82 bra 	$L__BB4_129;
	shl.b32 	%r880, %r866, 2;
	add.s32 	%r881, %r173, %r880;
	atom.shared.add.u32 	%r1974, [%r881], %r201;
$L__BB4_129:
	shfl.sync.idx.b32	%r907|%p83, %r1974, %r200, 31, -1;
	add.s32 	%r204, %r201, %r907;
	shr.u32 	%r908, %r1955, %r328;
	and.b32  	%r904, %r908, %r86;
	mov.b32 	%r884, 1;
	// begin inline asm
	{
    .reg .pred p;
    and.b32 %r882, %r904, %r884;    setp.ne.u32 p, %r882, 0;
    vote.ballot.sync.b32 %r882, p, 0xffffffff;
    @!p not.b32 %r882, %r882;
}

	// end inline asm
	mov.b32 	%r887, 2;
	// begin inline asm
	{
    .reg .pred p;
    and.b32 %r885, %r904, %r887;    setp.ne.u32 p, %r885, 0;
    vote.ballot.sync.b32 %r885, p, 0xffffffff;
    @!p not.b32 %r885, %r885;
}

	// end inline asm
	and.b32  	%r909, %r885, %r882;
	mov.b32 	%r890, 4;
	// begin inline asm
	{
    .reg .pred p;
    and.b32 %r888, %r904, %r890;    setp.ne.u32 p, %r888, 0;
    vote.ballot.sync.b32 %r888, p, 0xffffffff;
    @!p not.b32 %r888, %r888;
}

	// end inline asm
	and.b32  	%r910, %r888, %r909;
	mov.b32 	%r893, 8;
	// begin inline asm
	{
    .reg .pred p;
    and.b32 %r891, %r904, %r893;    setp.ne.u32 p, %r891, 0;
    vote.ballot.sync.b32 %r891, p, 0xffffffff;
    @!p not.b32 %r891, %r891;
}

	// end inline asm
	and.b32  	%r911, %r891, %r910;
	mov.b32 	%r896, 16;
	// begin inline asm
	{
    .reg .pred p;
    and.b32 %r894, %r904, %r896;    setp.ne.u32 p, %r894, 0;
    vote.ballot.sync.b32 %r894, p, 0xffffffff;
    @!p not.b32 %r894, %r894;
}

	// end inline asm
	and.b32  	%r912, %r894, %r911;
	mov.b32 	%r899, 32;
	// begin inline asm
	{
    .reg .pred p;
    and.b32 %r897, %r904, %r899;    setp.ne.u32 p, %r897, 0;
    vote.ballot.sync.b32 %r897, p, 0xffffffff;
    @!p not.b32 %r897, %r897;
}

	// end inline asm
	and.b32  	%r913, %r897, %r912;
	mov.b32 	%r902, 64;
	// begin inline asm
	{
    .reg .pred p;
    and.b32 %r900, %r904, %r902;    setp.ne.u32 p, %r900, 0;
    vote.ballot.sync.b32 %r900, p, 0xffffffff;
    @!p not.b32 %r900, %r900;
}

	// end inline asm
	and.b32  	%r914, %r900, %r913;
	mov.b32 	%r905, 128;
	// begin inline asm
	{
    .reg .pred p;
    and.b32 %r903, %r904, %r905;    setp.ne.u32 p, %r903, 0;
    vote.ballot.sync.b32 %r903, p, 0xffffffff;
    @!p not.b32 %r903, %r903;
}

	// end inline asm
	and.b32  	%r915, %r903, %r914;
	clz.b32 	%r916, %r915;
	sub.s32 	%r206, 31, %r916;
	and.b32  	%r917, %r689, %r915;
	popc.b32 	%r207, %r917;
	setp.ne.s32 	%p84, %r330, %r206;
	mov.b32 	%r1975, 0;
	@%p84 bra 	$L__BB4_131;
	shl.b32 	%r918, %r904, 2;
	add.s32 	%r919, %r173, %r918;
	atom.shared.add.u32 	%r1975, [%r919], %r207;
$L__BB4_131:
	shfl.sync.idx.b32	%r945|%p85, %r1975, %r206, 31, -1;
	add.s32 	%r210, %r207, %r945;
	shr.u32 	%r946, %r1956, %r328;
	and.b32  	%r942, %r946, %r86;
	mov.b32 	%r922, 1;
	// begin inline asm
	{
    .reg .pred p;
    and.b32 %r920, %r942, %r922;    setp.ne.u32 p, %r920, 0;
    vote.ballot.sync.b32 %r920, p, 0xffffffff;
    @!p not.b32 %r920, %r920;
}

	// end inline asm
	mov.b32 	%r925, 2;
	// begin inline asm
	{
    .reg .pred p;
    and.b32 %r923, %r942, %r925;    setp.ne.u32 p, %r923, 0;
    vote.ballot.sync.b32 %r923, p, 0xffffffff;
    @!p not.b32 %r923, %r923;
}

	// end inline asm
	and.b32  	%r947, %r923, %r920;
	mov.b32 	%r928, 4;
	// begin inline asm
	{
    .reg .pred p;
    and.b32 %r926, %r942, %r928;    setp.ne.u32 p, %r926, 0;
    vote.ballot.sync.b32 %r926, p, 0xffffffff;
    @!p not.b32 %r926, %r926;
}

	// end inline asm
	and.b32  	%r948, %r926, %r947;
	mov.b32 	%r931, 8;
	// begin inline asm
	{
    .reg .pred p;
    and.b32 %r929, %r942, %r931;    setp.ne.u32 p, %r929, 0;
    vote.ballot.sync.b32 %r929, p, 0xffffffff;
    @!p not.b32 %r929, %r929;
}

	// end inline asm
	and.b32  	%r949, %r929, %r948;
	mov.b32 	%r934, 16;
	// begin inline asm
	{
    .reg .pred p;
    and.b32 %r932, %r942, %r934;    setp.ne.u32 p, %r932, 0;
    vote.ballot.sync.b32 %r932, p, 0xffffffff;
    @!p not.b32 %r932, %r932;
}

	// end inline asm
	and.b32  	%r950, %r932, %r949;
	mov.b32 	%r937, 32;
	// begin inline asm
	{
    .reg .pred p;
    and.b32 %r935, %r942, %r937;    setp.ne.u32 p, %r935, 0;
    vote.ballot.sync.b32 %r935, p, 0xffffffff;
    @!p not.b32 %r935, %r935;
}

	// end inline asm
	and.b32  	%r951, %r935, %r950;
	mov.b32 	%r940, 64;
	// begin inline asm
	{
    .reg .pred p;
    and.b32 %r938, %r942, %r940;    setp.ne.u32 p, %r938, 0;
    vote.ballot.sync.b32 %r938, p, 0xffffffff;
    @!p not.b32 %r938, %r938;
}

	// end inline asm
	and.b32  	%r952, %r938, %r951;
	mov.b32 	%r943, 128;
	// begin inline asm
	{
    .reg .pred p;
    and.b32 %r941, %r942, %r943;    setp.ne.u32 p, %r941, 0;
    vote.ballot.sync.b32 %r941, p, 0xffffffff;
    @!p not.b32 %r941, %r941;
}

	// end inline asm
	and.b32  	%r953, %r941, %r952;
	clz.b32 	%r954, %r953;
	sub.s32 	%r212, 31, %r954;
	and.b32  	%r955, %r689, %r953;
	popc.b32 	%r213, %r955;
	setp.ne.s32 	%p86, %r330, %r212;
	mov.b32 	%r1976, 0;
	@%p86 bra 	$L__BB4_133;
	shl.b32 	%r956, %r942, 2;
	add.s32 	%r957, %r173, %r956;
	atom.shared.add.u32 	%r1976, [%r957], %r213;
$L__BB4_133:
	shfl.sync.idx.b32	%r983|%p87, %r1976, %r212, 31, -1;
	add.s32 	%r216, %r213, %r983;
	shr.u32 	%r984, %r1957, %r328;
	and.b32  	%r980, %r984, %r86;
	mov.b32 	%r960, 1;
	// begin inline asm
	{
    .reg .pred p;
    and.b32 %r958, %r980, %r960;    setp.ne.u32 p, %r958, 0;
    vote.ballot.sync.b32 %r958, p, 0xffffffff;
    @!p not.b32 %r958, %r958;
}

	// end inline asm
	mov.b32 	%r963, 2;
	// begin inline asm
	{
    .reg .pred p;
    and.b32 %r961, %r980, %r963;    setp.ne.u32 p, %r961, 0;
    vote.ballot.sync.b32 %r961, p, 0xffffffff;
    @!p not.b32 %r961, %r961;
}

	// end inline asm
	and.b32  	%r985, %r961, %r958;
	mov.b32 	%r966, 4;
	// begin inline asm
	{
    .reg .pred p;
    and.b32 %r964, %r980, %r966;    setp.ne.u32 p, %r964, 0;
    vote.ballot.sync.b32 %r964, p, 0xffffffff;
    @!p not.b32 %r964, %r964;
}

	// end inline asm
	and.b32  	%r986, %r964, %r985;
	mov.b32 	%r969, 8;
	// begin inline asm
	{
    .reg .pred p;
    and.b32 %r967, %r980, %r969;    setp.ne.u32 p, %r967, 0;
    vote.ballot.sync.b32 %r967, p, 0xffffffff;
    @!p not.b32 %r967, %r967;
}

	// end inline asm
	and.b32  	%r987, %r967, %r986;
	mov.b32 	%r972, 16;
	// begin inline asm
	{
    .reg .pred p;
    and.b32 %r970, %r980, %r972;    setp.ne.u32 p, %r970, 0;
    vote.ballot.sync.b32 %r970, p, 0xffffffff;
    @!p not.b32 %r970, %r970;
}

	// end inline asm
	and.b32  	%r988, %r970, %r987;
	mov.b32 	%r975, 32;
	// begin inline asm
	{
    .reg .pred p;
    and.b32 %r973, %r980, %r975;    setp.ne.u32 p, %r973, 0;
    vote.ballot.sync.b32 %r973, p, 0xffffffff;
    @!p not.b32 %r973, %r973;
}

	// end inline asm
	and.b32  	%r989, %r973, %r988;
	mov.b32 	%r978, 64;
	// begin inline asm
	{
    .reg .pred p;
    and.b32 %r976, %r980, %r978;    setp.ne.u32 p, %r976, 0;
    vote.ballot.sync.b32 %r976, p, 0xffffffff;
    @!p not.b32 %r976, %r976;
}

	// end inline asm
	and.b32  	%r990, %r976, %r989;
	mov.b32 	%r981, 128;
	// begin inline asm
	{
    .reg .pred p;
    and.b32 %r979, %r980, %r981;    setp.ne.u32 p, %r979, 0;
    vote.ballot.sync.b32 %r979, p, 0xffffffff;
    @!p not.b32 %r979, %r979;
}

	// end inline asm
	and.b32  	%r991, %r979, %r990;
	clz.b32 	%r992, %r991;
	sub.s32 	%r218, 31, %r992;
	and.b32  	%r993, %r689, %r991;
	popc.b32 	%r219, %r993;
	setp.ne.s32 	%p88, %r330, %r218;
	mov.b32 	%r1977, 0;
	@%p88 bra 	$L__BB4_135;
	shl.b32 	%r994, %r980, 2;
	add.s32 	%r995, %r173, %r994;
	atom.shared.add.u32 	%r1977, [%r995], %r219;
$L__BB4_135:
	shfl.sync.idx.b32	%r1021|%p89, %r1977, %r218, 31, -1;
	add.s32 	%r222, %r219, %r1021;
	shr.u32 	%r1022, %r1958, %r328;
	and.b32  	%r1018, %r1022, %r86;
	mov.b32 	%r998, 1;
	// begin inline asm
	{
    .reg .pred p;
    and.b32 %r996, %r1018, %r998;    setp.ne.u32 p, %r996, 0;
    vote.ballot.sync.b32 %r996, p, 0xffffffff;
    @!p not.b32 %r996, %r996;
}

	// end inline asm
	mov.b32 	%r1001, 2;
	// begin inline asm
	{
    .reg .pred p;
    and.b32 %r999, %r1018, %r1001;    setp.ne.u32 p, %r999, 0;
    vote.ballot.sync.b32 %r999, p, 0xffffffff;
    @!p not.b32 %r999, %r999;
}

	// end inline asm
	and.b32  	%r1023, %r999, %r996;
	mov.b32 	%r1004, 4;
	// begin inline asm
	{
    .reg .pred p;
    and.b32 %r1002, %r1018, %r1004;    setp.ne.u32 p, %r1002, 0;
    vote.ballot.sync.b32 %r1002, p, 0xffffffff;
    @!p not.b32 %r1002, %r1002;
}

	// end inline asm
	and.b32  	%r1024, %r1002, %r1023;
	mov.b32 	%r1007, 8;
	// begin inline asm
	{
    .reg .pred p;
    and.b32 %r1005, %r1018, %r1007;    setp.ne.u32 p, %r1005, 0;
    vote.ballot.sync.b32 %r1005, p, 0xffffffff;
    @!p not.b32 %r1005, %r1005;
}

	// end inline asm
	and.b32  	%r1025, %r1005, %r1024;
	mov.b32 	%r1010, 16;
	// begin inline asm
	{
    .reg .pred p;
    and.b32 %r1008, %r1018, %r1010;    setp.ne.u32 p, %r1008, 0;
    vote.ballot.sync.b32 %r1008, p, 0xffffffff;
    @!p not.b32 %r1008, %r1008;
}

	// end inline asm
	and.b32  	%r1026, %r1008, %r1025;
	mov.b32 	%r1013, 32;
	// begin inline asm
	{
    .reg .pred p;
    and.b32 %r1011, %r1018, %r1013;    setp.ne.u32 p, %r1011, 0;
    vote.ballot.sync.b32 %r1011, p, 0xffffffff;
    @!p not.b32 %r1011, %r1011;
}

	// end inline asm
	and.b32  	%r1027, %r1011, %r1026;
	mov.b32 	%r1016, 64;
	// begin inline asm
	{
    .reg .pred p;
    and.b32 %r1014, %r1018, %r1016;    setp.ne.u32 p, %r1014, 0;
    vote.ballot.sync.b32 %r1014, p, 0xffffffff;
    @!p not.b32 %r1014, %r1014;
}

	// end inline asm
	and.b32  	%r1028, %r1014, %r1027;
	mov.b32 	%r1019, 128;
	// begin inline asm
	{
    .reg .pred p;
    and.b32 %r1017, %r1018, %r1019;    setp.ne.u32 p, %r1017, 0;
    vote.ballot.sync.b32 %r1017, p, 0xffffffff;
    @!p not.b32 %r1017, %r1017;
}

	// end inline asm
	and.b32  	%r1029, %r1017, %r1028;
	clz.b32 	%r1030, %r1029;
	sub.s32 	%r224, 31, %r1030;
	and.b32  	%r1031, %r689, %r1029;
	popc.b32 	%r225, %r1031;
	setp.ne.s32 	%p90, %r330, %r224;
	mov.b32 	%r1978, 0;
	@%p90 bra 	$L__BB4_137;
	shl.b32 	%r1032, %r1018, 2;
	add.s32 	%r1033, %r173, %r1032;
	atom.shared.add.u32 	%r1978, [%r1033], %r225;
$L__BB4_137:
	shfl.sync.idx.b32	%r1059|%p91, %r1978, %r224, 31, -1;
	add.s32 	%r228, %r225, %r1059;
	shr.u32 	%r1060, %r1959, %r328;
	and.b32  	%r1056, %r1060, %r86;
	mov.b32 	%r1036, 1;
	// begin inline asm
	{
    .reg .pred p;
    and.b32 %r1034, %r1056, %r1036;    setp.ne.u32 p, %r1034, 0;
    vote.ballot.sync.b32 %r1034, p, 0xffffffff;
    @!p not.b32 %r1034, %r1034;
}

	// end inline asm
	mov.b32 	%r1039, 2;
	// begin inline asm
	{
    .reg .pred p;
    and.b32 %r1037, %r1056, %r1039;    setp.ne.u32 p, %r1037, 0;
    vote.ballot.sync.b32 %r1037, p, 0xffffffff;
    @!p not.b32 %r1037, %r1037;
}

	// end inline asm
	and.b32  	%r1061, %r1037, %r1034;
	mov.b32 	%r1042, 4;
	// begin inline asm
	{
    .reg .pred p;
    and.b32 %r1040, %r1056, %r1042;    setp.ne.u32 p, %r1040, 0;
    vote.ballot.sync.b32 %r1040, p, 0xffffffff;
    @!p not.b32 %r1040, %r1040;
}

	// end inline asm
	and.b32  	%r1062, %r1040, %r1061;
	mov.b32 	%r1045, 8;
	// begin inline asm
	{
    .reg .pred p;
    and.b32 %r1043, %r1056, %r1045;    setp.ne.u32 p, %r1043, 0;
    vote.ballot.sync.b32 %r1043, p, 0xffffffff;
    @!p not.b32 %r1043, %r1043;
}

	// end inline asm
	and.b32  	%r1063, %r1043, %r1062;
	mov.b32 	%r1048, 16;
	// begin inline asm
	{
    .reg .pred p;
    and.b32 %r1046, %r1056, %r1048;    setp.ne.u32 p, %r1046, 0;
    vote.ballot.sync.b32 %r1046, p, 0xffffffff;
    @!p not.b32 %r1046, %r1046;
}

	// end inline asm
	and.b32  	%r1064, %r1046, %r1063;
	mov.b32 	%r1051, 32;
	// begin inline asm
	{
    .reg .pred p;
    and.b32 %r1049, %r1056, %r1051;    setp.ne.u32 p, %r1049, 0;
    vote.ballot.sync.b32 %r1049, p, 0xffffffff;
    @!p not.b32 %r1049, %r1049;
}

	// end inline asm
	and.b32  	%r1065, %r1049, %r1064;
	mov.b32 	%r1054, 64;
	// begin inline asm
	{
    .reg .pred p;
    and.b32 %r1052, %r1056, %r1054;    setp.ne.u32 p, %r1052, 0;
    vote.ballot.sync.b32 %r1052, p, 0xffffffff;
    @!p not.b32 %r1052, %r1052;
}

	// end inline asm
	and.b32  	%r1066, %r1052, %r1065;
	mov.b32 	%r1057, 128;
	// begin inline asm
	{
    .reg .pred p;
    and.b32 %r1055, %r1056, %r1057;    setp.ne.u32 p, %r1055, 0;
    vote.ballot.sync.b32 %r1055, p, 0xffffffff;
    @!p not.b32 %r1055, %r1055;
}

	// end inline asm
	and.b32  	%r1067, %r1055, %r1066;
	clz.b32 	%r1068, %r1067;
	sub.s32 	%r230, 31, %r1068;
	and.b32  	%r1069, %r689, %r1067;
	popc.b32 	%r231, %r1069;
	setp.ne.s32 	%p92, %r330, %r230;
	mov.b32 	%r1979, 0;
	@%p92 bra 	$L__BB4_139;
	shl.b32 	%r1070, %r1056, 2;
	add.s32 	%r1071, %r173, %r1070;
	atom.shared.add.u32 	%r1979, [%r1071], %r231;
$L__BB4_139:
	shfl.sync.idx.b32	%r1097|%p93, %r1979, %r230, 31, -1;
	add.s32 	%r234, %r231, %r1097;
	shr.u32 	%r1098, %r1960, %r328;
	and.b32  	%r1094, %r1098, %r86;
	mov.b32 	%r1074, 1;
	// begin inline asm
	{
    .reg .pred p;
    and.b32 %r1072, %r1094, %r1074;    setp.ne.u32 p, %r1072, 0;
    vote.ballot.sync.b32 %r1072, p, 0xffffffff;
    @!p not.b32 %r1072, %r1072;
}

	// end inline asm
	mov.b32 	%r1077, 2;
	// begin inline asm
	{
    .reg .pred p;
    and.b32 %r1075, %r1094, %r1077;    setp.ne.u32 p, %r1075, 0;
    vote.ballot.sync.b32 %r1075, p, 0xffffffff;
    @!p not.b32 %r1075, %r1075;
}

	// end inline asm
	and.b32  	%r1099, %r1075, %r1072;
	mov.b32 	%r1080, 4;
	// begin inline asm
	{
    .reg .pred p;
    and.b32 %r1078, %r1094, %r1080;    setp.ne.u32 p, %r1078, 0;
    vote.ballot.sync.b32 %r1078, p, 0xffffffff;
    @!p not.b32 %r1078, %r1078;
}

	// end inline asm
	and.b32  	%r1100, %r1078, %r1099;
	mov.b32 	%r1083, 8;
	// begin inline asm
	{
    .reg .pred p;
    and.b32 %r1081, %r1094, %r1083;    setp.ne.u32 p, %r1081, 0;
    vote.ballot.sync.b32 %r1081, p, 0xffffffff;
    @!p not.b32 %r1081, %r1081;
}

	// end inline asm
	and.b32  	%r1101, %r1081, %r1100;
	mov.b32 	%r1086, 16;
	// begin inline asm
	{
    .reg .pred p;
    and.b32 %r1084, %r1094, %r1086;    setp.ne.u32 p, %r1084, 0;
    vote.ballot.sync.b32 %r1084, p, 0xffffffff;
    @!p not.b32 %r1084, %r1084;
}

	// end inline asm
	and.b32  	%r1102, %r1084, %r1101;
	mov.b32 	%r1089, 32;
	// begin inline asm
	{
    .reg .pred p;
    and.b32 %r1087, %r1094, %r1089;    setp.ne.u32 p, %r1087, 0;
    vote.ballot.sync.b32 %r1087, p, 0xffffffff;
    @!p not.b32 %r1087, %r1087;
}

	// end inline asm
	and.b32  	%r1103, %r1087, %r1102;
	mov.b32 	%r1092, 64;
	// begin inline asm
	{
    .reg .pred p;
    and.b32 %r1090, %r1094, %r1092;    setp.ne.u32 p, %r1090, 0;
    vote.ballot.sync.b32 %r1090, p, 0xffffffff;
    @!p not.b32 %r1090, %r1090;
}

	// end inline asm
	and.b32  	%r1104, %r1090, %r1103;
	mov.b32 	%r1095, 128;
	// begin inline asm
	{
    .reg .pred p;
    and.b32 %r1093, %r1094, %r1095;    setp.ne.u32 p, %r1093, 0;
    vote.ballot.sync.b32 %r1093, p, 0xffffffff;
    @!p not.b32 %r1093, %r1093;
}

	// end inline asm
	and.b32  	%r1105, %r1093, %r1104;
	clz.b32 	%r1106, %r1105;
	sub.s32 	%r236, 31, %r1106;
	and.b32  	%r1107, %r689, %r1105;
	popc.b32 	%r237, %r1107;
	setp.ne.s32 	%p94, %r330, %r236;
	mov.b32 	%r1980, 0;
	@%p94 bra 	$L__BB4_141;
	shl.b32 	%r1108, %r1094, 2;
	add.s32 	%r1109, %r173, %r1108;
	atom.shared.add.u32 	%r1980, [%r1109], %r237;
$L__BB4_141:
	shfl.sync.idx.b32	%r1135|%p95, %r1980, %r236, 31, -1;
	add.s32 	%r240, %r237, %r1135;
	shr.u32 	%r1136, %r1961, %r328;
	and.b32  	%r1132, %r1136, %r86;
	mov.b32 	%r1112, 1;
	// begin inline asm
	{
    .reg .pred p;
    and.b32 %r1110, %r1132, %r1112;    setp.ne.u32 p, %r1110, 0;
    vote.ballot.sync.b32 %r1110, p, 0xffffffff;
    @!p not.b32 %r1110, %r1110;
}

	// end inline asm
	mov.b32 	%r1115, 2;
	// begin inline asm
	{
    .reg .pred p;
    and.b32 %r1113, %r1132, %r1115;    setp.ne.u32 p, %r1113, 0;
    vote.ballot.sync.b32 %r1113, p, 0xffffffff;
    @!p not.b32 %r1113, %r1113;
}

	// end inline asm
	and.b32  	%r1137, %r1113, %r1110;
	mov.b32 	%r1118, 4;
	// begin inline asm
	{
    .reg .pred p;
    and.b32 %r1116, %r1132, %r1118;    setp.ne.u32 p, %r1116, 0;
    vote.ballot.sync.b32 %r1116, p, 0xffffffff;
    @!p not.b32 %r1116, %r1116;
}

	// end inline asm
	and.b32  	%r1138, %r1116, %r1137;
	mov.b32 	%r1121, 8;
	// begin inline asm
	{
    .reg .pred p;
    and.b32 %r1119, %r1132, %r1121;    setp.ne.u32 p, %r1119, 0;
    vote.ballot.sync.b32 %r1119, p, 0xffffffff;
    @!p not.b32 %r1119, %r1119;
}

	// end inline asm
	and.b32  	%r1139, %r1119, %r1138;
	mov.b32 	%r1124, 16;
	// begin inline asm
	{
    .reg .pred p;
    and.b32 %r1122, %r1132, %r1124;    setp.ne.u32 p, %r1122, 0;
    vote.ballot.sync.b32 %r1122, p, 0xffffffff;
    @!p not.b32 %r1122, %r1122;
}

	// end inline asm
	and.b32  	%r1140, %r1122, %r1139;
	mov.b32 	%r1127, 32;
	// begin inline asm
	{
    .reg .pred p;
    and.b32 %r1125, %r1132, %r1127;    setp.ne.u32 p, %r1125, 0;
    vote.ballot.sync.b32 %r1125, p, 0xffffffff;
    @!p not.b32 %r1125, %r1125;
}

	// end inline asm
	and.b32  	%r1141, %r1125, %r1140;
	mov.b32 	%r1130, 64;
	// begin inline asm
	{
    .reg .pred p;
    and.b32 %r1128, %r1132, %r1130;    setp.ne.u32 p, %r1128, 0;
    vote.ballot.sync.b32 %r1128, p, 0xffffffff;
    @!p not.b32 %r1128, %r1128;
}

	// end inline asm
	and.b32  	%r1142, %r1128, %r1141;
	mov.b32 	%r1133, 128;
	// begin inline asm
	{
    .reg .pred p;
    and.b32 %r1131, %r1132, %r1133;    setp.ne.u32 p, %r1131, 0;
    vote.ballot.sync.b32 %r1131, p, 0xffffffff;
    @!p not.b32 %r1131, %r1131;
}

	// end inline asm
	and.b32  	%r1143, %r1131, %r1142;
	clz.b32 	%r1144, %r1143;
	sub.s32 	%r242, 31, %r1144;
	and.b32  	%r1145, %r689, %r1143;
	popc.b32 	%r243, %r1145;
	setp.ne.s32 	%p96, %r330, %r242;
	mov.b32 	%r1981, 0;
	@%p96 bra 	$L__BB4_143;
	shl.b32 	%r1146, %r1132, 2;
	add.s32 	%r1147, %r173, %r1146;
	atom.shared.add.u32 	%r1981, [%r1147], %r243;
$L__BB4_143:
	shfl.sync.idx.b32	%r1173|%p97, %r1981, %r242, 31, -1;
	add.s32 	%r246, %r243, %r1173;
	shr.u32 	%r1174, %r1962, %r328;
	and.b32  	%r1170, %r1174, %r86;
	mov.b32 	%r1150, 1;
	// begin inline asm
	{
    .reg .pred p;
    and.b32 %r1148, %r1170, %r1150;    setp.ne.u32 p, %r1148, 0;
    vote.ballot.sync.b32 %r1148, p, 0xffffffff;
    @!p not.b32 %r1148, %r1148;
}

	// end inline asm
	mov.b32 	%r1153, 2;
	// begin inline asm
	{
    .reg .pred p;
    and.b32 %r1151, %r1170, %r1153;    setp.ne.u32 p, %r1151, 0;
    vote.ballot.sync.b32 %r1151, p, 0xffffffff;
    @!p not.b32 %r1151, %r1151;
}

	// end inline asm
	and.b32  	%r1175, %r1151, %r1148;
	mov.b32 	%r1156, 4;
	// begin inline asm
	{
    .reg .pred p;
    and.b32 %r1154, %r1170, %r1156;    setp.ne.u32 p, %r1154, 0;
    vote.ballot.sync.b32 %r1154, p, 0xffffffff;
    @!p not.b32 %r1154, %r1154;
}

	// end inline asm
	and.b32  	%r1176, %r1154, %r1175;
	mov.b32 	%r1159, 8;
	// begin inline asm
	{
    .reg .pred p;
    and.b32 %r1157, %r1170, %r1159;    setp.ne.u32 p, %r1157, 0;
    vote.ballot.sync.b32 %r1157, p, 0xffffffff;
    @!p not.b32 %r1157, %r1157;
}

	// end inline asm
	and.b32  	%r1177, %r1157, %r1176;
	mov.b32 	%r1162, 16;
	// begin inline asm
	{
    .reg .pred p;
    and.b32 %r1160, %r1170, %r1162;    setp.ne.u32 p, %r1160, 0;
    vote.ballot.sync.b32 %r1160, p, 0xffffffff;
    @!p not.b32 %r1160, %r1160;
}

	// end inline asm
	and.b32  	%r1178, %r1160, %r1177;
	mov.b32 	%r1165, 32;
	// begin inline asm
	{
    .reg .pred p;
    and.b32 %r1163, %r1170, %r1165;    setp.ne.u32 p, %r1163, 0;
    vote.ballot.sync.b32 %r1163, p, 0xffffffff;
    @!p not.b32 %r1163, %r1163;
}

	// end inline asm
	and.b32  	%r1179, %r1163, %r1178;
	mov.b32 	%r1168, 64;
	// begin inline asm
	{
    .reg .pred p;
    and.b32 %r1166, %r1170, %r1168;    setp.ne.u32 p, %r1166, 0;
    vote.ballot.sync.b32 %r1166, p, 0xffffffff;
    @!p not.b32 %r1166, %r1166;
}

	// end inline asm
	and.b32  	%r1180, %r1166, %r1179;
	mov.b32 	%r1171, 128;
	// begin inline asm
	{
    .reg .pred p;
    and.b32 %r1169, %r1170, %r1171;    setp.ne.u32 p, %r1169, 0;
    vote.ballot.sync.b32 %r1169, p, 0xffffffff;
    @!p not.b32 %r1169, %r1169;
}

	// end inline asm
	and.b32  	%r1181, %r1169, %r1180;
	clz.b32 	%r1182, %r1181;
	sub.s32 	%r248, 31, %r1182;
	and.b32  	%r1183, %r689, %r1181;
	popc.b32 	%r249, %r1183;
	setp.ne.s32 	%p98, %r330, %r248;
	mov.b32 	%r1982, 0;
	@%p98 bra 	$L__BB4_145;
	shl.b32 	%r1184, %r1170, 2;
	add.s32 	%r1185, %r173, %r1184;
	atom.shared.add.u32 	%r1982, [%r1185], %r249;
$L__BB4_145:
	shfl.sync.idx.b32	%r1211|%p99, %r1982, %r248, 31, -1;
	add.s32 	%r252, %r249, %r1211;
	shr.u32 	%r1212, %r1963, %r328;
	and.b32  	%r1208, %r1212, %r86;
	mov.b32 	%r1188, 1;
	// begin inline asm
	{
    .reg .pred p;
    and.b32 %r1186, %r1208, %r1188;    setp.ne.u32 p, %r1186, 0;
    vote.ballot.sync.b32 %r1186, p, 0xffffffff;
    @!p not.b32 %r1186, %r1186;
}

	// end inline asm
	mov.b32 	%r1191, 2;
	// begin inline asm
	{
    .reg .pred p;
    and.b32 %r1189, %r1208, %r1191;    setp.ne.u32 p, %r1189, 0;
    vote.ballot.sync.b32 %r1189, p, 0xffffffff;
    @!p not.b32 %r1189, %r1189;
}

	// end inline asm
	and.b32  	%r1213, %r1189, %r1186;
	mov.b32 	%r1194, 4;
	// begin inline asm
	{
    .reg .pred p;
    and.b32 %r1192, %r1208, %r1194;    setp.ne.u32 p, %r1192, 0;
    vote.ballot.sync.b32 %r1192, p, 0xffffffff;
    @!p not.b32 %r1192, %r1192;
}

	// end inline asm
	and.b32  	%r1214, %r1192, %r1213;
	mov.b32 	%r1197, 8;
	// begin inline asm
	{
    .reg .pred p;
    and.b32 %r1195, %r1208, %r1197;    setp.ne.u32 p, %r1195, 0;
    vote.ballot.sync.b32 %r1195, p, 0xffffffff;
    @!p not.b32 %r1195, %r1195;
}

	// end inline asm
	and.b32  	%r1215, %r1195, %r1214;
	mov.b32 	%r1200, 16;
	// begin inline asm
	{
    .reg .pred p;
    and.b32 %r1198, %r1208, %r1200;    setp.ne.u32 p, %r1198, 0;
    vote.ballot.sync.b32 %r1198, p, 0xffffffff;
    @!p not.b32 %r1198, %r1198;
}

	// end inline asm
	and.b32  	%r1216, %r1198, %r1215;
	mov.b32 	%r1203, 32;
	// begin inline asm
	{
    .reg .pred p;
    and.b32 %r1201, %r1208, %r1203;    setp.ne.u32 p, %r1201, 0;
    vote.ballot.sync.b32 %r1201, p, 0xffffffff;
    @!p not.b32 %r1201, %r1201;
}

	// end inline asm
	and.b32  	%r1217, %r1201, %r1216;
	mov.b32 	%r1206, 64;
	// begin inline asm
	{
    .reg .pred p;
    and.b32 %r1204, %r1208, %r1206;    setp.ne.u32 p, %r1204, 0;
    vote.ballot.sync.b32 %r1204, p, 0xffffffff;
    @!p not.b32 %r1204, %r1204;
}

	// end inline asm
	and.b32  	%r1218, %r1204, %r1217;
	mov.b32 	%r1209, 128;
	// begin inline asm
	{
    .reg .pred p;
    and.b32 %r1207, %r1208, %r1209;    setp.ne.u32 p, %r1207, 0;
    vote.ballot.sync.b32 %r1207, p, 0xffffffff;
    @!p not.b32 %r1207, %r1207;
}

	// end inline asm
	and.b32  	%r1219, %r1207, %r1218;
	clz.b32 	%r1220, %r1219;
	sub.s32 	%r254, 31, %r1220;
	and.b32  	%r1221, %r689, %r1219;
	popc.b32 	%r255, %r1221;
	setp.ne.s32 	%p100, %r330, %r254;
	mov.b32 	%r1983, 0;
	@%p100 bra 	$L__BB4_147;
	shl.b32 	%r1222, %r1208, 2;
	add.s32 	%r1223, %r173, %r1222;
	atom.shared.add.u32 	%r1983, [%r1223], %r255;
$L__BB4_147:
	shfl.sync.idx.b32	%r1249|%p101, %r1983, %r254, 31, -1;
	add.s32 	%r258, %r255, %r1249;
	shr.u32 	%r1250, %r1964, %r328;
	and.b32  	%r1246, %r1250, %r86;
	mov.b32 	%r1226, 1;
	// begin inline asm
	{
    .reg .pred p;
    and.b32 %r1224, %r1246, %r1226;    setp.ne.u32 p, %r1224, 0;
    vote.ballot.sync.b32 %r1224, p, 0xffffffff;
    @!p not.b32 %r1224, %r1224;
}

	// end inline asm
	mov.b32 	%r1229, 2;
	// begin inline asm
	{
    .reg .pred p;
    and.b32 %r1227, %r1246, %r1229;    setp.ne.u32 p, %r1227, 0;
    vote.ballot.sync.b32 %r1227, p, 0xffffffff;
    @!p not.b32 %r1227, %r1227;
}

	// end inline asm
	and.b32  	%r1251, %r1227, %r1224;
	mov.b32 	%r1232, 4;
	// begin inline asm
	{
    .reg .pred p;
    and.b32 %r1230, %r1246, %r1232;    setp.ne.u32 p, %r1230, 0;
    vote.ballot.sync.b32 %r1230, p, 0xffffffff;
    @!p not.b32 %r1230, %r1230;
}

	// end inline asm
	and.b32  	%r1252, %r1230, %r1251;
	mov.b32 	%r1235, 8;
	// begin inline asm
	{
    .reg .pred p;
    and.b32 %r1233, %r1246, %r1235;    setp.ne.u32 p, %r1233, 0;
    vote.ballot.sync.b32 %r1233, p, 0xffffffff;
    @!p not.b32 %r1233, %r1233;
}

	// end inline asm
	and.b32  	%r1253, %r1233, %r1252;
	mov.b32 	%r1238, 16;
	// begin inline asm
	{
    .reg .pred p;
    and.b32 %r1236, %r1246, %r1238;    setp.ne.u32 p, %r1236, 0;
    vote.ballot.sync.b32 %r1236, p, 0xffffffff;
    @!p not.b32 %r1236, %r1236;
}

	// end inline asm
	and.b32  	%r1254, %r1236, %r1253;
	mov.b32 	%r1241, 32;
	// begin inline asm
	{
    .reg .pred p;
    and.b32 %r1239, %r1246, %r1241;    setp.ne.u32 p, %r1239, 0;
    vote.ballot.sync.b32 %r1239, p, 0xffffffff;
    @!p not.b32 %r1239, %r1239;
}

	// end inline asm
	and.b32  	%r1255, %r1239, %r1254;
	mov.b32 	%r1244, 64;
	// begin inline asm
	{
    .reg .pred p;
    and.b32 %r1242, %r1246, %r1244;    setp.ne.u32 p, %r1242, 0;
    vote.ballot.sync.b32 %r1242, p, 0xffffffff;
    @!p not.b32 %r1242, %r1242;
}

	// end inline asm
	and.b32  	%r1256, %r1242, %r1255;
	mov.b32 	%r1247, 128;
	// begin inline asm
	{
    .reg .pred p;
    and.b32 %r1245, %r1246, %r1247;    setp.ne.u32 p, %r1245, 0;
    vote.ballot.sync.b32 %r1245, p, 0xffffffff;
    @!p not.b32 %r1245, %r1245;
}

	// end inline asm
	and.b32  	%r1257, %r1245, %r1256;
	clz.b32 	%r1258, %r1257;
	sub.s32 	%r260, 31, %r1258;
	and.b32  	%r1259, %r689, %r1257;
	popc.b32 	%r261, %r1259;
	setp.ne.s32 	%p102, %r330, %r260;
	mov.b32 	%r1984, 0;
	@%p102 bra 	$L__BB4_149;
	shl.b32 	%r1260, %r1246, 2;
	add.s32 	%r1261, %r173, %r1260;
	atom.shared.add.u32 	%r1984, [%r1261], %r261;
$L__BB4_149:
	shfl.sync.idx.b32	%r1287|%p103, %r1984, %r260, 31, -1;
	add.s32 	%r264, %r261, %r1287;
	shr.u32 	%r1288, %r1965, %r328;
	and.b32  	%r1284, %r1288, %r86;
	mov.b32 	%r1264, 1;
	// begin inline asm
	{
    .reg .pred p;
    and.b32 %r1262, %r1284, %r1264;    setp.ne.u32 p, %r1262, 0;
    vote.ballot.sync.b32 %r1262, p, 0xffffffff;
    @!p not.b32 %r1262, %r1262;
}

	// end inline asm
	mov.b32 	%r1267, 2;
	// begin inline asm
	{
    .reg .pred p;
    and.b32 %r1265, %r1284, %r1267;    setp.ne.u32 p, %r1265, 0;
    vote.ballot.sync.b32 %r1265, p, 0xffffffff;
    @!p not.b32 %r1265, %r1265;
}

	// end inline asm
	and.b32  	%r1289, %r1265, %r1262;
	mov.b32 	%r1270, 4;
	// begin inline asm
	{
    .reg .pred p;
    and.b32 %r1268, %r1284, %r1270;    setp.ne.u32 p, %r1268, 0;
    vote.ballot.sync.b32 %r1268, p, 0xffffffff;
    @!p not.b32 %r1268, %r1268;
}

	// end inline asm
	and.b32  	%r1290, %r1268, %r1289;
	mov.b32 	%r1273, 8;
	// begin inline asm
	{
    .reg .pred p;
    and.b32 %r1271, %r1284, %r1273;    setp.ne.u32 p, %r1271, 0;
    vote.ballot.sync.b32 %r1271, p, 0xffffffff;
    @!p not.b32 %r1271, %r1271;
}

	// end inline asm
	and.b32  	%r1291, %r1271, %r1290;
	mov.b32 	%r1276, 16;
	// begin inline asm
	{
    .reg .pred p;
    and.b32 %r1274, %r1284, %r1276;    setp.ne.u32 p, %r1274, 0;
    vote.ballot.sync.b32 %r1274, p, 0xffffffff;
    @!p not.b32 %r1274, %r1274;
}

	// end inline asm
	and.b32  	%r1292, %r1274, %r1291;
	mov.b32 	%r1279, 32;
	// begin inline asm
	{
    .reg .pred p;
    and.b32 %r1277, %r1284, %r1279;    setp.ne.u32 p, %r1277, 0;
    vote.ballot.sync.b32 %r1277, p, 0xffffffff;
    @!p not.b32 %r1277, %r1277;
}

	// end inline asm
	and.b32  	%r1293, %r1277, %r1292;
	mov.b32 	%r1282, 64;
	// begin inline asm
	{
    .reg .pred p;
    and.b32 %r1280, %r1284, %r1282;    setp.ne.u32 p, %r1280, 0;
    vote.ballot.sync.b32 %r1280, p, 0xffffffff;
    @!p not.b32 %r1280, %r1280;
}

	// end inline asm
	and.b32  	%r1294, %r1280, %r1293;
	mov.b32 	%r1285, 128;
	// begin inline asm
	{
    .reg .pred p;
    and.b32 %r1283, %r1284, %r1285;    setp.ne.u32 p, %r1283, 0;
    vote.ballot.sync.b32 %r1283, p, 0xffffffff;
    @!p not.b32 %r1283, %r1283;
}

	// end inline asm
	and.b32  	%r1295, %r1283, %r1294;
	clz.b32 	%r1296, %r1295;
	sub.s32 	%r266, 31, %r1296;
	and.b32  	%r1297, %r689, %r1295;
	popc.b32 	%r267, %r1297;
	setp.ne.s32 	%p104, %r330, %r266;
	mov.b32 	%r1985, 0;
	@%p104 bra 	$L__BB4_151;
	shl.b32 	%r1302, %r1284, 2;
	add.s32 	%r1303, %r173, %r1302;
	atom.shared.add.u32 	%r1985, [%r1303], %r267;
$L__BB4_151:
	shfl.sync.idx.b32	%r1329|%p105, %r1985, %r266, 31, -1;
	add.s32 	%r270, %r267, %r1329;
	shr.u32 	%r1330, %r1966, %r328;
	and.b32  	%r1326, %r1330, %r86;
	mov.b32 	%r1306, 1;
	// begin inline asm
	{
    .reg .pred p;
    and.b32 %r1304, %r1326, %r1306;    setp.ne.u32 p, %r1304, 0;
    vote.ballot.sync.b32 %r1304, p, 0xffffffff;
    @!p not.b32 %r1304, %r1304;
}

	// end inline asm
	mov.b32 	%r1309, 2;
	// begin inline asm
	{
    .reg .pred p;
    and.b32 %r1307, %r1326, %r1309;    setp.ne.u32 p, %r1307, 0;
    vote.ballot.sync.b32 %r1307, p, 0xffffffff;
    @!p not.b32 %r1307, %r1307;
}

	// end inline asm
	and.b32  	%r1331, %r1307, %r1304;
	mov.b32 	%r1312, 4;
	// begin inline asm
	{
    .reg .pred p;
    and.b32 %r1310, %r1326, %r1312;    setp.ne.u32 p, %r1310, 0;
    vote.ballot.sync.b32 %r1310, p, 0xffffffff;
    @!p not.b32 %r1310, %r1310;
}

	// end inline asm
	and.b32  	%r1332, %r1310, %r1331;
	mov.b32 	%r1315, 8;
	// begin inline asm
	{
    .reg .pred p;
    and.b32 %r1313, %r1326, %r1315;    setp.ne.u32 p, %r1313, 0;
    vote.ballot.sync.b32 %r1313, p, 0xffffffff;
    @!p not.b32 %r1313, %r1313;
}

	// end inline asm
	and.b32  	%r1333, %r1313, %r1332;
	mov.b32 	%r1318, 16;
	// begin inline asm
	{
    .reg .pred p;
    and.b32 %r1316, %r1326, %r1318;    setp.ne.u32 p, %r1316, 0;
    vote.ballot.sync.b32 %r1316, p, 0xffffffff;
    @!p not.b32 %r1316, %r1316;
}

	// end inline asm
	and.b32  	%r1334, %r1316, %r1333;
	mov.b32 	%r1321, 32;
	// begin inline asm
	{
    .reg .pred p;
    and.b32 %r1319, %r1326, %r1321;    setp.ne.u32 p, %r1319, 0;
    vote.ballot.sync.b32 %r1319, p, 0xffffffff;
    @!p not.b32 %r1319, %r1319;
}

	// end inline asm
	and.b32  	%r1335, %r1319, %r1334;
	mov.b32 	%r1324, 64;
	// begin inline asm
	{
    .reg .pred p;
    and.b32 %r1322, %r1326, %r1324;    setp.ne.u32 p, %r1322, 0;
    vote.ballot.sync.b32 %r1322, p, 0xffffffff;
    @!p not.b32 %r1322, %r1322;
}

	// end inline asm
	and.b32  	%r1336, %r1322, %r1335;
	mov.b32 	%r1327, 128;
	// begin inline asm
	{
    .reg .pred p;
    and.b32 %r1325, %r1326, %r1327;    setp.ne.u32 p, %r1325, 0;
    vote.ballot.sync.b32 %r1325, p, 0xffffffff;
    @!p not.b32 %r1325, %r1325;
}

	// end inline asm
	and.b32  	%r1337, %r1325, %r1336;
	clz.b32 	%r1338, %r1337;
	sub.s32 	%r272, 31, %r1338;
	and.b32  	%r1339, %r689, %r1337;
	popc.b32 	%r273, %r1339;
	setp.ne.s32 	%p106, %r330, %r272;
	mov.b32 	%r1986, 0;
	@%p106 bra 	$L__BB4_153;
	shl.b32 	%r1344, %r1326, 2;
	add.s32 	%r1345, %r173, %r1344;
	atom.shared.add.u32 	%r1986, [%r1345], %r273;
$L__BB4_153:
	shfl.sync.idx.b32	%r1371|%p107, %r1986, %r272, 31, -1;
	add.s32 	%r276, %r273, %r1371;
	shr.u32 	%r1372, %r1967, %r328;
	and.b32  	%r1368, %r1372, %r86;
	mov.b32 	%r1348, 1;
	// begin inline asm
	{
    .reg .pred p;
    and.b32 %r1346, %r1368, %r1348;    setp.ne.u32 p, %r1346, 0;
    vote.ballot.sync.b32 %r1346, p, 0xffffffff;
    @!p not.b32 %r1346, %r1346;
}

	// end inline asm
	mov.b32 	%r1351, 2;
	// begin inline asm
	{
    .reg .pred p;
    and.b32 %r1349, %r1368, %r1351;    setp.ne.u32 p, %r1349, 0;
    vote.ballot.sync.b32 %r1349, p, 0xffffffff;
    @!p not.b32 %r1349, %r1349;
}

	// end inline asm
	and.b32  	%r1373, %r1349, %r1346;
	mov.b32 	%r1354, 4;
	// begin inline asm
	{
    .reg .pred p;
    and.b32 %r1352, %r1368, %r1354;    setp.ne.u32 p, %r1352, 0;
    vote.ballot.sync.b32 %r1352, p, 0xffffffff;
    @!p not.b32 %r1352, %r1352;
}

	// end inline asm
	and.b32  	%r1374, %r1352, %r1373;
	mov.b32 	%r1357, 8;
	// begin inline asm
	{
    .reg .pred p;
    and.b32 %r1355, %r1368, %r1357;    setp.ne.u32 p, %r1355, 0;
    vote.ballot.sync.b32 %r1355, p, 0xffffffff;
    @!p not.b32 %r1355, %r1355;
}

	// end inline asm
	and.b32  	%r1375, %r1355, %r1374;
	mov.b32 	%r1360, 16;
	// begin inline asm
	{
    .reg .pred p;
    and.b32 %r1358, %r1368, %r1360;    setp.ne.u32 p, %r1358, 0;
    vote.ballot.sync.b32 %r1358, p, 0xffffffff;
    @!p not.b32 %r1358, %r1358;
}

	// end inline asm
	and.b32  	%r1376, %r1358, %r1375;
	mov.b32 	%r1363, 32;
	// begin inline asm
	{
    .reg .pred p;
    and.b32 %r1361, %r1368, %r1363;    setp.ne.u32 p, %r1361, 0;
    vote.ballot.sync.b32 %r1361, p, 0xffffffff;
    @!p not.b32 %r1361, %r1361;
}

	// end inline asm
	and.b32  	%r1377, %r1361, %r1376;
	mov.b32 	%r1366, 64;
	// begin inline asm
	{
    .reg .pred p;
    and.b32 %r1364, %r1368, %r1366;    setp.ne.u32 p, %r1364, 0;
    vote.ballot.sync.b32 %r1364, p, 0xffffffff;
    @!p not.b32 %r1364, %r1364;
}

	// end inline asm
	and.b32  	%r1378, %r1364, %r1377;
	mov.b32 	%r1369, 128;
	// begin inline asm
	{
    .reg .pred p;
    and.b32 %r1367, %r1368, %r1369;    setp.ne.u32 p, %r1367, 0;
    vote.ballot.sync.b32 %r1367, p, 0xffffffff;
    @!p not.b32 %r1367, %r1367;
}

	// end inline asm
	and.b32  	%r1379, %r1367, %r1378;
	clz.b32 	%r1380, %r1379;
	sub.s32 	%r278, 31, %r1380;
	and.b32  	%r1381, %r689, %r1379;
	popc.b32 	%r279, %r1381;
	setp.ne.s32 	%p108, %r330, %r278;
	mov.b32 	%r1987, 0;
	@%p108 bra 	$L__BB4_155;
	shl.b32 	%r1386, %r1368, 2;
	add.s32 	%r1387, %r173, %r1386;
	atom.shared.add.u32 	%r1987, [%r1387], %r279;
$L__BB4_155:
	shfl.sync.idx.b32	%r1413|%p109, %r1987, %r278, 31, -1;
	add.s32 	%r282, %r279, %r1413;
	shr.u32 	%r1414, %r1968, %r328;
	and.b32  	%r1410, %r1414, %r86;
	mov.b32 	%r1390, 1;
	// begin inline asm
	{
    .reg .pred p;
    and.b32 %r1388, %r1410, %r1390;    setp.ne.u32 p, %r1388, 0;
    vote.ballot.sync.b32 %r1388, p, 0xffffffff;
    @!p not.b32 %r1388, %r1388;
}

	// end inline asm
	mov.b32 	%r1393, 2;
	// begin inline asm
	{
    .reg .pred p;
    and.b32 %r1391, %r1410, %r1393;    setp.ne.u32 p, %r1391, 0;
    vote.ballot.sync.b32 %r1391, p, 0xffffffff;
    @!p not.b32 %r1391, %r1391;
}

	// end inline asm
	and.b32  	%r1415, %r1391, %r1388;
	mov.b32 	%r1396, 4;
	// begin inline asm
	{
    .reg .pred p;
    and.b32 %r1394, %r1410, %r1396;    setp.ne.u32 p, %r1394, 0;
    vote.ballot.sync.b32 %r1394, p, 0xffffffff;
    @!p not.b32 %r1394, %r1394;
}

	// end inline asm
	and.b32  	%r1416, %r1394, %r1415;
	mov.b32 	%r1399, 8;
	// begin inline asm
	{
    .reg .pred p;
    and.b32 %r1397, %r1410, %r1399;    setp.ne.u32 p, %r1397, 0;
    vote.ballot.sync.b32 %r1397, p, 0xffffffff;
    @!p not.b32 %r1397, %r1397;
}

	// end inline asm
	and.b32  	%r1417, %r1397, %r1416;
	mov.b32 	%r1402, 16;
	// begin inline asm
	{
    .reg .pred p;
    and.b32 %r1400, %r1410, %r1402;    setp.ne.u32 p, %r1400, 0;
    vote.ballot.sync.b32 %r1400, p, 0xffffffff;
    @!p not.b32 %r1400, %r1400;
}

	// end inline asm
	and.b32  	%r1418, %r1400, %r1417;
	mov.b32 	%r1405, 32;
	// begin inline asm
	{
    .reg .pred p;
    and.b32 %r1403, %r1410, %r1405;    setp.ne.u32 p, %r1403, 0;
    vote.ballot.sync.b32 %r1403, p, 0xffffffff;
    @!p not.b32 %r1403, %r1403;
}

	// end inline asm
	and.b32  	%r1419, %r1403, %r1418;
	mov.b32 	%r1408, 64;
	// begin inline asm
	{
    .reg .pred p;
    and.b32 %r1406, %r1410, %r1408;    setp.ne.u32 p, %r1406, 0;
    vote.ballot.sync.b32 %r1406, p, 0xffffffff;
    @!p not.b32 %r1406, %r1406;
}

	// end inline asm
	and.b32  	%r1420, %r1406, %r1419;
	mov.b32 	%r1411, 128;
	// begin inline asm
	{
    .reg .pred p;
    and.b32 %r1409, %r1410, %r1411;    setp.ne.u32 p, %r1409, 0;
    vote.ballot.sync.b32 %r1409, p, 0xffffffff;
    @!p not.b32 %r1409, %r1409;
}

	// end inline asm
	and.b32  	%r1421, %r1409, %r1420;
	clz.b32 	%r1422, %r1421;
	sub.s32 	%r284, 31, %r1422;
	and.b32  	%r1423, %r689, %r1421;
	popc.b32 	%r285, %r1423;
	setp.ne.s32 	%p110, %r330, %r284;
	mov.b32 	%r1988, 0;
	@%p110 bra 	$L__BB4_157;
	shl.b32 	%r1424, %r1, 5;
	and.b32  	%r1425, %r1424, 31744;
	add.s32 	%r1427, %r597, %r1425;
	shl.b32 	%r1428, %r1410, 2;
	add.s32 	%r1429, %r1427, %r1428;
	atom.shared.add.u32 	%r1988, [%r1429], %r285;
$L__BB4_157:
	shfl.sync.idx.b32	%r1455|%p111, %r1988, %r284, 31, -1;
	add.s32 	%r288, %r285, %r1455;
	shr.u32 	%r1456, %r1969, %r328;
	and.b32  	%r1452, %r1456, %r86;
	mov.b32 	%r1432, 1;
	// begin inline asm
	{
    .reg .pred p;
    and.b32 %r1430, %r1452, %r1432;    setp.ne.u32 p, %r1430, 0;
    vote.ballot.sync.b32 %r1430, p, 0xffffffff;
    @!p not.b32 %r1430, %r1430;
}

	// end inline asm
	mov.b32 	%r1435, 2;
	// begin inline asm
	{
    .reg .pred p;
    and.b32 %r1433, %r1452, %r1435;    setp.ne.u32 p, %r1433, 0;
    vote.ballot.sync.b32 %r1433, p, 0xffffffff;
    @!p not.b32 %r1433, %r1433;
}

	// end inline asm
	and.b32  	%r1457, %r1433, %r1430;
	mov.b32 	%r1438, 4;
	// begin inline asm
	{
    .reg .pred p;
    and.b32 %r1436, %r1452, %r1438;    setp.ne.u32 p, %r1436, 0;
    vote.ballot.sync.b32 %r1436, p, 0xffffffff;
    @!p not.b32 %r1436, %r1436;
}

	// end inline asm
	and.b32  	%r1458, %r1436, %r1457;
	mov.b32 	%r1441, 8;
	// begin inline asm
	{
    .reg .pred p;
    and.b32 %r1439, %r1452, %r1441;    setp.ne.u32 p, %r1439, 0;
    vote.ballot.sync.b32 %r1439, p, 0xffffffff;
    @!p not.b32 %r1439, %r1439;
}

	// end inline asm
	and.b32  	%r1459, %r1439, %r1458;
	mov.b32 	%r1444, 16;
	// begin inline asm
	{
    .reg .pred p;
    and.b32 %r1442, %r1452, %r1444;    setp.ne.u32 p, %r1442, 0;
    vote.ballot.sync.b32 %r1442, p, 0xffffffff;
    @!p not.b32 %r1442, %r1442;
}

	// end inline asm
	and.b32  	%r1460, %r1442, %r1459;
	mov.b32 	%r1447, 32;
	// begin inline asm
	{
    .reg .pred p;
    and.b32 %r1445, %r1452, %r1447;    setp.ne.u32 p, %r1445, 0;
    vote.ballot.sync.b32 %r1445, p, 0xffffffff;
    @!p not.b32 %r1445, %r1445;
}

	// end inline asm
	and.b32  	%r1461, %r1445, %r1460;
	mov.b32 	%r1450, 64;
	// begin inline asm
	{
    .reg .pred p;
    and.b32 %r1448, %r1452, %r1450;    setp.ne.u32 p, %r1448, 0;
    vote.ballot.sync.b32 %r1448, p, 0xffffffff;
    @!p not.b32 %r1448, %r1448;
}

	// end inline asm
	and.b32  	%r1462, %r1448, %r1461;
	mov.b32 	%r1453, 128;
	// begin inline asm
	{
    .reg .pred p;
    and.b32 %r1451, %r1452, %r1453;    setp.ne.u32 p, %r1451, 0;
    vote.ballot.sync.b32 %r1451, p, 0xffffffff;
    @!p not.b32 %r1451, %r1451;
}

	// end inline asm
	and.b32  	%r1463, %r1451, %r1462;
	clz.b32 	%r1464, %r1463;
	sub.s32 	%r290, 31, %r1464;
	and.b32  	%r1465, %r689, %r1463;
	popc.b32 	%r291, %r1465;
	setp.ne.s32 	%p112, %r330, %r290;
	mov.b32 	%r1989, 0;
	@%p112 bra 	$L__BB4_159;
	shl.b32 	%r1466, %r1, 5;
	and.b32  	%r1467, %r1466, 31744;
	add.s32 	%r1469, %r597, %r1467;
	shl.b32 	%r1470, %r1452, 2;
	add.s32 	%r1471, %r1469, %r1470;
	atom.shared.add.u32 	%r1989, [%r1471], %r291;
$L__BB4_159:
	setp.gt.u32 	%p113, %r1, 255;
	shfl.sync.idx.b32	%r1472|%p114, %r1989, %r290, 31, -1;
	add.s32 	%r1473, %r291, %r1472;
	bar.sync 	0;
	shl.b32 	%r1474, %r180, 2;
	add.s32 	%r1476, %r597, %r1474;
	st.shared.u32 	[%r1476+-4], %r1950;
	shl.b32 	%r1477, %r186, 2;
	add.s32 	%r1478, %r597, %r1477;
	st.shared.u32 	[%r1478+-4], %r1951;
	shl.b32 	%r1479, %r192, 2;
	add.s32 	%r1480, %r597, %r1479;
	st.shared.u32 	[%r1480+-4], %r1952;
	shl.b32 	%r1481, %r198, 2;
	add.s32 	%r1482, %r597, %r1481;
	st.shared.u32 	[%r1482+-4], %r1953;
	shl.b32 	%r1483, %r204, 2;
	add.s32 	%r1484, %r597, %r1483;
	st.shared.u32 	[%r1484+-4], %r1954;
	shl.b32 	%r1485, %r210, 2;
	add.s32 	%r1486, %r597, %r1485;
	st.shared.u32 	[%r1486+-4], %r1955;
	shl.b32 	%r1487, %r216, 2;
	add.s32 	%r1488, %r597, %r1487;
	st.shared.u32 	[%r1488+-4], %r1956;
	shl.b32 	%r1489, %r222, 2;
	add.s32 	%r1490, %r597, %r1489;
	st.shared.u32 	[%r1490+-4], %r1957;
	shl.b32 	%r1491, %r228, 2;
	add.s32 	%r1492, %r597, %r1491;
	st.shared.u32 	[%r1492+-4], %r1958;
	shl.b32 	%r1493, %r234, 2;
	add.s32 	%r1494, %r597, %r1493;
	st.shared.u32 	[%r1494+-4], %r1959;
	shl.b32 	%r1495, %r240, 2;
	add.s32 	%r1496, %r597, %r1495;
	st.shared.u32 	[%r1496+-4], %r1960;
	shl.b32 	%r1497, %r246, 2;
	add.s32 	%r1498, %r597, %r1497;
	st.shared.u32 	[%r1498+-4], %r1961;
	shl.b32 	%r1499, %r252, 2;
	add.s32 	%r1500, %r597, %r1499;
	st.shared.u32 	[%r1500+-4], %r1962;
	shl.b32 	%r1501, %r258, 2;
	add.s32 	%r1502, %r597, %r1501;
	st.shared.u32 	[%r1502+-4], %r1963;
	shl.b32 	%r1503, %r264, 2;
	add.s32 	%r1504, %r597, %r1503;
	st.shared.u32 	[%r1504+-4], %r1964;
	shl.b32 	%r1505, %r270, 2;
	add.s32 	%r1506, %r597, %r1505;
	st.shared.u32 	[%r1506+-4], %r1965;
	shl.b32 	%r1507, %r276, 2;
	add.s32 	%r1508, %r597, %r1507;
	st.shared.u32 	[%r1508+-4], %r1966;
	shl.b32 	%r1509, %r282, 2;
	add.s32 	%r1510, %r597, %r1509;
	st.shared.u32 	[%r1510+-4], %r1967;
	shl.b32 	%r1511, %r288, 2;
	add.s32 	%r1512, %r597, %r1511;
	st.shared.u32 	[%r1512+-4], %r1968;
	shl.b32 	%r1513, %r1473, 2;
	add.s32 	%r1514, %r597, %r1513;
	st.shared.u32 	[%r1514+-4], %r1969;
	@%p113 bra 	$L__BB4_167;
	ld.param.u64 	%rd139, [_ZN3cub18CUB_300001_SM_10006detail10radix_sort29DeviceRadixSortOnesweepKernelINS1_5radix10policy_hubIiNS0_8NullTypeEjE10Policy1000ELNS0_9SortOrderE0EiS6_jiiNS1_21identity_decomposer_tEEEvPT5_SC_PT3_PKSD_PT1_PKSH_PT2_PKSL_T4_iiT6__param_3];
	cvta.to.global.u64 	%rd40, %rd139;
	mul.wide.u32 	%rd41, %r1, 4;
	add.s64 	%rd42, %rd40, %rd41;
	ld.global.u32 	%r1515, [%rd42];
	sub.s32 	%r1993, %r1515, %r172;
	st.shared.u32 	[%r114+30720], %r1993;
	setp.lt.s32 	%p115, %r3, 1;
	mov.u32 	%r1994, %r1944;
	@%p115 bra 	$L__BB4_166;
	mov.b32 	%r1991, -1;
	mov.u32 	%r1990, %r3;
	mov.u32 	%r1994, %r1944;
$L__BB4_162:
	ld.param.u64 	%rd132, [_ZN3cub18CUB_300001_SM_10006detail10radix_sort29DeviceRadixSortOnesweepKernelINS1_5radix10policy_hubIiNS0_8NullTypeEjE10Policy1000ELNS0_9SortOrderE0EiS6_jiiNS1_21identity_decomposer_tEEEvPT5_SC_PT3_PKSD_PT1_PKSH_PT2_PKSL_T4_iiT6__param_0];
	add.s32 	%r298, %r1990, -1;
	shl.b32 	%r1517, %r298, 8;
	add.s32 	%r1518, %r1517, %r1;
	cvta.to.global.u64 	%rd43, %rd132;
	mul.wide.s32 	%rd44, %r1518, 4;
	add.s64 	%rd11, %rd43, %rd44;
$L__BB4_163:
	membar.cta;
	ld.volatile.global.u32 	%r299, [%rd11];
	setp.eq.s32 	%p116, %r299, 0;
	@%p116 bra 	$L__BB4_163;
	and.b32  	%r1519, %r299, 1073741823;
	add.s32 	%r1994, %r1519, %r1994;
	setp.gt.s32 	%p117, %r299, -1;
	vote.sync.ballot.b32 	%r1991, %p117, %r1991;
	setp.gt.u32 	%p119, %r1990, 1;
	and.pred  	%p120, %p117, %p119;
	mov.u32 	%r1990, %r298;
	@%p120 bra 	$L__BB4_162;
	ld.shared.u32 	%r1993, [%r114+30720];
$L__BB4_166:
	ld.param.u64 	%rd133, [_ZN3cub18CUB_300001_SM_10006detail10radix_sort29DeviceRadixSortOnesweepKernelINS1_5radix10policy_hubIiNS0_8NullTypeEjE10Policy1000ELNS0_9SortOrderE0EiS6_jiiNS1_21identity_decomposer_tEEEvPT5_SC_PT3_PKSD_PT1_PKSH_PT2_PKSL_T4_iiT6__param_0];
	or.b32  	%r1520, %r1994, -2147483648;
	cvta.to.global.u64 	%rd45, %rd133;
	shl.b32 	%r1521, %r3, 8;
	add.s32 	%r1522, %r1521, %r1;
	mul.wide.s32 	%rd46, %r1522, 4;
	add.s64 	%rd47, %rd45, %rd46;
	st.volatile.global.u32 	[%rd47], %r1520;
	sub.s32 	%r1523, %r1994, %r1944;
	add.s32 	%r1524, %r1523, %r1993;
	st.shared.u32 	[%r114+30720], %r1524;
$L__BB4_167:
	ld.param.u32 	%r1893, [_ZN3cub18CUB_300001_SM_10006detail10radix_sort29DeviceRadixSortOnesweepKernelINS1_5radix10policy_hubIiNS0_8NullTypeEjE10Policy1000ELNS0_9SortOrderE0EiS6_jiiNS1_21identity_decomposer_tEEEvPT5_SC_PT3_PKSD_PT1_PKSH_PT2_PKSL_T4_iiT6__param_8];
	ld.param.u64 	%rd136, [_ZN3cub18CUB_300001_SM_10006detail10radix_sort29DeviceRadixSortOnesweepKernelINS1_5radix10policy_hubIiNS0_8NullTypeEjE10Policy1000ELNS0_9SortOrderE0EiS6_jiiNS1_21identity_decomposer_tEEEvPT5_SC_PT3_PKSD_PT1_PKSH_PT2_PKSL_T4_iiT6__param_2];
	setp.gt.u32 	%p121, %r1, 255;
	mad.lo.s32 	%r305, %r3, 7680, 7680;
	setp.lt.s32 	%p122, %r305, %r1893;
	setp.eq.s64 	%p123, %rd136, 0;
	or.pred  	%p124, %p123, %p122;
	or.pred  	%p125, %p121, %p124;
	@%p125 bra 	$L__BB4_169;
	ld.param.u64 	%rd137, [_ZN3cub18CUB_300001_SM_10006detail10radix_sort29DeviceRadixSortOnesweepKernelINS1_5radix10policy_hubIiNS0_8NullTypeEjE10Policy1000ELNS0_9SortOrderE0EiS6_jiiNS1_21identity_decomposer_tEEEvPT5_SC_PT3_PKSD_PT1_PKSH_PT2_PKSL_T4_iiT6__param_2];
	ld.shared.u32 	%r1525, [%r114+30720];
	add.s32 	%r1526, %r172, %r1944;
	add.s32 	%r1527, %r1526, %r1525;
	cvta.to.global.u64 	%rd48, %rd137;
	mul.wide.u32 	%rd49, %r1, 4;
	add.s64 	%rd50, %rd48, %rd49;
	st.global.u32 	[%rd50], %r1527;
$L__BB4_169:
	ld.param.u32 	%r1894, [_ZN3cub18CUB_300001_SM_10006detail10radix_sort29DeviceRadixSortOnesweepKernelINS1_5radix10policy_hubIiNS0_8NullTypeEjE10Policy1000ELNS0_9SortOrderE0EiS6_jiiNS1_21identity_decomposer_tEEEvPT5_SC_PT3_PKSD_PT1_PKSH_PT2_PKSL_T4_iiT6__param_8];
	setp.gt.s32 	%p126, %r305, %r1894;
	bar.sync 	0;
	@%p126 bra 	$L__BB4_171;
	ld.shared.u32 	%r1528, [%r114];
	shr.u32 	%r1529, %r1528, %r328;
	and.b32  	%r1530, %r1529, %r86;
	shl.b32 	%r1531, %r1530, 2;
	add.s32 	%r1533, %r597, 30720;
	add.s32 	%r1534, %r1533, %r1531;
	ld.shared.u32 	%r1535, [%r1534];
	add.s32 	%r1536, %r1535, %r1;
	xor.b32  	%r1537, %r1528, -2147483648;
	mul.wide.u32 	%rd51, %r1536, 4;
	add.s64 	%rd52, %rd1, %rd51;
	st.global.u32 	[%rd52], %r1537;
	bar.warp.sync 	-1;
	ld.shared.u32 	%r1538, [%r114+1536];
	shr.u32 	%r1539, %r1538, %r328;
	and.b32  	%r1540, %r1539, %r86;
	shl.b32 	%r1541, %r1540, 2;
	add.s32 	%r1542, %r1533, %r1541;
	ld.shared.u32 	%r1543, [%r1542];
	add.s32 	%r1544, %r1, %r1543;
	add.s32 	%r1545, %r1544, 384;
	xor.b32  	%r1546, %r1538, -2147483648;
	mul.wide.u32 	%rd53, %r1545, 4;
	add.s64 	%rd54, %rd1, %rd53;
	st.global.u32 	[%rd54], %r1546;
	bar.warp.sync 	-1;
	ld.shared.u32 	%r1547, [%r114+3072];
	shr.u32 	%r1548, %r1547, %r328;
	and.b32  	%r1549, %r1548, %r86;
	shl.b32 	%r1550, %r1549, 2;
	add.s32 	%r1551, %r1533, %r1550;
	ld.shared.u32 	%r1552, [%r1551];
	add.s32 	%r1553, %r1, %r1552;
	add.s32 	%r1554, %r1553, 768;
	xor.b32  	%r1555, %r1547, -2147483648;
	mul.wide.u32 	%rd55, %r1554, 4;
	add.s64 	%rd56, %rd1, %rd55;
	st.global.u32 	[%rd56], %r1555;
	bar.warp.sync 	-1;
	ld.shared.u32 	%r1556, [%r114+4608];
	shr.u32 	%r1557, %r1556, %r328;
	and.b32  	%r1558, %r1557, %r86;
	shl.b32 	%r1559, %r1558, 2;
	add.s32 	%r1560, %r1533, %r1559;
	ld.shared.u32 	%r1561, [%r1560];
	add.s32 	%r1562, %r1, %r1561;
	add.s32 	%r1563, %r1562, 1152;
	xor.b32  	%r1564, %r1556, -2147483648;
	mul.wide.u32 	%rd57, %r1563, 4;
	add.s64 	%rd58, %rd1, %rd57;
	st.global.u32 	[%rd58], %r1564;
	bar.warp.sync 	-1;
	ld.shared.u32 	%r1565, [%r114+6144];
	shr.u32 	%r1566, %r1565, %r328;
	and.b32  	%r1567, %r1566, %r86;
	shl.b32 	%r1568, %r1567, 2;
	add.s32 	%r1569, %r1533, %r1568;
	ld.shared.u32 	%r1570, [%r1569];
	add.s32 	%r1571, %r1, %r1570;
	add.s32 	%r1572, %r1571, 1536;
	xor.b32  	%r1573, %r1565, -2147483648;
	mul.wide.u32 	%rd59, %r1572, 4;
	add.s64 	%rd60, %rd1, %rd59;
	st.global.u32 	[%rd60], %r1573;
	bar.warp.sync 	-1;
	ld.shared.u32 	%r1574, [%r114+7680];
	shr.u32 	%r1575, %r1574, %r328;
	and.b32  	%r1576, %r1575, %r86;
	shl.b32 	%r1577, %r1576, 2;
	add.s32 	%r1578, %r1533, %r1577;
	ld.shared.u32 	%r1579, [%r1578];
	add.s32 	%r1580, %r1, %r1579;
	add.s32 	%r1581, %r1580, 1920;
	xor.b32  	%r1582, %r1574, -2147483648;
	mul.wide.u32 	%rd61, %r1581, 4;
	add.s64 	%rd62, %rd1, %rd61;
	st.global.u32 	[%rd62], %r1582;
	bar.warp.sync 	-1;
	ld.shared.u32 	%r1583, [%r114+9216];
	shr.u32 	%r1584, %r1583, %r328;
	and.b32  	%r1585, %r1584, %r86;
	shl.b32 	%r1586, %r1585, 2;
	add.s32 	%r1587, %r1533, %r1586;
	ld.shared.u32 	%r1588, [%r1587];
	add.s32 	%r1589, %r1, %r1588;
	add.s32 	%r1590, %r1589, 2304;
	xor.b32  	%r1591, %r1583, -2147483648;
	mul.wide.u32 	%rd63, %r1590, 4;
	add.s64 	%rd64, %rd1, %rd63;
	st.global.u32 	[%rd64], %r1591;
	bar.warp.sync 	-1;
	ld.shared.u32 	%r1592, [%r114+10752];
	shr.u32 	%r1593, %r1592, %r328;
	and.b32  	%r1594, %r1593, %r86;
	shl.b32 	%r1595, %r1594, 2;
	add.s32 	%r1596, %r1533, %r1595;
	ld.shared.u32 	%r1597, [%r1596];
	add.s32 	%r1598, %r1, %r1597;
	add.s32 	%r1599, %r1598, 2688;
	xor.b32  	%r1600, %r1592, -2147483648;
	mul.wide.u32 	%rd65, %r1599, 4;
	add.s64 	%rd66, %rd1, %rd65;
	st.global.u32 	[%rd66], %r1600;
	bar.warp.sync 	-1;
	ld.shared.u32 	%r1601, [%r114+12288];
	shr.u32 	%r1602, %r1601, %r328;
	and.b32  	%r1603, %r1602, %r86;
	shl.b32 	%r1604, %r1603, 2;
	add.s32 	%r1605, %r1533, %r1604;
	ld.shared.u32 	%r1606, [%r1605];
	add.s32 	%r1607, %r1, %r1606;
	add.s32 	%r1608, %r1607, 3072;
	xor.b32  	%r1609, %r1601, -2147483648;
	mul.wide.u32 	%rd67, %r1608, 4;
	add.s64 	%rd68, %rd1, %rd67;
	st.global.u32 	[%rd68], %r1609;
	bar.warp.sync 	-1;
	ld.shared.u32 	%r1610, [%r114+13824];
	shr.u32 	%r1611, %r1610, %r328;
	and.b32  	%r1612, %r1611, %r86;
	shl.b32 	%r1613, %r1612, 2;
	add.s32 	%r1614, %r1533, %r1613;
	ld.shared.u32 	%r1615, [%r1614];
	add.s32 	%r1616, %r1, %r1615;
	add.s32 	%r1617, %r1616, 3456;
	xor.b32  	%r1618, %r1610, -2147483648;
	mul.wide.u32 	%rd69, %r1617, 4;
	add.s64 	%rd70, %rd1, %rd69;
	st.global.u32 	[%rd70], %r1618;
	bar.warp.sync 	-1;
	ld.shared.u32 	%r1619, [%r114+15360];
	shr.u32 	%r1620, %r1619, %r328;
	and.b32  	%r1621, %r1620, %r86;
	shl.b32 	%r1622, %r1621, 2;
	add.s32 	%r1623, %r1533, %r1622;
	ld.shared.u32 	%r1624, [%r1623];
	add.s32 	%r1625, %r1, %r1624;
	add.s32 	%r1626, %r1625, 3840;
	xor.b32  	%r1627, %r1619, -2147483648;
	mul.wide.u32 	%rd71, %r1626, 4;
	add.s64 	%rd72, %rd1, %rd71;
	st.global.u32 	[%rd72], %r1627;
	bar.warp.sync 	-1;
	ld.shared.u32 	%r1628, [%r114+16896];
	shr.u32 	%r1629, %r1628, %r328;
	and.b32  	%r1630, %r1629, %r86;
	shl.b32 	%r1631, %r1630, 2;
	add.s32 	%r1632, %r1533, %r1631;
	ld.shared.u32 	%r1633, [%r1632];
	add.s32 	%r1634, %r1, %r1633;
	add.s32 	%r1635, %r1634, 4224;
	xor.b32  	%r1636, %r1628, -2147483648;
	mul.wide.u32 	%rd73, %r1635, 4;
	add.s64 	%rd74, %rd1, %rd73;
	st.global.u32 	[%rd74], %r1636;
	bar.warp.sync 	-1;
	ld.shared.u32 	%r1637, [%r114+18432];
	shr.u32 	%r1638, %r1637, %r328;
	and.b32  	%r1639, %r1638, %r86;
	shl.b32 	%r1640, %r1639, 2;
	add.s32 	%r1641, %r1533, %r1640;
	ld.shared.u32 	%r1642, [%r1641];
	add.s32 	%r1643, %r1, %r1642;
	add.s32 	%r1644, %r1643, 4608;
	xor.b32  	%r1645, %r1637, -2147483648;
	mul.wide.u32 	%rd75, %r1644, 4;
	add.s64 	%rd76, %rd1, %rd75;
	st.global.u32 	[%rd76], %r1645;
	bar.warp.sync 	-1;
	ld.shared.u32 	%r1646, [%r114+19968];
	shr.u32 	%r1647, %r1646, %r328;
	and.b32  	%r1648, %r1647, %r86;
	shl.b32 	%r1649, %r1648, 2;
	add.s32 	%r1650, %r1533, %r1649;
	ld.shared.u32 	%r1651, [%r1650];
	add.s32 	%r1652, %r1, %r1651;
	add.s32 	%r1653, %r1652, 4992;
	xor.b32  	%r1654, %r1646, -2147483648;
	mul.wide.u32 	%rd77, %r1653, 4;
	add.s64 	%rd78, %rd1, %rd77;
	st.global.u32 	[%rd78], %r1654;
	bar.warp.sync 	-1;
	ld.shared.u32 	%r1655, [%r114+21504];
	shr.u32 	%r1656, %r1655, %r328;
	and.b32  	%r1657, %r1656, %r86;
	shl.b32 	%r1658, %r1657, 2;
	add.s32 	%r1659, %r1533, %r1658;
	ld.shared.u32 	%r1660, [%r1659];
	add.s32 	%r1661, %r1, %r1660;
	add.s32 	%r1662, %r1661, 5376;
	xor.b32  	%r1663, %r1655, -2147483648;
	mul.wide.u32 	%rd79, %r1662, 4;
	add.s64 	%rd80, %rd1, %rd79;
	st.global.u32 	[%rd80], %r1663;
	bar.warp.sync 	-1;
	ld.shared.u32 	%r1664, [%r114+23040];
	shr.u32 	%r1665, %r1664, %r328;
	and.b32  	%r1666, %r1665, %r86;
	shl.b32 	%r1667, %r1666, 2;
	add.s32 	%r1668, %r1533, %r1667;
	ld.shared.u32 	%r1669, [%r1668];
	add.s32 	%r1670, %r1, %r1669;
	add.s32 	%r1671, %r1670, 5760;
	xor.b32  	%r1672, %r1664, -2147483648;
	mul.wide.u32 	%rd81, %r1671, 4;
	add.s64 	%rd82, %rd1, %rd81;
	st.global.u32 	[%rd82], %r1672;
	bar.warp.sync 	-1;
	ld.shared.u32 	%r1673, [%r114+24576];
	shr.u32 	%r1674, %r1673, %r328;
	and.b32  	%r1675, %r1674, %r86;
	shl.b32 	%r1676, %r1675, 2;
	add.s32 	%r1677, %r1533, %r1676;
	ld.shared.u32 	%r1678, [%r1677];
	add.s32 	%r1679, %r1, %r1678;
	add.s32 	%r1680, %r1679, 6144;
	xor.b32  	%r1681, %r1673, -2147483648;
	mul.wide.u32 	%rd83, %r1680, 4;
	add.s64 	%rd84, %rd1, %rd83;
	st.global.u32 	[%rd84], %r1681;
	bar.warp.sync 	-1;
	ld.shared.u32 	%r1682, [%r114+26112];
	shr.u32 	%r1683, %r1682, %r328;
	and.b32  	%r1684, %r1683, %r86;
	shl.b32 	%r1685, %r1684, 2;
	add.s32 	%r1686, %r1533, %r1685;
	ld.shared.u32 	%r1687, [%r1686];
	add.s32 	%r1688, %r1, %r1687;
	add.s32 	%r1689, %r1688, 6528;
	xor.b32  	%r1690, %r1682, -2147483648;
	mul.wide.u32 	%rd85, %r1689, 4;
	add.s64 	%rd86, %rd1, %rd85;
	st.global.u32 	[%rd86], %r1690;
	bar.warp.sync 	-1;
	ld.shared.u32 	%r1691, [%r114+27648];
	shr.u32 	%r1692, %r1691, %r328;
	and.b32  	%r1693, %r1692, %r86;
	shl.b32 	%r1694, %r1693, 2;
	add.s32 	%r1695, %r1533, %r1694;
	ld.shared.u32 	%r1696, [%r1695];
	add.s32 	%r1697, %r1, %r1696;
	add.s32 	%r1698, %r1697, 6912;
	xor.b32  	%r1699, %r1691, -2147483648;
	mul.wide.u32 	%rd87, %r1698, 4;
	add.s64 	%rd88, %rd1, %rd87;
	st.global.u32 	[%rd88], %r1699;
	bar.warp.sync 	-1;
	ld.shared.u32 	%r1700, [%r114+29184];
	shr.u32 	%r1701, %r1700, %r328;
	and.b32  	%r1702, %r1701, %r86;
	shl.b32 	%r1703, %r1702, 2;
	add.s32 	%r1704, %r1533, %r1703;
	ld.shared.u32 	%r1705, [%r1704];
	add.s32 	%r1706, %r1, %r1705;
	add.s32 	%r1707, %r1706, 7296;
	xor.b32  	%r1708, %r1700, -2147483648;
	mul.wide.u32 	%rd89, %r1707, 4;
	add.s64 	%rd90, %rd1, %rd89;
	st.global.u32 	[%rd90], %r1708;
	bar.warp.sync 	-1;
	bra.uni 	$L__BB4_212;
$L__BB4_171:
	ld.param.u32 	%r1895, [_ZN3cub18CUB_300001_SM_10006detail10radix_sort29DeviceRadixSortOnesweepKernelINS1_5radix10policy_hubIiNS0_8NullTypeEjE10Policy1000ELNS0_9SortOrderE0EiS6_jiiNS1_21identity_decomposer_tEEEvPT5_SC_PT3_PKSD_PT1_PKSH_PT2_PKSL_T4_iiT6__param_8];
	mad.lo.s32 	%r306, %r3, -7680, %r1895;
	setp.ge.s32 	%p127, %r1, %r306;
	@%p127 bra 	$L__BB4_173;
	ld.shared.u32 	%r1709, [%r114];
	shr.u32 	%r1710, %r1709, %r328;
	and.b32  	%r1711, %r1710, %r86;
	shl.b32 	%r1712, %r1711, 2;
	add.s32 	%r1714, %r597, %r1712;
	ld.shared.u32 	%r1715, [%r1714+30720];
	xor.b32  	%r1716, %r1709, -2147483648;
	add.s32 	%r1717, %r1715, %r1;
	mul.wide.u32 	%rd91, %r1717, 4;
	add.s64 	%rd92, %rd1, %rd91;
	st.global.u32 	[%rd92], %r1716;
$L__BB4_173:
	bar.warp.sync 	-1;
	add.s32 	%r307, %r1, 384;
	setp.ge.s32 	%p128, %r307, %r306;
	@%p128 bra 	$L__BB4_175;
	ld.shared.u32 	%r1718, [%r114+1536];
	shr.u32 	%r1719, %r1718, %r328;
	and.b32  	%r1720, %r1719, %r86;
	shl.b32 	%r1721, %r1720, 2;
	add.s32 	%r1723, %r597, %r1721;
	ld.shared.u32 	%r1724, [%r1723+30720];
	xor.b32  	%r1725, %r1718, -2147483648;
	add.s32 	%r1726, %r1724, %r307;
	mul.wide.u32 	%rd93, %r1726, 4;
	add.s64 	%rd94, %rd1, %rd93;
	st.global.u32 	[%rd94], %r1725;
$L__BB4_175:
	bar.warp.sync 	-1;
	add.s32 	%r308, %r1, 768;
	setp.ge.s32 	%p129, %r308, %r306;
	@%p129 bra 	$L__BB4_177;
	ld.shared.u32 	%r1727, [%r114+3072];
	shr.u32 	%r1728, %r1727, %r328;
	and.b32  	%r1729, %r1728, %r86;
	shl.b32 	%r1730, %r1729, 2;
	add.s32 	%r1732, %r597, %r1730;
	ld.shared.u32 	%r1733, [%r1732+30720];
	xor.b32  	%r1734, %r1727, -2147483648;
	add.s32 	%r1735, %r1733, %r308;
	mul.wide.u32 	%rd95, %r1735, 4;
	add.s64 	%rd96, %rd1, %rd95;
	st.global.u32 	[%rd96], %r1734;
$L__BB4_177:
	bar.warp.sync 	-1;
	add.s32 	%r309, %r1, 1152;
	setp.ge.s32 	%p130, %r309, %r306;
	@%p130 bra 	$L__BB4_179;
	ld.shared.u32 	%r1736, [%r114+4608];
	shr.u32 	%r1737, %r1736, %r328;
	and.b32  	%r1738, %r1737, %r86;
	shl.b32 	%r1739, %r1738, 2;
	add.s32 	%r1741, %r597, %r1739;
	ld.shared.u32 	%r1742, [%r1741+30720];
	xor.b32  	%r1743, %r1736, -2147483648;
	add.s32 	%r1744, %r1742, %r309;
	mul.wide.u32 	%rd97, %r1744, 4;
	add.s64 	%rd98, %rd1, %rd97;
	st.global.u32 	[%rd98], %r1743;
$L__BB4_179:
	bar.warp.sync 	-1;
	add.s32 	%r310, %r1, 1536;
	setp.ge.s32 	%p131, %r310, %r306;
	@%p131 bra 	$L__BB4_181;
	ld.shared.u32 	%r1745, [%r114+6144];
	shr.u32 	%r1746, %r1745, %r328;
	and.b32  	%r1747, %r1746, %r86;
	shl.b32 	%r1748, %r1747, 2;
	add.s32 	%r1750, %r597, %r1748;
	ld.shared.u32 	%r1751, [%r1750+30720];
	xor.b32  	%r1752, %r1745, -2147483648;
	add.s32 	%r1753, %r1751, %r310;
	mul.wide.u32 	%rd99, %r1753, 4;
	add.s64 	%rd100, %rd1, %rd99;
	st.global.u32 	[%rd100], %r1752;
$L__BB4_181:
	bar.warp.sync 	-1;
	add.s32 	%r311, %r1, 1920;
	setp.ge.s32 	%p132, %r311, %r306;
	@%p132 bra 	$L__BB4_183;
	ld.shared.u32 	%r1754, [%r114+7680];
	shr.u32 	%r1755, %r1754, %r328;
	and.b32  	%r1756, %r1755, %r86;
	shl.b32 	%r1757, %r1756, 2;
	add.s32 	%r1759, %r597, %r1757;
	ld.shared.u32 	%r1760, [%r1759+30720];
	xor.b32  	%r1761, %r1754, -2147483648;
	add.s32 	%r1762, %r1760, %r311;
	mul.wide.u32 	%rd101, %r1762, 4;
	add.s64 	%rd102, %rd1, %rd101;
	st.global.u32 	[%rd102], %r1761;
$L__BB4_183:
	bar.warp.sync 	-1;
	add.s32 	%r312, %r1, 2304;
	setp.ge.s32 	%p133, %r312, %r306;
	@%p133 bra 	$L__BB4_185;
	ld.shared.u32 	%r1763, [%r114+9216];
	shr.u32 	%r1764, %r1763, %r328;
	and.b32  	%r1765, %r1764, %r86;
	shl.b32 	%r1766, %r1765, 2;
	add.s32 	%r1768, %r597, %r1766;
	ld.shared.u32 	%r1769, [%r1768+30720];
	xor.b32  	%r1770, %r1763, -2147483648;
	add.s32 	%r1771, %r1769, %r312;
	mul.wide.u32 	%rd103, %r1771, 4;
	add.s64 	%rd104, %rd1, %rd103;
	st.global.u32 	[%rd104], %r1770;
$L__BB4_185:
	bar.warp.sync 	-1;
	add.s32 	%r313, %r1, 2688;
	setp.ge.s32 	%p134, %r313, %r306;
	@%p134 bra 	$L__BB4_187;
	ld.shared.u32 	%r1772, [%r114+10752];
	shr.u32 	%r1773, %r1772, %r328;
	and.b32  	%r1774, %r1773, %r86;
	shl.b32 	%r1775, %r1774, 2;
	add.s32 	%r1777, %r597, %r1775;
	ld.shared.u32 	%r1778, [%r1777+30720];
	xor.b32  	%r1779, %r1772, -2147483648;
	add.s32 	%r1780, %r1778, %r313;
	mul.wide.u32 	%rd105, %r1780, 4;
	add.s64 	%rd106, %rd1, %rd105;
	st.global.u32 	[%rd106], %r1779;
$L__BB4_187:
	bar.warp.sync 	-1;
	or.b32  	%r314, %r1, 3072;
	setp.ge.s32 	%p135, %r314, %r306;
	@%p135 bra 	$L__BB4_189;
	ld.shared.u32 	%r1781, [%r114+12288];
	shr.u32 	%r1782, %r1781, %r328;
	and.b32  	%r1783, %r1782, %r86;
	shl.b32 	%r1784, %r1783, 2;
	add.s32 	%r1786, %r597, %r1784;
	ld.shared.u32 	%r1787, [%r1786+30720];
	xor.b32  	%r1788, %r1781, -2147483648;
	add.s32 	%r1789, %r1787, %r314;
	mul.wide.u32 	%rd107, %r1789, 4;
	add.s64 	%rd108, %rd1, %rd107;
	st.global.u32 	[%rd108], %r1788;
$L__BB4_189:
	bar.warp.sync 	-1;
	add.s32 	%r315, %r1, 3456;
	setp.ge.s32 	%p136, %r315, %r306;
	@%p136 bra 	$L__BB4_191;
	ld.shared.u32 	%r1790, [%r114+13824];
	shr.u32 	%r1791, %r1790, %r328;
	and.b32  	%r1792, %r1791, %r86;
	shl.b32 	%r1793, %r1792, 2;
	add.s32 	%r1795, %r597, %r1793;
	ld.shared.u32 	%r1796, [%r1795+30720];
	xor.b32  	%r1797, %r1790, -2147483648;
	add.s32 	%r1798, %r1796, %r315;
	mul.wide.u32 	%rd109, %r1798, 4;
	add.s64 	%rd110, %rd1, %rd109;
	st.global.u32 	[%rd110], %r1797;
$L__BB4_191:
	bar.warp.sync 	-1;
	add.s32 	%r316, %r1, 3840;
	setp.ge.s32 	%p137, %r316, %r306;
	@%p137 bra 	$L__BB4_193;
	ld.shared.u32 	%r1799, [%r114+15360];
	shr.u32 	%r1800, %r1799, %r328;
	and.b32  	%r1801, %r1800, %r86;
	shl.b32 	%r1802, %r1801, 2;
	add.s32 	%r1804, %r597, %r1802;
	ld.shared.u32 	%r1805, [%r1804+30720];
	xor.b32  	%r1806, %r1799, -2147483648;
	add.s32 	%r1807, %r1805, %r316;
	mul.wide.u32 	%rd111, %r1807, 4;
	add.s64 	%rd112, %rd1, %rd111;
	st.global.u32 	[%rd112], %r1806;
$L__BB4_193:
	bar.warp.sync 	-1;
	add.s32 	%r317, %r1, 4224;
	setp.ge.s32 	%p138, %r317, %r306;
	@%p138 bra 	$L__BB4_195;
	ld.shared.u32 	%r1808, [%r114+16896];
	shr.u32 	%r1809, %r1808, %r328;
	and.b32  	%r1810, %r1809, %r86;
	shl.b32 	%r1811, %r1810, 2;
	add.s32 	%r1813, %r597, %r1811;
	ld.shared.u32 	%r1814, [%r1813+30720];
	xor.b32  	%r1815, %r1808, -2147483648;
	add.s32 	%r1816, %r1814, %r317;
	mul.wide.u32 	%rd113, %r1816, 4;
	add.s64 	%rd114, %rd1, %rd113;
	st.global.u32 	[%rd114], %r1815;
$L__BB4_195:
	bar.warp.sync 	-1;
	add.s32 	%r318, %r1, 4608;
	setp.ge.s32 	%p139, %r318, %r306;
	@%p139 bra 	$L__BB4_197;
	ld.shared.u32 	%r1817, [%r114+18432];
	shr.u32 	%r1818, %r1817, %r328;
	and.b32  	%r1819, %r1818, %r86;
	shl.b32 	%r1820, %r1819, 2;
	add.s32 	%r1822, %r597, %r1820;
	ld.shared.u32 	%r1823, [%r1822+30720];
	xor.b32  	%r1824, %r1817, -2147483648;
	add.s32 	%r1825, %r1823, %r318;
	mul.wide.u32 	%rd115, %r1825, 4;
	add.s64 	%rd116, %rd1, %rd115;
	st.global.u32 	[%rd116], %r1824;
$L__BB4_197:
	bar.warp.sync 	-1;
	add.s32 	%r319, %r1, 4992;
	setp.ge.s32 	%p140, %r319, %r306;
	@%p140 bra 	$L__BB4_199;
	ld.shared.u32 	%r1826, [%r114+19968];
	shr.u32 	%r1827, %r1826, %r328;
	and.b32  	%r1828, %r1827, %r86;
	shl.b32 	%r1829, %r1828, 2;
	add.s32 	%r1831, %r597, %r1829;
	ld.shared.u32 	%r1832, [%r1831+30720];
	xor.b32  	%r1833, %r1826, -2147483648;
	add.s32 	%r1834, %r1832, %r319;
	mul.wide.u32 	%rd117, %r1834, 4;
	add.s64 	%rd118, %rd1, %rd117;
	st.global.u32 	[%rd118], %r1833;
$L__BB4_199:
	bar.warp.sync 	-1;
	add.s32 	%r320, %r1, 5376;
	setp.ge.s32 	%p141, %r320, %r306;
	@%p141 bra 	$L__BB4_201;
	ld.shared.u32 	%r1835, [%r114+21504];
	shr.u32 	%r1836, %r1835, %r328;
	and.b32  	%r1837, %r1836, %r86;
	shl.b32 	%r1838, %r1837, 2;
	add.s32 	%r1840, %r597, %r1838;
	ld.shared.u32 	%r1841, [%r1840+30720];
	xor.b32  	%r1842, %r1835, -2147483648;
	add.s32 	%r1843, %r1841, %r320;
	mul.wide.u32 	%rd119, %r1843, 4;
	add.s64 	%rd120, %rd1, %rd119;
	st.global.u32 	[%rd120], %r1842;
$L__BB4_201:
	bar.warp.sync 	-1;
	add.s32 	%r321, %r1, 5760;
	setp.ge.s32 	%p142, %r321, %r306;
	@%p142 bra 	$L__BB4_203;
	ld.shared.u32 	%r1844, [%r114+23040];
	shr.u32 	%r1845, %r1844, %r328;
	and.b32  	%r1846, %r1845, %r86;
	shl.b32 	%r1847, %r1846, 2;
	add.s32 	%r1849, %r597, %r1847;
	ld.shared.u32 	%r1850, [%r1849+30720];
	xor.b32  	%r1851, %r1844, -2147483648;
	add.s32 	%r1852, %r1850, %r321;
	mul.wide.u32 	%rd121, %r1852, 4;
	add.s64 	%rd122, %rd1, %rd121;
	st.global.u32 	[%rd122], %r1851;
$L__BB4_203:
	bar.warp.sync 	-1;
	or.b32  	%r322, %r1, 6144;
	setp.ge.s32 	%p143, %r322, %r306;
	@%p143 bra 	$L__BB4_205;
	ld.shared.u32 	%r1853, [%r114+24576];
	shr.u32 	%r1854, %r1853, %r328;
	and.b32  	%r1855, %r1854, %r86;
	shl.b32 	%r1856, %r1855, 2;
	add.s32 	%r1858, %r597, %r1856;
	ld.shared.u32 	%r1859, [%r1858+30720];
	xor.b32  	%r1860, %r1853, -2147483648;
	add.s32 	%r1861, %r1859, %r322;
	mul.wide.u32 	%rd123, %r1861, 4;
	add.s64 	%rd124, %rd1, %rd123;
	st.global.u32 	[%rd124], %r1860;
$L__BB4_205:
	bar.warp.sync 	-1;
	add.s32 	%r323, %r1, 6528;
	setp.ge.s32 	%p144, %r323, %r306;
	@%p144 bra 	$L__BB4_207;
	ld.shared.u32 	%r1862, [%r114+26112];
	shr.u32 	%r1863, %r1862, %r328;
	and.b32  	%r1864, %r1863, %r86;
	shl.b32 	%r1865, %r1864, 2;
	add.s32 	%r1867, %r597, %r1865;
	ld.shared.u32 	%r1868, [%r1867+30720];
	xor.b32  	%r1869, %r1862, -2147483648;
	add.s32 	%r1870, %r1868, %r323;
	mul.wide.u32 	%rd125, %r1870, 4;
	add.s64 	%rd126, %rd1, %rd125;
	st.global.u32 	[%rd126], %r1869;
$L__BB4_207:
	bar.warp.sync 	-1;
	add.s32 	%r324, %r1, 6912;
	setp.ge.s32 	%p145, %r324, %r306;
	@%p145 bra 	$L__BB4_209;
	ld.shared.u32 	%r1871, [%r114+27648];
	shr.u32 	%r1872, %r1871, %r328;
	and.b32  	%r1873, %r1872, %r86;
	shl.b32 	%r1874, %r1873, 2;
	add.s32 	%r1876, %r597, %r1874;
	ld.shared.u32 	%r1877, [%r1876+30720];
	xor.b32  	%r1878, %r1871, -2147483648;
	add.s32 	%r1879, %r1877, %r324;
	mul.wide.u32 	%rd127, %r1879, 4;
	add.s64 	%rd128, %rd1, %rd127;
	st.global.u32 	[%rd128], %r1878;
$L__BB4_209:
	bar.warp.sync 	-1;
	add.s32 	%r1880, %r1, 7296;
	ld.shared.u32 	%r325, [%r114+29184];
	shr.u32 	%r1881, %r325, %r328;
	and.b32  	%r1882, %r1881, %r86;
	shl.b32 	%r1883, %r1882, 2;
	add.s32 	%r1885, %r597, %r1883;
	ld.shared.u32 	%r1886, [%r1885+30720];
	add.s32 	%r326, %r1886, %r1880;
	setp.ge.s32 	%p146, %r1880, %r306;
	@%p146 bra 	$L__BB4_211;
	xor.b32  	%r1887, %r325, -2147483648;
	mul.wide.u32 	%rd129, %r326, 4;
	add.s64 	%rd130, %rd1, %rd129;
	st.global.u32 	[%rd130], %r1887;
$L__BB4_211:
	bar.warp.sync 	-1;
$L__BB4_212:
	ret;

}


// ===== COMPILED SASS (sm_100) =====

	.target	sm_100

	.elftype	@"ET_EXEC"


//--------------------- .note.nv.tkinfo           --------------------------
	.section	.note.nv.tkinfo,"",@"SHT_NOTE"
	.sectionflags	@"SHF_NOTE_NV_TKINFO"
	.tkinfo
        /*0018*/ 	.word	0x00000002
        /*0030*/ 	.string	""
        /*0030*/ 	.string	"ptxas"
        /*0030*/ 	.string	"Cuda compilation tools, release 13.0, V13.0.88"
        /*0030*/ 	.string	"Build cuda_13.0.r13.0/compiler.36424714_0"
        /*0030*/ 	.string	"-arch sm_100 -m 64 "



//--------------------- .note.nv.cuinfo           --------------------------
	.section	.note.nv.cuinfo,"",@"SHT_NOTE"
	.sectionflags	@"SHF_NOTE_NV_CUINFO"
        /*0018*/ 	.short	0x0002
        /*001a*/ 	.short	0x0064
        /*001c*/ 	.short	0x0082
	.zero		2


//--------------------- .nv.info                  --------------------------
	.section	.nv.info,"",@"SHT_CUDA_INFO"
	.align	4


	//----- nvinfo : EIATTR_REGCOUNT
	.align		4
        /*0000*/ 	.byte	0x04, 0x2f
        /*0002*/ 	.short	(.L_41 - .L_40)
	.align		4
.L_40:
        /*0004*/ 	.word	index@(_ZN3cub18CUB_300001_SM_10006detail11EmptyKernelIvEEvv)
        /*0008*/ 	.word	0x00000004


	//----- nvinfo : EIATTR_FRAME_SIZE
	.align		4
.L_41:
        /*000c*/ 	.byte	0x04, 0x11
        /*000e*/ 	.short	(.L_43 - .L_42)
	.align		4
.L_42:
        /*0010*/ 	.word	index@(_ZN3cub18CUB_300001_SM_10006detail11EmptyKernelIvEEvv)
        /*0014*/ 	.word	0x00000000


	//----- nvinfo : EIATTR_REGCOUNT
	.align		4
.L_43:
        /*0018*/ 	.byte	0x04, 0x2f
        /*001a*/ 	.short	(.L_45 - .L_44)
	.align		4
.L_44:
        /*001c*/ 	.word	index@(_ZN3cub18CUB_300001_SM_10006detail10radix_sort31DeviceRadixSortSingleTileKernelINS1_5radix10policy_hubIiNS0_8NullTypeEjE10Policy1000ELNS0_9SortOrderE0EiS6_jNS1_21identity_decomposer_tEEEvPKT1_PSB_PKT2_PSF_T3_iiT4_)
        /*0020*/ 	.word	0x0000007f


	//----- nvinfo : EIATTR_FRAME_SIZE
	.align		4
.L_45:
        /*0024*/ 	.byte	0x04, 0x11
        /*0026*/ 	.short	(.L_47 - .L_46)
	.align		4
.L_46:
        /*0028*/ 	.word	index@(_ZN3cub18CUB_300001_SM_10006detail10radix_sort31DeviceRadixSortSingleTileKernelINS1_5radix10policy_hubIiNS0_8NullTypeEjE10Policy1000ELNS0_9SortOrderE0EiS6_jNS1_21identity_decomposer_tEEEvPKT1_PSB_PKT2_PSF_T3_iiT4_)
        /*002c*/ 	.word	0x00000000


	//----- nvinfo : EIATTR_REGCOUNT
	.align		4
.L_47:
        /*0030*/ 	.byte	0x04, 0x2f
        /*0032*/ 	.short	(.L_49 - .L_48)
	.align		4
.L_48:
        /*0034*/ 	.word	index@(_ZN3cub18CUB_300001_SM_10006detail10radix_sort30DeviceRadixSortHistogramKernelINS1_5radix10policy_hubIiNS0_8NullTypeEjE10Policy1000ELNS0_9SortOrderE0EijNS1_21identity_decomposer_tEEEvPT2_PKT1_SB_iiT3_)
        /*0038*/ 	.word	0x00000020


	//----- nvinfo : EIATTR_FRAME_SIZE
	.align		4
.L_49:
        /*003c*/ 	.byte	0x04, 0x11
        /*003e*/ 	.short	(.L_51 - .L_50)
	.align		4
.L_50:
        /*0040*/ 	.word	index@(_ZN3cub18CUB_300001_SM_10006detail10radix_sort30DeviceRadixSortHistogramKernelINS1_5radix10policy_hubIiNS0_8NullTypeEjE10Policy1000ELNS0_9SortOrderE0EijNS1_21identity_decomposer_tEEEvPT2_PKT1_SB_iiT3_)
        /*0044*/ 	.word	0x00000000


	//----- nvinfo : EIATTR_REGCOUNT
	.align		4
.L_51:
        /*0048*/ 	.byte	0x04, 0x2f
        /*004a*/ 	.short	(.L_53 - .L_52)
	.align		4
.L_52:
        /*004c*/ 	.word	index@(_ZN3cub18CUB_300001_SM_10006detail10radix_sort33DeviceRadixSortExclusiveSumKernelINS1_5radix10policy_hubIiNS0_8NullTypeEjE10Policy1000EjEEvPT0_)
        /*0050*/ 	.word	0x00000018


	//----- nvinfo : EIATTR_FRAME_SIZE
	.align		4
.L_53:
        /*0054*/ 	.byte	0x04, 0x11
        /*0056*/ 	.short	(.L_55 - .L_54)
	.align		4
.L_54:
        /*0058*/ 	.word	index@(_ZN3cub18CUB_300001_SM_10006detail10radix_sort33DeviceRadixSortExclusiveSumKernelINS1_5radix10policy_hubIiNS0_8NullTypeEjE10Policy1000EjEEvPT0_)
        /*005c*/ 	.word	0x00000000


	//----- nvinfo : EIATTR_REGCOUNT
	.align		4
.L_55:
        /*0060*/ 	.byte	0x04, 0x2f
        /*0062*/ 	.short	(.L_57 - .L_56)
	.align		4
.L_56:
        /*0064*/ 	.word	index@(_ZN3cub18CUB_300001_SM_10006detail10radix_sort29DeviceRadixSortOnesweepKernelINS1_5radix10policy_hubIiNS0_8NullTypeEjE10Policy1000ELNS0_9SortOrderE0EiS6_jiiNS1_21identity_decomposer_tEEEvPT5_SC_PT3_PKSD_PT1_PKSH_PT2_PKSL_T4_iiT6_)
        /*0068*/ 	.word	0x00000038


	//----- nvinfo : EIATTR_FRAME_SIZE
	.align		4
.L_57:
        /*006c*/ 	.byte	0x04, 0x11
        /*006e*/ 	.short	(.L_59 - .L_58)
	.align		4
.L_58:
        /*0070*/ 	.word	index@(_ZN3cub18CUB_300001_SM_10006detail10radix_sort29DeviceRadixSortOnesweepKernelINS1_5radix10policy_hubIiNS0_8NullTypeEjE10Policy1000ELNS0_9SortOrderE0EiS6_jiiNS1_21identity_decomposer_tEEEvPT5_SC_PT3_PKSD_PT1_PKSH_PT2_PKSL_T4_iiT6_)
        /*0074*/ 	.word	0x00000000


	//----- nvinfo : EIATTR_MIN_STACK_SIZE
	.align		4
.L_59:
        /*0078*/ 	.byte	0x04, 0x12
        /*007a*/ 	.short	(.L_61 - .L_60)
	.align		4
.L_60:
        /*007c*/ 	.word	index@(_ZN3cub18CUB_300001_SM_10006detail10radix_sort29DeviceRadixSortOnesweepKernelINS1_5radix10policy_hubIiNS0_8NullTypeEjE10Policy1000ELNS0_9SortOrderE0EiS6_jiiNS1_21identity_decomposer_tEEEvPT5_SC_PT3_PKSD_PT1_PKSH_PT2_PKSL_T4_iiT6_)
        /*0080*/ 	.word	0x00000000


	//----- nvinfo : EIATTR_MIN_STACK_SIZE
	.align		4
.L_61:
        /*0084*/ 	.byte	0x04, 0x12
        /*0086*/ 	.short	(.L_63 - .L_62)
	.align		4
.L_62:
        /*0088*/ 	.word	index@(_ZN3cub18CUB_300001_SM_10006detail10radix_sort33DeviceRadixSortExclusiveSumKernelINS1_5radix10policy_hubIiNS0_8NullTypeEjE10Policy1000EjEEvPT0_)
        /*008c*/ 	.word	0x00000000


	//----- nvinfo : EIATTR_MIN_STACK_SIZE
	.align		4
.L_63:
        /*0090*/ 	.byte	0x04, 0x12
        /*0092*/ 	.short	(.L_65 - .L_64)
	.align		4
.L_64:
        /*0094*/ 	.word	index@(_ZN3cub18CUB_300001_SM_10006detail10radix_sort30DeviceRadixSortHistogramKernelINS1_5radix10policy_hubIiNS0_8NullTypeEjE10Policy1000ELNS0_9SortOrderE0EijNS1_21identity_decomposer_tEEEvPT2_PKT1_SB_iiT3_)
        /*0098*/ 	.word	0x00000000


	//----- nvinfo : EIATTR_MIN_STACK_SIZE
	.align		4
.L_65:
        /*009c*/ 	.byte	0x04, 0x12
        /*009e*/ 	.short	(.L_67 - .L_66)
	.align		4
.L_66:
        /*00a0*/ 	.word	index@(_ZN3cub18CUB_300001_SM_10006detail10radix_sort31DeviceRadixSortSingleTileKernelINS1_5radix10policy_hubIiNS0_8NullTypeEjE10Policy1000ELNS0_9SortOrderE0EiS6_jNS1_21identity_decomposer_tEEEvPKT1_PSB_PKT2_PSF_T3_iiT4_)
        /*00a4*/ 	.word	0x00000000


	//----- nvinfo : EIATTR_MIN_STACK_SIZE
	.align		4
.L_67:
        /*00a8*/ 	.byte	0x04, 0x12
        /*00aa*/ 	.short	(.L_69 - .L_68)
	.align		4
.L_68:
        /*00ac*/ 	.word	index@(_ZN3cub18CUB_300001_SM_10006detail11EmptyKernelIvEEvv)
        /*00b0*/ 	.word	0x00000000
.L_69:


//--------------------- .nv.compat                --------------------------
	.section	.nv.compat,"",@"SHT_CUDA_COMPAT_INFO"
	.align	4
        /*0000*/ 	.byte	0x02, 0x09, 0x00, 0x00, 0x02, 0x02, 0x01, 0x00, 0x02, 0x05, 0x05, 0x00, 0x03, 0x07, 0x01, 0x01
        /*0010*/ 	.byte	0x02, 0x03, 0x00, 0x00, 0x02, 0x06, 0x01, 0x00, 0x04, 0x0b, 0x08, 0x00, 0x09, 0x00, 0x00, 0x00
        /*0020*/ 	.byte	0x00, 0x00, 0x00, 0x00


//--------------------- .nv.info._ZN3cub18CUB_300001_SM_10006detail10radix_sort29DeviceRadixSortOnesweepKernelINS1_5radix10policy_hubIiNS0_8NullTypeEjE10Policy1000ELNS0_9SortOrderE0EiS6_jiiNS1_21identity_decomposer_tEEEvPT5_SC_PT3_PKSD_PT1_PKSH_PT2_PKSL_T4_iiT6_ --------------------------
	.section	.nv.info._ZN3cub18CUB_300001_SM_10006detail10radix_sort29DeviceRadixSortOnesweepKernelINS1_5radix10policy_hubIiNS0_8NullTypeEjE10Policy1000ELNS0_9SortOrderE0EiS6_jiiNS1_21identity_decomposer_tEEEvPT5_SC_PT3_PKSD_PT1_PKSH_PT2_PKSL_T4_iiT6_,"",@"SHT_CUDA_INFO"
	.sectionflags	@""
	.align	4


	//----- nvinfo : EIATTR_CUDA_API_VERSION
	.align		4
        /*0000*/ 	.byte	0x04, 0x37
        /*0002*/ 	.short	(.L_71 - .L_70)
.L_70:
        /*0004*/ 	.word	0x00000082


	//----- nvinfo : EIATTR_KPARAM_INFO
	.align		4
.L_71:
        /*0008*/ 	.byte	0x04, 0x17
        /*000a*/ 	.short	(.L_73 - .L_72)
.L_72:
        /*000c*/ 	.word	0x00000000
        /*0010*/ 	.short	0x000b
        /*0012*/ 	.short	0x004c
        /*0014*/ 	.byte	0x00, 0xf0, 0x05, 0x00


	//----- nvinfo : EIATTR_KPARAM_INFO
	.align		4
.L_73:
        /*0018*/ 	.byte	0x04, 0x17
        /*001a*/ 	.short	(.L_75 - .L_74)
.L_74:
        /*001c*/ 	.word	0x00000000
        /*0020*/ 	.short	0x000a
        /*0022*/ 	.short	0x0048
        /*0024*/ 	.byte	0x00, 0xf0, 0x11, 0x00


	//----- nvinfo : EIATTR_KPARAM_INFO
	.align		4
.L_75:
        /*0028*/ 	.byte	0x04, 0x17
        /*002a*/ 	.short	(.L_77 - .L_76)
.L_76:
        /*002c*/ 	.word	0x00000000
        /*0030*/ 	.short	0x0009
        /*0032*/ 	.short	0x0044
        /*0034*/ 	.byte	0x00, 0xf0, 0x11, 0x00


	//----- nvinfo : EIATTR_KPARAM_INFO
	.align		4
.L_77:
        /*0038*/ 	.byte	0x04, 0x17
        /*003a*/ 	.short	(.L_79 - .L_78)
.L_78:
        /*003c*/ 	.word	0x00000000
        /*0040*/ 	.short	0x0008
        /*0042*/ 	.short	0x0040
        /*0044*/ 	.byte	0x00, 0xf0, 0x11, 0x00


	//----- nvinfo : EIATTR_KPARAM_INFO
	.align		4
.L_79:
        /*0048*/ 	.byte	0x04, 0x17
        /*004a*/ 	.short	(.L_81 - .L_80)
.L_80:
        /*004c*/ 	.word	0x00000000
        /*0050*/ 	.short	0x0007
        /*0052*/ 	.short	0x0038
        /*0054*/ 	.byte	0x00, 0xf5, 0x21, 0x00


	//----- nvinfo : EIATTR_KPARAM_INFO
	.align		4
.L_81:
        /*0058*/ 	.byte	0x04, 0x17
        /*005a*/ 	.short	(.L_83 - .L_82)
.L_82:
        /*005c*/ 	.word	0x00000000
        /*0060*/ 	.short	0x0006
        /*0062*/ 	.short	0x0030
        /*0064*/ 	.byte	0x00, 0xf5, 0x21, 0x00


	//----- nvinfo : EIATTR_KPARAM_INFO
	.align		4
.L_83:
        /*0068*/ 	.byte	0x04, 0x17
        /*006a*/ 	.short	(.L_85 - .L_84)
.L_84:
        /*006c*/ 	.word	0x00000000
        /*0070*/ 	.short	0x0005
        /*0072*/ 	.short	0x0028
        /*0074*/ 	.byte	0x00, 0xf5, 0x21, 0x00


	//----- nvinfo : EIATTR_KPARAM_INFO
	.align		4
.L_85:
        /*0078*/ 	.byte	0x04, 0x17
        /*007a*/ 	.short	(.L_87 - .L_86)
.L_86:
        /*007c*/ 	.word	0x00000000
        /*0080*/ 	.short	0x0004
        /*0082*/ 	.short	0x0020
        /*0084*/ 	.byte	0x00, 0xf5, 0x21, 0x00


	//----- nvinfo : EIATTR_KPARAM_INFO
	.align		4
.L_87:
        /*0088*/ 	.byte	0x04, 0x17
        /*008a*/ 	.short	(.L_89 - .L_88)
.L_88:
        /*008c*/ 	.word	0x00000000
        /*0090*/ 	.short	0x0003
        /*0092*/ 	.short	0x0018
        /*0094*/ 	.byte	0x00, 0xf5, 0x21, 0x00


	//----- nvinfo : EIATTR_KPARAM_INFO
	.align		4
.L_89:
        /*0098*/ 	.byte	0x04, 0x17
        /*009a*/ 	.short	(.L_91 - .L_90)
.L_90:
        /*009c*/ 	.word	0x00000000
        /*00a0*/ 	.short	0x0002
        /*00a2*/ 	.short	0x0010
        /*00a4*/ 	.byte	0x00, 0xf5, 0x21, 0x00


	//----- nvinfo : EIATTR_KPARAM_INFO
	.align		4
.L_91:
        /*00a8*/ 	.byte	0x04, 0x17
        /*00aa*/ 	.short	(.L_93 - .L_92)
.L_92:
        /*00ac*/ 	.word	0x00000000
        /*00b0*/ 	.short	0x0001
        /*00b2*/ 	.short	0x0008
        /*00b4*/ 	.byte	0x00, 0xf5, 0x21, 0x00


	//----- nvinfo : EIATTR_KPARAM_INFO
	.align		4
.L_93:
        /*00b8*/ 	.byte	0x04, 0x17
        /*00ba*/ 	.short	(.L_95 - .L_94)
.L_94:
        /*00bc*/ 	.word	0x00000000
        /*00c0*/ 	.short	0x0000
        /*00c2*/ 	.short	0x0000
        /*00c4*/ 	.byte	0x00, 0xf5, 0x21, 0x00


	//----- nvinfo : EIATTR_SPARSE_MMA_MASK
	.align		4
.L_95:
        /*00c8*/ 	.byte	0x03, 0x50
        /*00ca*/ 	.short	0x0000


	//----- nvinfo : EIATTR_MAXREG_COUNT
	.align		4
        /*00cc*/ 	.byte	0x03, 0x1b
        /*00ce*/ 	.short	0x00a8


	//----- nvinfo : EIATTR_NUM_BARRIERS
	.align		4
        /*00d0*/ 	.byte	0x02, 0x4c
        /*00d2*/ 	.byte	0x01
	.zero		1


	//----- nvinfo : EIATTR_MERCURY_ISA_VERSION
	.align		4
        /*00d4*/ 	.byte	0x03, 0x5f
        /*00d6*/ 	.short	0x0101


	//----- nvinfo : EIATTR_COOP_GROUP_MASK_REGIDS
	.align		4
        /*00d8*/ 	.byte	0x04, 0x29
        /*00da*/ 	.short	(.L_97 - .L_96)


	//   ....[0]....
.L_96:
        /*00dc*/ 	.word	0xffffffff


	//   ....[1]....
        /*00e0*/ 	.word	0x05000020


	//   ....[2]....
        /*00e4*/ 	.word	0xffffffff


	//   ....[3]....
        /*00e8*/ 	.word	0xffffffff


	//   ....[4]....
        /*00ec*/ 	.word	0xffffffff


	//   ....[5]....
        /*00f0*/ 	.word	0xffffffff


	//   ....[6]....
        /*00f4*/ 	.word	0xffffffff


	//   ....[7]....
        /*00f8*/ 	.word	0xffffffff


	//   ....[8]....
        /*00fc*/ 	.word	0xffffffff


	//   ....[9]....
        /*0100*/ 	.word	0xffffffff


	//   ....[10]....
        /*0104*/ 	.word	0xffffffff


	//   ....[11]....
        /*0108*/ 	.word	0xffffffff


	//   ....[12]....
        /*010c*/ 	.word	0xffffffff


	//   ....[13]....
        /*0110*/ 	.word	0xffffffff


	//   ....[14]....
        /*0114*/ 	.word	0xffffffff


	//   ....[15]....
        /*0118*/ 	.word	0xffffffff


	//   ....[16]....
        /*011c*/ 	.word	0xffffffff


	//   ....[17]....
        /*0120*/ 	.word	0xffffffff


	//   ....[18]....
        /*0124*/ 	.word	0xffffffff


	//   ....[19]....
        /*0128*/ 	.word	0xffffffff


	//   ....[20]....
        /*012c*/ 	.word	0xffffffff


	//   ....[21]....
        /*0130*/ 	.word	0xffffffff


	//   ....[22]....
        /*0134*/ 	.word	0xffffffff


	//   ....[23]....
        /*0138*/ 	.word	0xffffffff


	//   ....[24]....
        /*013c*/ 	.word	0xffffffff


	//   ....[25]....
        /*0140*/ 	.word	0xffffffff


	//   ....[26]....
        /*0144*/ 	.word	0xffffffff


	//   ....[27]....
        /*0148*/ 	.word	0xffffffff


	//   ....[28]....
        /*014c*/ 	.word	0xffffffff


	//   ....[29]....
        /*0150*/ 	.word	0xffffffff


	//   ....[30]....
        /*0154*/ 	.word	0xffffffff


	//   ....[31]....
        /*0158*/ 	.word	0xffffffff


	//   ....[32]....
        /*015c*/ 	.word	0xffffffff


	//   ....[33]....
        /*0160*/ 	.word	0xffffffff


	//   ....[34]....
        /*0164*/ 	.word	0xffffffff


	//   ....[35]....
        /*0168*/ 	.word	0xffffffff


	//   ....[36]....
        /*016c*/ 	.word	0xffffffff


	//   ....[37]....
        /*0170*/ 	.word	0xffffffff


	//   ....[38]....
        /*0174*/ 	.word	0xffffffff


	//   ....[39]....
        /*0178*/ 	.word	0xffffffff


	//   ....[40]....
        /*017c*/ 	.word	0xffffffff


	//   ....[41]....
        /*0180*/ 	.word	0xffffffff


	//   ....[42]....
        /*0184*/ 	.word	0xffffffff


	//   ....[43]....
        /*0188*/ 	.word	0xffffffff


	//   ....[44]....
        /*018c*/ 	.word	0xffffffff


	//   ....[45]....
        /*0190*/ 	.word	0xffffffff


	//   ....[46]....
        /*0194*/ 	.word	0xffffffff


	//   ....[47]....
        /*0198*/ 	.word	0xffffffff


	//   ....[48]....
        /*019c*/ 	.word	0xffffffff


	//   ....[49]....
        /*01a0*/ 	.word	0xffffffff


	//   ....[50]....
        /*01a4*/ 	.word	0xffffffff


	//   ....[51]....
        /*01a8*/ 	.word	0xffffffff


	//   ....[52]....
        /*01ac*/ 	.word	0xffffffff


	//   ....[53]....
        /*01b0*/ 	.word	0xffffffff


	//   ....[54]....
        /*01b4*/ 	.word	0xffffffff


	//   ....[55]....
        /*01b8*/ 	.word	0xffffffff


	//   ....[56]....
        /*01bc*/ 	.word	0xffffffff


	//   ....[57]....
        /*01c0*/ 	.word	0xffffffff


	//   ....[58]....
        /*01c4*/ 	.word	0xffffffff


	//   ....[59]....
        /*01c8*/ 	.word	0xffffffff


	//   ....[60]....
        /*01cc*/ 	.word	0xffffffff


	//   ....[61]....
        /*01d0*/ 	.word	0xffffffff


	//   ....[62]....
        /*01d4*/ 	.word	0xffffffff


	//   ....[63]....
        /*01d8*/ 	.word	0xffffffff


	//   ....[64]....
        /*01dc*/ 	.word	0xffffffff


	//   ....[65]....
        /*01e0*/ 	.word	0xffffffff


	//   ....[66]....
        /*01e4*/ 	.word	0xffffffff


	//   ....[67]....
        /*01e8*/ 	.word	0xffffffff


	//   ....[68]....
        /*01ec*/ 	.word	0xffffffff


	//   ....[69]....
        /*01f0*/ 	.word	0xffffffff


	//   ....[70]....
        /*01f4*/ 	.word	0xffffffff


	//   ....[71]....
        /*01f8*/ 	.word	0xffffffff


	//   ....[72]....
        /*01fc*/ 	.word	0xffffffff


	//   ....[73]....
        /*0200*/ 	.word	0xffffffff


	//   ....[74]....
        /*0204*/ 	.word	0xffffffff


	//   ....[75]....
        /*0208*/ 	.word	0xffffffff


	//   ....[76]....
        /*020c*/ 	.word	0xffffffff


	//   ....[77]....
        /*0210*/ 	.word	0xffffffff


	//   ....[78]....
        /*0214*/ 	.word	0xffffffff


	//   ....[79]....
        /*0218*/ 	.word	0xffffffff


	//   ....[80]....
        /*021c*/ 	.word	0xffffffff


	//   ....[81]....
        /*0220*/ 	.word	0xffffffff


	//   ....[82]....
        /*0224*/ 	.word	0xffffffff


	//   ....[83]....
        /*0228*/ 	.word	0xffffffff


	//   ....[84]....
        /*022c*/ 	.word	0xffffffff


	//   ....[85]....
        /*0230*/ 	.word	0xffffffff


	//   ....[86]....
        /*0234*/ 	.word	0xffffffff


	//   ....[87]....
        /*0238*/ 	.word	0xffffffff


	//   ....[88]....
        /*023c*/ 	.word	0xffffffff


	//   ....[89]....
        /*0240*/ 	.word	0xffffffff


	//   ....[90]....
        /*0244*/ 	.word	0xffffffff


	//   ....[91]....
        /*0248*/ 	.word	0xffffffff


	//   ....[92]....
        /*024c*/ 	.word	0xffffffff


	//   ....[93]....
        /*0250*/ 	.word	0xffffffff


	//   ....[94]....
        /*0254*/ 	.word	0xffffffff


	//   ....[95]....
        /*0258*/ 	.word	0xffffffff


	//   ....[96]....
        /*025c*/ 	.word	0xffffffff


	//   ....[97]....
        /*0260*/ 	.word	0xffffffff


	//   ....[98]....
        /*0264*/ 	.word	0xffffffff


	//   ....[99]....
        /*0268*/ 	.word	0xffffffff


	//   ....[100]....
        /*026c*/ 	.word	0xffffffff


	//   ....[101]....
        /*0270*/ 	.word	0xffffffff


	//   ....[102]....
        /*0274*/ 	.word	0xffffffff


	//   ....[103]....
        /*0278*/ 	.word	0xffffffff


	//   ....[104]....
        /*027c*/ 	.word	0xffffffff


	//   ....[105]....
        /*0280*/ 	.word	0xffffffff


	//   ....[106]....
        /*0284*/ 	.word	0xffffffff


	//   ....[107]....
        /*0288*/ 	.word	0xffffffff


	//   ....[108]....
        /*028c*/ 	.word	0xffffffff


	//   ....[109]....
        /*0290*/ 	.word	0xffffffff


	//   ....[110]....
        /*0294*/ 	.word	0xffffffff


	//   ....[111]....
        /*0298*/ 	.word	0xffffffff


	//   ....[112]....
        /*029c*/ 	.word	0xffffffff


	//   ....[113]....
        /*02a0*/ 	.word	0xffffffff


	//   ....[114]....
        /*02a4*/ 	.word	0xffffffff


	//   ....[115]....
        /*02a8*/ 	.word	0xffffffff


	//   ....[116]....
        /*02ac*/ 	.word	0xffffffff


	//   ....[117]....
        /*02b0*/ 	.word	0xffffffff


	//   ....[118]....
        /*02b4*/ 	.word	0xffffffff


	//   ....[119]....
        /*02b8*/ 	.word	0xffffffff


	//   ....[120]....
        /*02bc*/ 	.word	0xffffffff


	//   ....[121]....
        /*02c0*/ 	.word	0xffffffff


	//   ....[122]....
        /*02c4*/ 	.word	0xffffffff


	//   ....[123]....
        /*02c8*/ 	.word	0xffffffff


	//   ....[124]....
        /*02cc*/ 	.word	0xffffffff


	//   ....[125]....
        /*02d0*/ 	.word	0xffffffff


	//   ....[126]....
        /*02d4*/ 	.word	0xffffffff


	//   ....[127]....
        /*02d8*/ 	.word	0xffffffff


	//   ....[128]....
        /*02dc*/ 	.word	0xffffffff


	//   ....[129]....
        /*02e0*/ 	.word	0xffffffff


	//   ....[130]....
        /*02e4*/ 	.word	0xffffffff


	//   ....[131]....
        /*02e8*/ 	.word	0xffffffff


	//   ....[132]....
        /*02ec*/ 	.word	0xffffffff


	//   ....[133]....
        /*02f0*/ 	.word	0xffffffff


	//   ....[134]....
        /*02f4*/ 	.word	0xffffffff


	//   ....[135]....
        /*02f8*/ 	.word	0xffffffff


	//   ....[136]....
        /*02fc*/ 	.word	0xffffffff


	//   ....[137]....
        /*0300*/ 	.word	0xffffffff


	//   ....[138]....
        /*0304*/ 	.word	0xffffffff


	//   ....[139]....
        /*0308*/ 	.word	0xffffffff


	//   ....[140]....
        /*030c*/ 	.word	0xffffffff


	//   ....[141]....
        /*0310*/ 	.word	0xffffffff


	//   ....[142]....
        /*0314*/ 	.word	0xffffffff


	//   ....[143]....
        /*0318*/ 	.word	0xffffffff


	//   ....[144]....
        /*031c*/ 	.word	0xffffffff


	//   ....[145]....
        /*0320*/ 	.word	0xffffffff


	//   ....[146]....
        /*0324*/ 	.word	0xffffffff


	//   ....[147]....
        /*0328*/ 	.word	0xffffffff


	//   ....[148]....
        /*032c*/ 	.word	0xffffffff


	//   ....[149]....
        /*0330*/ 	.word	0xffffffff


	//   ....[150]....
        /*0334*/ 	.word	0xffffffff


	//   ....[151]....
        /*0338*/ 	.word	0xffffffff


	//   ....[152]....
        /*033c*/ 	.word	0xffffffff


	//   ....[153]....
        /*0340*/ 	.word	0xffffffff


	//   ....[154]....
        /*0344*/ 	.word	0xffffffff


	//   ....[155]....
        /*0348*/ 	.word	0xffffffff


	//   ....[156]....
        /*034c*/ 	.word	0xffffffff


	//   ....[157]....
        /*0350*/ 	.word	0xffffffff


	//   ....[158]....
        /*0354*/ 	.word	0xffffffff


	//   ....[159]....
        /*0358*/ 	.word	0xffffffff


	//   ....[160]....
        /*035c*/ 	.word	0xffffffff


	//   ....[161]....
        /*0360*/ 	.word	0xffffffff


	//   ....[162]....
        /*0364*/ 	.word	0xffffffff


	//   ....[163]....
        /*0368*/ 	.word	0xffffffff


	//   ....[164]....
        /*036c*/ 	.word	0xffffffff


	//   ....[165]....
        /*0370*/ 	.word	0xffffffff


	//   ....[166]....
        /*0374*/ 	.word	0xffffffff


	//   ....[167]....
        /*0378*/ 	.word	0xffffffff


	//   ....[168]....
        /*037c*/ 	.word	0xffffffff


	//   ....[169]....
        /*0380*/ 	.word	0xffffffff


	//   ....[170]....
        /*0384*/ 	.word	0xffffffff


	//   ....[171]....
        /*0388*/ 	.word	0xffffffff


	//   ....[172]....
        /*038c*/ 	.word	0xffffffff


	//   ....[173]....
        /*0390*/ 	.word	0xffffffff


	//   ....[174]....
        /*0394*/ 	.word	0xffffffff


	//   ....[175]....
        /*0398*/ 	.word	0xffffffff


	//   ....[176]....
        /*039c*/ 	.word	0xffffffff


	//   ....[177]....
        /*03a0*/ 	.word	0xffffffff


	//   ....[178]....
        /*03a4*/ 	.word	0xffffffff


	//   ....[179]....
        /*03a8*/ 	.word	0xffffffff


	//   ....[180]....
        /*03ac*/ 	.word	0xffffffff


	//   ....[181]....
        /*03b0*/ 	.word	0xffffffff


	//   ....[182]....
        /*03b4*/ 	.word	0xffffffff


	//   ....[183]....
        /*03b8*/ 	.word	0xffffffff


	//   ....[184]....
        /*03bc*/ 	.word	0xffffffff


	//   ....[185]....
        /*03c0*/ 	.word	0xffffffff


	//   ....[186]....
        /*03c4*/ 	.word	0xffffffff


	//   ....[187]....
        /*03c8*/ 	.word	0x05000000


	//   ....[188]....
        /*03cc*/ 	.word	0xffffffff


	//   ....[189]....
        /*03d0*/ 	.word	0xffffffff


	//   ....[190]....
        /*03d4*/ 	.word	0xffffffff


	//   ....[191]....
        /*03d8*/ 	.word	0xffffffff


	//   ....[192]....
        /*03dc*/ 	.word	0xffffffff


	//   ....[193]....
        /*03e0*/ 	.word	0xffffffff


	//   ....[194]....
        /*03e4*/ 	.word	0xffffffff


	//   ....[195]....
        /*03e8*/ 	.word	0xffffffff


	//   ....[196]....
        /*03ec*/ 	.word	0xffffffff


	//   ....[197]....
        /*03f0*/ 	.word	0xffffffff


	//   ....[198]....
        /*03f4*/ 	.word	0xffffffff


	//   ....[199]....
        /*03f8*/ 	.word	0xffffffff


	//   ....[200]....
        /*03fc*/ 	.word	0xffffffff


	//   ....[201]....
        /*0400*/ 	.word	0xffffffff


	//   ....[202]....
        /*0404*/ 	.word	0xffffffff


	//   ....[203]....
        /*0408*/ 	.word	0xffffffff


	//   ....[204]....
        /*040c*/ 	.word	0xffffffff


	//   ....[205]....
        /*0410*/ 	.word	0xffffffff


	//   ....[206]....
        /*0414*/ 	.word	0xffffffff


	//   ....[207]....
        /*0418*/ 	.word	0xffffffff


	//   ....[208]....
        /*041c*/ 	.word	0xffffffff


	//   ....[209]....
        /*0420*/ 	.word	0xffffffff


	//   ....[210]....
        /*0424*/ 	.word	0xffffffff


	//   ....[211]....
        /*0428*/ 	.word	0xffffffff


	//   ....[212]....
        /*042c*/ 	.word	0xffffffff


	//   ....[213]....
        /*0430*/ 	.word	0xffffffff


	//   ....[214]....
        /*0434*/ 	.word	0xffffffff


	//   ....[215]....
        /*0438*/ 	.word	0xffffffff


	//   ....[216]....
        /*043c*/ 	.word	0xffffffff


	//   ....[217]....
        /*0440*/ 	.word	0xffffffff


	//   ....[218]....
        /*0444*/ 	.word	0xffffffff


	//   ....[219]....
        /*0448*/ 	.word	0xffffffff


	//   ....[220]....
        /*044c*/ 	.word	0xffffffff


	//   ....[221]....
        /*0450*/ 	.word	0xffffffff


	//   ....[222]....
        /*0454*/ 	.word	0xffffffff


	//   ....[223]....
        /*0458*/ 	.word	0xffffffff


	//   ....[224]....
        /*045c*/ 	.word	0xffffffff


	//   ....[225]....
        /*0460*/ 	.word	0xffffffff


	//   ....[226]....
        /*0464*/ 	.word	0xffffffff


	//   ....[227]....
        /*0468*/ 	.word	0xffffffff


	//   ....[228]....
        /*046c*/ 	.word	0x05000031


	//   ....[229]....
        /*0470*/ 	.word	0x05000031


	//   ....[230]....
        /*0474*/ 	.word	0x05000031


	//   ....[231]....
        /*0478*/ 	.word	0x05000031


	//   ....[232]....
        /*047c*/ 	.word	0x05000031


	//----- nvinfo : EIATTR_COOP_GROUP_INSTR_OFFSETS
	.align		4
.L_97:
        /*0480*/ 	.byte	0x04, 0x28
        /*0482*/ 	.short	(.L_99 - .L_98)


	//   ....[0]....
.L_98:
        /*0484*/ 	.word	0x00000f10


	//   ....[1]....
        /*0488*/ 	.word	0x00001a20


	//   ....[2]....
        /*048c*/ 	.word	0x00002440


	//   ....[3]....
        /*0490*/ 	.word	0x00002460


	//   ....[4]....
        /*0494*/ 	.word	0x00002480


	//   ....[5]....
        /*0498*/ 	.word	0x000024a0


	//   ....[6]....
        /*049c*/ 	.word	0x000024c0


	//   ....[7]....
        /*04a0*/ 	.word	0x00002990


	//   ....[8]....
        /*04a4*/ 	.word	0x000029a0


	//   ....[9]....
        /*04a8*/ 	.word	0x000029c0


	//   ....[10]....
        /*04ac*/ 	.word	0x000029e0


	//   ....[11]....
        /*04b0*/ 	.word	0x00002a30


	//   ....[12]....
        /*04b4*/ 	.word	0x00002a60


	//   ....[13]....
        /*04b8*/ 	.word	0x00002aa0


	//   ....[14]....
        /*04bc*/ 	.word	0x00002ac0


	//   ....[15]....
        /*04c0*/ 	.word	0x00002c00


	//   ....[16]....
        /*04c4*/ 	.word	0x00002c40


	//   ....[17]....
        /*04c8*/ 	.word	0x00002c50


	//   ....[18]....
        /*04cc*/ 	.word	0x00002c70


	//   ....[19]....
        /*04d0*/ 	.word	0x00002cb0


	//   ....[20]....
        /*04d4*/ 	.word	0x00002ce0


	//   ....[21]....
        /*04d8*/ 	.word	0x00002d20


	//   ....[22]....
        /*04dc*/ 	.word	0x00002d40


	//   ....[23]....
        /*04e0*/ 	.word	0x00002d60


	//   ....[24]....
        /*04e4*/ 	.word	0x00002e60


	//   ....[25]....
        /*04e8*/ 	.word	0x00002eb0


	//   ....[26]....
        /*04ec*/ 	.word	0x00002ec0


	//   ....[27]....
        /*04f0*/ 	.word	0x00002ee0


	//   ....[28]....
        /*04f4*/ 	.word	0x00002f20


	//   ....[29]....
        /*04f8*/ 	.word	0x00002f50


	//   ....[30]....
        /*04fc*/ 	.word	0x00002f90


	//   ....[31]....
        /*0500*/ 	.word	0x00002fb0


	//   ....[32]....
        /*0504*/ 	.word	0x00002fd0


	//   ....[33]....
        /*0508*/ 	.word	0x000030d0


	//   ....[34]....
        /*050c*/ 	.word	0x00003120


	//   ....[35]....
        /*0510*/ 	.word	0x00003130


	//   ....[36]....
        /*0514*/ 	.word	0x00003150


	//   ....[37]....
        /*0518*/ 	.word	0x00003190


	//   ....[38]....
        /*051c*/ 	.word	0x000031c0


	//   ....[39]....
        /*0520*/ 	.word	0x00003200


	//   ....[40]....
        /*0524*/ 	.word	0x00003220


	//   ....[41]....
        /*0528*/ 	.word	0x00003240


	//   ....[42]....
        /*052c*/ 	.word	0x00003370


	//   ....[43]....
        /*0530*/ 	.word	0x00003380


	//   ....[44]....
        /*0534*/ 	.word	0x000033b0


	//   ....[45]....
        /*0538*/ 	.word	0x000033d0


	//   ....[46]....
        /*053c*/ 	.word	0x00003420


	//   ....[47]....
        /*0540*/ 	.word	0x00003440


	//   ....[48]....
        /*0544*/ 	.word	0x00003480


	//   ....[49]....
        /*0548*/ 	.word	0x000034a0


	//   ....[50]....
        /*054c*/ 	.word	0x000034f0


	//   ....[51]....
        /*0550*/ 	.word	0x000035d0


	//   ....[52]....
        /*0554*/ 	.word	0x000035e0


	//   ....[53]....
        /*0558*/ 	.word	0x00003610


	//   ....[54]....
        /*055c*/ 	.word	0x00003640


	//   ....[55]....
        /*0560*/ 	.word	0x00003690


	//   ....[56]....
        /*0564*/ 	.word	0x000036a0


	//   ....[57]....
        /*0568*/ 	.word	0x000036e0


	//   ....[58]....
        /*056c*/ 	.word	0x00003710


	//   ....[59]....
        /*0570*/ 	.word	0x00003740


	//   ....[60]....
        /*0574*/ 	.word	0x000037f0


	//   ....[61]....
        /*0578*/ 	.word	0x00003820


	//   ....[62]....
        /*057c*/ 	.word	0x00003830


	//   ....[63]....
        /*0580*/ 	.word	0x00003880


	//   ....[64]....
        /*0584*/ 	.word	0x000038b0


	//   ....[65]....
        /*0588*/ 	.word	0x000038e0


	//   ....[66]....
        /*058c*/ 	.word	0x00003910


	//   ....[67]....
        /*0590*/ 	.word	0x00003940


	//   ....[68]....
        /*0594*/ 	.word	0x00003970


	//   ....[69]....
        /*0598*/ 	.word	0x00003a50


	//   ....[70]....
        /*059c*/ 	.word	0x00003aa0


	//   ....[71]....
        /*05a0*/ 	.word	0x00003ab0


	//   ....[72]....
        /*05a4*/ 	.word	0x00003b00


	//   ....[73]....
        /*05a8*/ 	.word	0x00003b30


	//   ....[74]....
        /*05ac*/ 	.word	0x00003b60


	//   ....[75]....
        /*05b0*/ 	.word	0x00003b90


	//   ....[76]....
        /*05b4*/ 	.word	0x00003bc0


	//   ....[77]....
        /*05b8*/ 	.word	0x00003bf0


	//   ....[78]....
        /*05bc*/ 	.word	0x00003cd0


	//   ....[79]....
        /*05c0*/ 	.word	0x00003ce0


	//   ....[80]....
        /*05c4*/ 	.word	0x00003d00


	//   ....[81]....
        /*05c8*/ 	.word	0x00003d60


	//   ....[82]....
        /*05cc*/ 	.word	0x00003d90


	//   ....[83]....
        /*05d0*/ 	.word	0x00003da0


	//   ....[84]....
        /*05d4*/ 	.word	0x00003de0


	//   ....[85]....
        /*05d8*/ 	.word	0x00003e10


	//   ....[86]....
        /*05dc*/ 	.word	0x00003e40


	//   ....[87]....
        /*05e0*/ 	.word	0x00003f70


	//   ....[88]....
        /*05e4*/ 	.word	0x00003f80


	//   ....[89]....
        /*05e8*/ 	.word	0x00003fd0


	//   ....[90]....
        /*05ec*/ 	.word	0x00004000


	//   ....[91]....
        /*05f0*/ 	.word	0x00004010


	//   ....[92]....
        /*05f4*/ 	.word	0x00004050


	//   ....[93]....
        /*05f8*/ 	.word	0x00004080


	//   ....[94]....
        /*05fc*/ 	.word	0x000040b0


	//   ....[95]....
        /*0600*/ 	.word	0x000040e0


	//   ....[96]....
        /*0604*/ 	.word	0x00004210


	//   ....[97]....
        /*0608*/ 	.word	0x00004220


	//   ....[98]....
        /*060c*/ 	.word	0x00004270


	//   ....[99]....
        /*0610*/ 	.word	0x000042a0


	//   ....[100]....
        /*0614*/ 	.word	0x000042b0


	//   ....[101]....
        /*0618*/ 	.word	0x000042f0


	//   ....[102]....
        /*061c*/ 	.word	0x00004320


	//   ....[103]....
        /*0620*/ 	.word	0x00004350


	//   ....[104]....
        /*0624*/ 	.word	0x00004380


	//   ....[105]....
        /*0628*/ 	.word	0x000044a0


	//   ....[106]....
        /*062c*/ 	.word	0x000044b0


	//   ....[107]....
        /*0630*/ 	.word	0x00004500


	//   ....[108]....
        /*0634*/ 	.word	0x00004530


	//   ....[109]....
        /*0638*/ 	.word	0x00004540


	//   ....[110]....
        /*063c*/ 	.word	0x00004580


	//   ....[111]....
        /*0640*/ 	.word	0x000045b0


	//   ....[112]....
        /*0644*/ 	.word	0x000045e0


	//   ....[113]....
        /*0648*/ 	.word	0x00004610


	//   ....[114]....
        /*064c*/ 	.word	0x00004730


	//   ....[115]....
        /*0650*/ 	.word	0x00004740


	//   ....[116]....
        /*0654*/ 	.word	0x00004790


	//   ....[117]....
        /*0658*/ 	.word	0x000047c0


	//   ....[118]....
        /*065c*/ 	.word	0x000047d0


	//   ....[119]....
        /*0660*/ 	.word	0x00004810


	//   ....[120]....
        /*0664*/ 	.word	0x00004840


	//   ....[121]....
        /*0668*/ 	.word	0x00004870


	//   ....[122]....
        /*066c*/ 	.word	0x000048a0


	//   ....[123]....
        /*0670*/ 	.word	0x000049a0


	//   ....[124]....
        /*0674*/ 	.word	0x000049b0


	//   ....[125]....
        /*0678*/ 	.word	0x00004a00


	//   ....[126]....
        /*067c*/ 	.word	0x00004a30


	//   ....[127]....
        /*0680*/ 	.word	0x00004a60


	//   ....[128]....
        /*0684*/ 	.word	0x00004a90


	//   ....[129]....
        /*0688*/ 	.word	0x00004ac0


	//   ....[130]....
        /*068c*/ 	.word	0x00004af0


	//   ....[131]....
        /*0690*/ 	.word	0x00004b20


	//   ....[132]....
        /*0694*/ 	.word	0x00004c30


	//   ....[133]....
        /*0698*/ 	.word	0x00004c40


	//   ....[134]....
        /*069c*/ 	.word	0x00004c50


	//   ....[135]....
        /*06a0*/ 	.word	0x00004ca0


	//   ....[136]....
        /*06a4*/ 	.word	0x00004cd0


	//   ....[137]....
        /*06a8*/ 	.word	0x00004d00


	//   ....[138]....
        /*06ac*/ 	.word	0x00004d30


	//   ....[139]....
        /*06b0*/ 	.word	0x00004d60


	//   ....[140]....
        /*06b4*/ 	.word	0x00004d90


	//   ....[141]....
        /*06b8*/ 	.word	0x00004e80


	//   ....[142]....
        /*06bc*/ 	.word	0x00004eb0


	//   ....[143]....
        /*06c0*/ 	.word	0x00004ec0


	//   ....[144]....
        /*06c4*/ 	.word	0x00004f10


	//   ....[145]....
        /*06c8*/ 	.word	0x00004f40


	//   ....[146]....
        /*06cc*/ 	.word	0x00004f70


	//   ....[147]....
        /*06d0*/ 	.word	0x00004fa0


	//   ....[148]....
        /*06d4*/ 	.word	0x00004fd0


	//   ....[149]....
        /*06d8*/ 	.word	0x00005000


	//   ....[150]....
        /*06dc*/ 	.word	0x00005110


	//   ....[151]....
        /*06e0*/ 	.word	0x00005130


	//   ....[152]....
        /*06e4*/ 	.word	0x00005140


	//   ....[153]....
        /*06e8*/ 	.word	0x00005190


	//   ....[154]....
        /*06ec*/ 	.word	0x000051c0


	//   ....[155]....
        /*06f0*/ 	.word	0x000051f0


	//   ....[156]....
        /*06f4*/ 	.word	0x00005220


	//   ....[157]....
        /*06f8*/ 	.word	0x00005250


	//   ....[158]....
        /*06fc*/ 	.word	0x00005280


	//   ....[159]....
        /*0700*/ 	.word	0x00005360


	//   ....[160]....
        /*0704*/ 	.word	0x000053a0


	//   ....[161]....
        /*0708*/ 	.word	0x000053b0


	//   ....[162]....
        /*070c*/ 	.word	0x000053f0


	//   ....[163]....
        /*0710*/ 	.word	0x00005410


	//   ....[164]....
        /*0714*/ 	.word	0x00005480


	//   ....[165]....
        /*0718*/ 	.word	0x000054b0


	//   ....[166]....
        /*071c*/ 	.word	0x000054e0


	//   ....[167]....
        /*0720*/ 	.word	0x00005510


	//   ....[168]....
        /*0724*/ 	.word	0x000055d0


	//   ....[169]....
        /*0728*/ 	.word	0x00005630


	//   ....[170]....
        /*072c*/ 	.word	0x00005650


	//   ....[171]....
        /*0730*/ 	.word	0x000056a0


	//   ....[172]....
        /*0734*/ 	.word	0x000056d0


	//   ....[173]....
        /*0738*/ 	.word	0x00005700


	//   ....[174]....
        /*073c*/ 	.word	0x00005730


	//   ....[175]....
        /*0740*/ 	.word	0x00005760


	//   ....[176]....
        /*0744*/ 	.word	0x00005790


	//   ....[177]....
        /*0748*/ 	.word	0x00005860


	//   ....[178]....
        /*074c*/ 	.word	0x00005880


	//   ....[179]....
        /*0750*/ 	.word	0x00005890


	//   ....[180]....
        /*0754*/ 	.word	0x000058e0


	//   ....[181]....
        /*0758*/ 	.word	0x00005930


	//   ....[182]....
        /*075c*/ 	.word	0x00005960


	//   ....[183]....
        /*0760*/ 	.word	0x00005990


	//   ....[184]....
        /*0764*/ 	.word	0x000059c0


	//   ....[185]....
        /*0768*/ 	.word	0x000059f0


	//   ....[186]....
        /*076c*/ 	.word	0x00005b10


	//   ....[187]....
        /*0770*/ 	.word	0x00005fb0


	//   ....[188]....
        /*0774*/ 	.word	0x00006270


	//   ....[189]....
        /*0778*/ 	.word	0x00006310


	//   ....[190]....
        /*077c*/ 	.word	0x000063b0


	//   ....[191]....
        /*0780*/ 	.word	0x00006450


	//   ....[192]....
        /*0784*/ 	.word	0x000064f0


	//   ....[193]....
        /*0788*/ 	.word	0x00006590


	//   ....[194]....
        /*078c*/ 	.word	0x00006630


	//   ....[195]....
        /*0790*/ 	.word	0x000066d0


	//   ....[196]....
        /*0794*/ 	.word	0x00006770


	//   ....[197]....
        /*0798*/ 	.word	0x00006810


	//   ....[198]....
        /*079c*/ 	.word	0x000068b0


	//   ....[199]....
        /*07a0*/ 	.word	0x00006950


	//   ....[200]....
        /*07a4*/ 	.word	0x000069f0


	//   ....[201]....
        /*07a8*/ 	.word	0x00006a90


	//   ....[202]....
        /*07ac*/ 	.word	0x00006b30


	//   ....[203]....
        /*07b0*/ 	.word	0x00006bd0


	//   ....[204]....
        /*07b4*/ 	.word	0x00006c70


	//   ....[205]....
        /*07b8*/ 	.word	0x00006d10


	//   ....[206]....
        /*07bc*/ 	.word	0x00006db0


	//   ....[207]....
        /*07c0*/ 	.word	0x00006e50


	//   ....[208]....
        /*07c4*/ 	.word	0x00006fd0


	//   ....[209]....
        /*07c8*/ 	.word	0x000070c0


	//   ....[210]....
        /*07cc*/ 	.word	0x00007220


	//   ....[211]....
        /*07d0*/ 	.word	0x000073b0


	//   ....[212]....
        /*07d4*/ 	.word	0x000074a0


	//   ....[213]....
        /*07d8*/ 	.word	0x00007590


	//   ....[214]....
        /*07dc*/ 	.word	0x00007680


	//   ....[215]....
        /*07e0*/ 	.word	0x00007770


	//   ....[216]....
        /*07e4*/ 	.word	0x00007860


	//   ....[217]....
        /*07e8*/ 	.word	0x00007960


	//   ....[218]....
        /*07ec*/ 	.word	0x00007ac0


	//   ....[219]....
        /*07f0*/ 	.word	0x00007c50


	//   ....[220]....
        /*07f4*/ 	.word	0x00007d40


	//   ....[221]....
        /*07f8*/ 	.word	0x00007e30


	//   ....[222]....
        /*07fc*/ 	.word	0x00007f20


	//   ....[223]....
        /*0800*/ 	.word	0x00008010


	//   ....[224]....
        /*0804*/ 	.word	0x00008100


	//   ....[225]....
        /*0808*/ 	.word	0x000081f0


	//   ....[226]....
        /*080c*/ 	.word	0x000082e0


	//   ....[227]....
        /*0810*/ 	.word	0x000083c0


	//   ....[228]....
        /*0814*/ 	.word	0x00008430


	//   ....[229]....
        /*0818*/ 	.word	0x000084a0


	//   ....[230]....
        /*081c*/ 	.word	0x00008510


	//   ....[231]....
        /*0820*/ 	.word	0x00008580


	//   ....[232]....
        /*0824*/ 	.word	0x000085e0


	//----- nvinfo : EIATTR_VRC_CTA_INIT_COUNT
	.align		4
.L_99:
        /*0828*/ 	.byte	0x02, 0x4a
	.zero		1
	.zero		1


	//----- nvinfo : EIATTR_EXIT_INSTR_OFFSETS
	.align		4
        /*082c*/ 	.byte	0x04, 0x1c
        /*082e*/ 	.short	(.L_101 - .L_100)


	//   ....[0]....
.L_100:
        /*0830*/ 	.word	0x00001de0


	//   ....[1]....
        /*0834*/ 	.word	0x00002230


	//   ....[2]....
        /*0838*/ 	.word	0x00002250


	//   ....[3]....
        /*083c*/ 	.word	0x00006e60


	//   ....[4]....
        /*0840*/ 	.word	0x000083d0


	//----- nvinfo : EIATTR_MAX_THREADS
	.align		4
.L_101:
        /*0844*/ 	.byte	0x04, 0x05
        /*0846*/ 	.short	(.L_103 - .L_102)
.L_102:
        /*0848*/ 	.word	0x00000180
        /*084c*/ 	.word	0x00000001
        /*0850*/ 	.word	0x00000001


	//----- nvinfo : EIATTR_CRS_STACK_SIZE
	.align		4
.L_103:
        /*0854*/ 	.byte	0x04, 0x1e
        /*0856*/ 	.short	(.L_105 - .L_104)
.L_104:
        /*0858*/ 	.word	0x00000000


	//----- nvinfo : EIATTR_CBANK_PARAM_SIZE
	.align		4
.L_105:
        /*085c*/ 	.byte	0x03, 0x19
        /*085e*/ 	.short	0x004d


	//----- nvinfo : EIATTR_PARAM_CBANK
	.align		4
        /*0860*/ 	.byte	0x04, 0x0a
        /*0862*/ 	.short	(.L_107 - .L_106)
	.align		4
.L_106:
        /*0864*/ 	.word	index@(.nv.constant0._ZN3cub18CUB_300001_SM_10006detail10radix_sort29DeviceRadixSortOnesweepKernelINS1_5radix10policy_hubIiNS0_8NullTypeEjE10Policy1000ELNS0_9SortOrderE0EiS6_jiiNS1_21identity_decomposer_tEEEvPT5_SC_PT3_PKSD_PT1_PKSH_PT2_PKSL_T4_iiT6_)
        /*0868*/ 	.short	0x0380
        /*086a*/ 	.short	0x004d


	//----- nvinfo : EIATTR_SW_WAR
	.align		4
.L_107:
        /*086c*/ 	.byte	0x04, 0x36
        /*086e*/ 	.short	(.L_109 - .L_108)
.L_108:
        /*0870*/ 	.word	0x00000008
.L_109:


//--------------------- .nv.info._ZN3cub18CUB_300001_SM_10006detail10radix_sort33DeviceRadixSortExclusiveSumKernelINS1_5radix10policy_hubIiNS0_8NullTypeEjE10Policy1000EjEEvPT0_ --------------------------
	.section	.nv.info._ZN3cub18CUB_300001_SM_10006detail10radix_sort33DeviceRadixSortExclusiveSumKernelINS1_5radix10policy_hubIiNS0_8NullTypeEjE10Policy1000EjEEvPT0_,"",@"SHT_CUDA_INFO"
	.sectionflags	@""
	.align	4


	//----- nvinfo : EIATTR_CUDA_API_VERSION
	.align		4
        /*0000*/ 	.byte	0x04, 0x37
        /*0002*/ 	.short	(.L_111 - .L_110)
.L_110:
        /*0004*/ 	.word	0x00000082


	//----- nvinfo : EIATTR_KPARAM_INFO
	.align		4
.L_111:
        /*0008*/ 	.byte	0x04, 0x17
        /*000a*/ 	.short	(.L_113 - .L_112)
.L_112:
        /*000c*/ 	.word	0x00000000
        /*0010*/ 	.short	0x0000
        /*0012*/ 	.short	0x0000
        /*0014*/ 	.byte	0x00, 0xf5, 0x21, 0x00


	//----- nvinfo : EIATTR_SPARSE_MMA_MASK
	.align		4
.L_113:
        /*0018*/ 	.byte	0x03, 0x50
        /*001a*/ 	.short	0x0000


	//----- nvinfo : EIATTR_MAXREG_COUNT
	.align		4
        /*001c*/ 	.byte	0x03, 0x1b
        /*001e*/ 	.short	0x00ff


	//----- nvinfo : EIATTR_NUM_BARRIERS
	.align		4
        /*0020*/ 	.byte	0x02, 0x4c
        /*0022*/ 	.byte	0x01
	.zero		1


	//----- nvinfo : EIATTR_MERCURY_ISA_VERSION
	.align		4
        /*0024*/ 	.byte	0x03, 0x5f
        /*0026*/ 	.short	0x0101


	//----- nvinfo : EIATTR_COOP_GROUP_MASK_REGIDS
	.align		4
        /*0028*/ 	.byte	0x04, 0x29
        /*002a*/ 	.short	(.L_115 - .L_114)


	//   ....[0]....
.L_114:
        /*002c*/ 	.word	0xffffffff


	//   ....[1]....
        /*0030*/ 	.word	0xffffffff


	//   ....[2]....
        /*0034*/ 	.word	0xffffffff


	//   ....[3]....
        /*0038*/ 	.word	0xffffffff


	//   ....[4]....
        /*003c*/ 	.word	0xffffffff


	//   ....[5]....
        /*0040*/ 	.word	0x05000012


	//   ....[6]....
        /*0044*/ 	.word	0x05000012


	//   ....[7]....
        /*0048*/ 	.word	0x05000012


	//   ....[8]....
        /*004c*/ 	.word	0x05000012


	//   ....[9]....
        /*0050*/ 	.word	0x05000012


	//----- nvinfo : EIATTR_COOP_GROUP_INSTR_OFFSETS
	.align		4
.L_115:
        /*0054*/ 	.byte	0x04, 0x28
        /*0056*/ 	.short	(.L_117 - .L_116)


	//   ....[0]....
.L_116:
        /*0058*/ 	.word	0x00000210


	//   ....[1]....
        /*005c*/ 	.word	0x00000230


	//   ....[2]....
        /*0060*/ 	.word	0x00000250


	//   ....[3]....
        /*0064*/ 	.word	0x00000270


	//   ....[4]....
        /*0068*/ 	.word	0x00000290


	//   ....[5]....
        /*006c*/ 	.word	0x00000460


	//   ....[6]....
        /*0070*/ 	.word	0x000004d0


	//   ....[7]....
        /*0074*/ 	.word	0x00000540


	//   ....[8]....
        /*0078*/ 	.word	0x000005b0


	//   ....[9]....
        /*007c*/ 	.word	0x00000620


	//----- nvinfo : EIATTR_VRC_CTA_INIT_COUNT
	.align		4
.L_117:
        /*0080*/ 	.byte	0x02, 0x4a
	.zero		1
	.zero		1


	//----- nvinfo : EIATTR_EXIT_INSTR_OFFSETS
	.align		4
        /*0084*/ 	.byte	0x04, 0x1c
        /*0086*/ 	.short	(.L_119 - .L_118)


	//   ....[0]....
.L_118:
        /*0088*/ 	.word	0x000003d0


	//   ....[1]....
        /*008c*/ 	.word	0x00000400


	//----- nvinfo : EIATTR_CRS_STACK_SIZE
	.align		4
.L_119:
        /*0090*/ 	.byte	0x04, 0x1e
        /*0092*/ 	.short	(.L_121 - .L_120)
.L_120:
        /*0094*/ 	.word	0x00000000


	//----- nvinfo : EIATTR_CBANK_PARAM_SIZE
	.align		4
.L_121:
        /*0098*/ 	.byte	0x03, 0x19
        /*009a*/ 	.short	0x0008


	//----- nvinfo : EIATTR_PARAM_CBANK
	.align		4
        /*009c*/ 	.byte	0x04, 0x0a
        /*009e*/ 	.short	(.L_123 - .L_122)
	.align		4
.L_122:
        /*00a0*/ 	.word	index@(.nv.constant0._ZN3cub18CUB_300001_SM_10006detail10radix_sort33DeviceRadixSortExclusiveSumKernelINS1_5radix10policy_hubIiNS0_8NullTypeEjE10Policy1000EjEEvPT0_)
        /*00a4*/ 	.short	0x0380
        /*00a6*/ 	.short	0x0008


	//----- nvinfo : EIATTR_SW_WAR
	.align		4
.L_123:
        /*00a8*/ 	.byte	0x04, 0x36
        /*00aa*/ 	.short	(.L_125 - .L_124)
.L_124:
        /*00ac*/ 	.word	0x00000008
.L_125:


//--------------------- .nv.info._ZN3cub18CUB_300001_SM_10006detail10radix_sort30DeviceRadixSortHistogramKernelINS1_5radix10policy_hubIiNS0_8NullTypeEjE10Policy1000ELNS0_9SortOrderE0EijNS1_21identity_decomposer_tEEEvPT2_PKT1_SB_iiT3_ --------------------------
	.section	.nv.info._ZN3cub18CUB_300001_SM_10006detail10radix_sort30DeviceRadixSortHistogramKernelINS1_5radix10policy_hubIiNS0_8NullTypeEjE10Policy1000ELNS0_9SortOrderE0EijNS1_21identity_decomposer_tEEEvPT2_PKT1_SB_iiT3_,"",@"SHT_CUDA_INFO"
	.sectionflags	@""
	.align	4


	//----- nvinfo : EIATTR_CUDA_API_VERSION
	.align		4
        /*0000*/ 	.byte	0x04, 0x37
        /*0002*/ 	.short	(.L_127 - .L_126)
.L_126:
        /*0004*/ 	.word	0x00000082


	//----- nvinfo : EIATTR_KPARAM_INFO
	.align		4
.L_127:
        /*0008*/ 	.byte	0x04, 0x17
        /*000a*/ 	.short	(.L_129 - .L_128)
.L_128:
        /*000c*/ 	.word	0x00000000
        /*0010*/ 	.short	0x0005
        /*0012*/ 	.short	0x001c
        /*0014*/ 	.byte	0x00, 0xf0, 0x05, 0x00


	//----- nvinfo : EIATTR_KPARAM_INFO
	.align		4
.L_129:
        /*0018*/ 	.byte	0x04, 0x17
        /*001a*/ 	.short	(.L_131 - .L_130)
.L_130:
        /*001c*/ 	.word	0x00000000
        /*0020*/ 	.short	0x0004
        /*0022*/ 	.short	0x0018
        /*0024*/ 	.byte	0x00, 0xf0, 0x11, 0x00


	//----- nvinfo : EIATTR_KPARAM_INFO
	.align		4
.L_131:
        /*0028*/ 	.byte	0x04, 0x17
        /*002a*/ 	.short	(.L_133 - .L_132)
.L_132:
        /*002c*/ 	.word	0x00000000
        /*0030*/ 	.short	0x0003
        /*0032*/ 	.short	0x0014
        /*0034*/ 	.byte	0x00, 0xf0, 0x11, 0x00


	//----- nvinfo : EIATTR_KPARAM_INFO
	.align		4
.L_133:
        /*0038*/ 	.byte	0x04, 0x17
        /*003a*/ 	.short	(.L_135 - .L_134)
.L_134:
        /*003c*/ 	.word	0x00000000
        /*0040*/ 	.short	0x0002
        /*0042*/ 	.short	0x0010
        /*0044*/ 	.byte	0x00, 0xf0, 0x11, 0x00


	//----- nvinfo : EIATTR_KPARAM_INFO
	.align		4
.L_135:
        /*0048*/ 	.byte	0x04, 0x17
        /*004a*/ 	.short	(.L_137 - .L_136)
.L_136:
        /*004c*/ 	.word	0x00000000
        /*0050*/ 	.short	0x0001
        /*0052*/ 	.short	0x0008
        /*0054*/ 	.byte	0x00, 0xf5, 0x21, 0x00


	//----- nvinfo : EIATTR_KPARAM_INFO
	.align		4
.L_137:
        /*0058*/ 	.byte	0x04, 0x17
        /*005a*/ 	.short	(.L_139 - .L_138)
.L_138:
        /*005c*/ 	.word	0x00000000
        /*0060*/ 	.short	0x0000
        /*0062*/ 	.short	0x0000
        /*0064*/ 	.byte	0x00, 0xf5, 0x21, 0x00


	//----- nvinfo : EIATTR_SPARSE_MMA_MASK
	.align		4
.L_139:
        /*0068*/ 	.byte	0x03, 0x50
        /*006a*/ 	.short	0x0000


	//----- nvinfo : EIATTR_MAXREG_COUNT
	.align		4
        /*006c*/ 	.byte	0x03, 0x1b
        /*006e*/ 	.short	0x00ff


	//----- nvinfo : EIATTR_NUM_BARRIERS
	.align		4
        /*0070*/ 	.byte	0x02, 0x4c
        /*0072*/ 	.byte	0x01
	.zero		1


	//----- nvinfo : EIATTR_MERCURY_ISA_VERSION
	.align		4
        /*0074*/ 	.byte	0x03, 0x5f
        /*0076*/ 	.short	0x0101


	//----- nvinfo : EIATTR_VRC_CTA_INIT_COUNT
	.align		4
        /*0078*/ 	.byte	0x02, 0x4a
	.zero		1
	.zero		1


	//----- nvinfo : EIATTR_EXIT_INSTR_OFFSETS
	.align		4
        /*007c*/ 	.byte	0x04, 0x1c
        /*007e*/ 	.short	(.L_141 - .L_140)


	//   ....[0]....
.L_140:
        /*0080*/ 	.word	0x00000030


	//   ....[1]....
        /*0084*/ 	.word	0x00002b10


	//----- nvinfo : EIATTR_MAX_THREADS
	.align		4
.L_141:
        /*0088*/ 	.byte	0x04, 0x05
        /*008a*/ 	.short	(.L_143 - .L_142)
.L_142:
        /*008c*/ 	.word	0x00000080
        /*0090*/ 	.word	0x00000001
        /*0094*/ 	.word	0x00000001


	//----- nvinfo : EIATTR_CRS_STACK_SIZE
	.align		4
.L_143:
        /*0098*/ 	.byte	0x04, 0x1e
        /*009a*/ 	.short	(.L_145 - .L_144)
.L_144:
        /*009c*/ 	.word	0x00000000


	//----- nvinfo : EIATTR_CBANK_PARAM_SIZE
	.align		4
.L_145:
        /*00a0*/ 	.byte	0x03, 0x19
        /*00a2*/ 	.short	0x001d


	//----- nvinfo : EIATTR_PARAM_CBANK
	.align		4
        /*00a4*/ 	.byte	0x04, 0x0a
        /*00a6*/ 	.short	(.L_147 - .L_146)
	.align		4
.L_146:
        /*00a8*/ 	.word	index@(.nv.constant0._ZN3cub18CUB_300001_SM_10006detail10radix_sort30DeviceRadixSortHistogramKernelINS1_5radix10policy_hubIiNS0_8NullTypeEjE10Policy1000ELNS0_9SortOrderE0EijNS1_21identity_decomposer_tEEEvPT2_PKT1_SB_iiT3_)
        /*00ac*/ 	.short	0x0380
        /*00ae*/ 	.short	0x001d


	//----- nvinfo : EIATTR_SW_WAR
	.align		4
.L_147:
        /*00b0*/ 	.byte	0x04, 0x36
        /*00b2*/ 	.short	(.L_149 - .L_148)
.L_148:
        /*00b4*/ 	.word	0x00000008
.L_149:


//--------------------- .nv.info._ZN3cub18CUB_300001_SM_10006detail10radix_sort31DeviceRadixSortSingleTileKernelINS1_5radix10policy_hubIiNS0_8NullTypeEjE10Policy1000ELNS0_9SortOrderE0EiS6_jNS1_21identity_decomposer_tEEEvPKT1_PSB_PKT2_PSF_T3_iiT4_ --------------------------
	.section	.nv.info._ZN3cub18CUB_300001_SM_10006detail10radix_sort31DeviceRadixSortSingleTileKernelINS1_5radix10policy_hubIiNS0_8NullTypeEjE10Policy1000ELNS0_9SortOrderE0EiS6_jNS1_21identity_decomposer_tEEEvPKT1_PSB_PKT2_PSF_T3_iiT4_,"",@"SHT_CUDA_INFO"
	.sectionflags	@""
	.align	4


	//----- nvinfo : EIATTR_CUDA_API_VERSION
	.align		4
        /*0000*/ 	.byte	0x04, 0x37
        /*0002*/ 	.short	(.L_151 - .L_150)
.L_150:
        /*0004*/ 	.word	0x00000082


	//----- nvinfo : EIATTR_KPARAM_INFO
	.align		4
.L_151:
        /*0008*/ 	.byte	0x04, 0x17
        /*000a*/ 	.short	(.L_153 - .L_152)
.L_152:
        /*000c*/ 	.word	0x00000000
        /*0010*/ 	.short	0x0007
        /*0012*/ 	.short	0x002c
        /*0014*/ 	.byte	0x00, 0xf0, 0x05, 0x00


	//----- nvinfo : EIATTR_KPARAM_INFO
	.align		4
.L_153:
        /*0018*/ 	.byte	0x04, 0x17
        /*001a*/ 	.short	(.L_155 - .L_154)
.L_154:
        /*001c*/ 	.word	0x00000000
        /*0020*/ 	.short	0x0006
        /*0022*/ 	.short	0x0028
        /*0024*/ 	.byte	0x00, 0xf0, 0x11, 0x00


	//----- nvinfo : EIATTR_KPARAM_INFO
	.align		4
.L_155:
        /*0028*/ 	.byte	0x04, 0x17
        /*002a*/ 	.short	(.L_157 - .L_156)
.L_156:
        /*002c*/ 	.word	0x00000000
        /*0030*/ 	.short	0x0005
        /*0032*/ 	.short	0x0024
        /*0034*/ 	.byte	0x00, 0xf0, 0x11, 0x00


	//----- nvinfo : EIATTR_KPARAM_INFO
	.align		4
.L_157:
        /*0038*/ 	.byte	0x04, 0x17
        /*003a*/ 	.short	(.L_159 - .L_158)
.L_158:
        /*003c*/ 	.word	0x00000000
        /*0040*/ 	.short	0x0004
        /*0042*/ 	.short	0x0020
        /*0044*/ 	.byte	0x00, 0xf0, 0x11, 0x00


	//----- nvinfo : EIATTR_KPARAM_INFO
	.align		4
.L_159:
        /*0048*/ 	.byte	0x04, 0x17
        /*004a*/ 	.short	(.L_161 - .L_160)
.L_160:
        /*004c*/ 	.word	0x00000000
        /*0050*/ 	.short	0x0003
        /*0052*/ 	.short	0x0018
        /*0054*/ 	.byte	0x00, 0xf5, 0x21, 0x00


	//----- nvinfo : EIATTR_KPARAM_INFO
	.align		4
.L_161:
        /*0058*/ 	.byte	0x04, 0x17
        /*005a*/ 	.short	(.L_163 - .L_162)
.L_162:
        /*005c*/ 	.word	0x00000000
        /*0060*/ 	.short	0x0002
        /*0062*/ 	.short	0x0010
        /*0064*/ 	.byte	0x00, 0xf5, 0x21, 0x00


	//----- nvinfo : EIATTR_KPARAM_INFO
	.align		4
.L_163:
        /*0068*/ 	.byte	0x04, 0x17
        /*006a*/ 	.short	(.L_165 - .L_164)
.L_164:
        /*006c*/ 	.word	0x00000000
        /*0070*/ 	.short	0x0001
        /*0072*/ 	.short	0x0008
        /*0074*/ 	.byte	0x00, 0xf5, 0x21, 0x00


	//----- nvinfo : EIATTR_KPARAM_INFO
	.align		4
.L_165:
        /*0078*/ 	.byte	0x04, 0x17
        /*007a*/ 	.short	(.L_167 - .L_166)
.L_166:
        /*007c*/ 	.word	0x00000000
        /*0080*/ 	.short	0x0000
        /*0082*/ 	.short	0x0000
        /*0084*/ 	.byte	0x00, 0xf5, 0x21, 0x00


	//----- nvinfo : EIATTR_SPARSE_MMA_MASK
	.align		4
.L_167:
        /*0088*/ 	.byte	0x03, 0x50
        /*008a*/ 	.short	0x0000


	//----- nvinfo : EIATTR_MAXREG_COUNT
	.align		4
        /*008c*/ 	.byte	0x03, 0x1b
        /*008e*/ 	.short	0x00ff


	//----- nvinfo : EIATTR_NUM_BARRIERS
	.align		4
        /*0090*/ 	.byte	0x02, 0x4c
        /*0092*/ 	.byte	0x01
	.zero		1


	//----- nvinfo : EIATTR_MERCURY_ISA_VERSION
	.align		4
        /*0094*/ 	.byte	0x03, 0x5f
        /*0096*/ 	.short	0x0101


	//----- nvinfo : EIATTR_COOP_GROUP_MASK_REGIDS
	.align		4
        /*0098*/ 	.byte	0x04, 0x29
        /*009a*/ 	.short	(.L_169 - .L_168)


	//   ....[0]....
.L_168:
        /*009c*/ 	.word	0xffffffff


	//   ....[1]....
        /*00a0*/ 	.word	0xffffffff


	//   ....[2]....
        /*00a4*/ 	.word	0xffffffff


	//   ....[3]....
        /*00a8*/ 	.word	0xffffffff


	//   ....[4]....
        /*00ac*/ 	.word	0xffffffff


	//----- nvinfo : EIATTR_COOP_GROUP_INSTR_OFFSETS
	.align		4
.L_169:
        /*00b0*/ 	.byte	0x04, 0x28
        /*00b2*/ 	.short	(.L_171 - .L_170)


	//   ....[0]....
.L_170:
        /*00b4*/ 	.word	0x00001a00


	//   ....[1]....
        /*00b8*/ 	.word	0x00001a20


	//   ....[2]....
        /*00bc*/ 	.word	0x00001a40


	//   ....[3]....
        /*00c0*/ 	.word	0x00001a60


	//   ....[4]....
        /*00c4*/ 	.word	0x00001a80


	//----- nvinfo : EIATTR_VRC_CTA_INIT_COUNT
	.align		4
.L_171:
        /*00c8*/ 	.byte	0x02, 0x4a
	.zero		1
	.zero		1


	//----- nvinfo : EIATTR_EXIT_INSTR_OFFSETS
	.align		4
        /*00cc*/ 	.byte	0x04, 0x1c
        /*00ce*/ 	.short	(.L_173 - .L_172)


	//   ....[0]....
.L_172:
        /*00d0*/ 	.word	0x00002fc0


	//   ....[1]....
        /*00d4*/ 	.word	0x00003000


	//----- nvinfo : EIATTR_MAX_THREADS
	.align		4
.L_173:
        /*00d8*/ 	.byte	0x04, 0x05
        /*00da*/ 	.short	(.L_175 - .L_174)
.L_174:
        /*00dc*/ 	.word	0x00000100
        /*00e0*/ 	.word	0x00000001
        /*00e4*/ 	.word	0x00000001


	//----- nvinfo : EIATTR_CBANK_PARAM_SIZE
	.align		4
.L_175:
        /*00e8*/ 	.byte	0x03, 0x19
        /*00ea*/ 	.short	0x002d


	//----- nvinfo : EIATTR_PARAM_CBANK
	.align		4
        /*00ec*/ 	.byte	0x04, 0x0a
        /*00ee*/ 	.short	(.L_177 - .L_176)
	.align		4
.L_176:
        /*00f0*/ 	.word	index@(.nv.constant0._ZN3cub18CUB_300001_SM_10006detail10radix_sort31DeviceRadixSortSingleTileKernelINS1_5radix10policy_hubIiNS0_8NullTypeEjE10Policy1000ELNS0_9SortOrderE0EiS6_jNS1_21identity_decomposer_tEEEvPKT1_PSB_PKT2_PSF_T3_iiT4_)
        /*00f4*/ 	.short	0x0380
        /*00f6*/ 	.short	0x002d


	//----- nvinfo : EIATTR_SW_WAR
	.align		4
.L_177:
        /*00f8*/ 	.byte	0x04, 0x36
        /*00fa*/ 	.short	(.L_179 - .L_178)
.L_178:
        /*00fc*/ 	.word	0x00000008
.L_179:


//--------------------- .nv.info._ZN3cub18CUB_300001_SM_10006detail11EmptyKernelIvEEvv --------------------------
	.section	.nv.info._ZN3cub18CUB_300001_SM_10006detail11EmptyKernelIvEEvv,"",@"SHT_CUDA_INFO"
	.sectionflags	@""
	.align	4


	//----- nvinfo : EIATTR_CUDA_API_VERSION
	.align		4
        /*0000*/ 	.byte	0x04, 0x37
        /*0002*/ 	.short	(.L_181 - .L_180)
.L_180:
        /*0004*/ 	.word	0x00000082


	//----- nvinfo : EIATTR_SPARSE_MMA_MASK
	.align		4
.L_181:
        /*0008*/ 	.byte	0x03, 0x50
        /*000a*/ 	.short	0x0000


	//----- nvinfo : EIATTR_MAXREG_COUNT
	.align		4
        /*000c*/ 	.byte	0x03, 0x1b
        /*000e*/ 	.short	0x00ff


	//----- nvinfo : EIATTR_MERCURY_ISA_VERSION
	.align		4
        /*0010*/ 	.byte	0x03, 0x5f
        /*0012*/ 	.short	0x0101


	//----- nvinfo : EIATTR_VRC_CTA_INIT_COUNT
	.align		4
        /*0014*/ 	.byte	0x02, 0x4a
	.zero		1
	.zero		1


	//----- nvinfo : EIATTR_EXIT_INSTR_OFFSETS
	.align		4
        /*0018*/ 	.byte	0x04, 0x1c
        /*001a*/ 	.short	(.L_183 - .L_182)


	//   ....[0]....
.L_182:
        /*001c*/ 	.word	0x00000010


	//----- nvinfo : EIATTR_SW_WAR
	.align		4
.L_183:
        /*0020*/ 	.byte	0x04, 0x36
        /*0022*/ 	.short	(.L_185 - .L_184)
.L_184:
        /*0024*/ 	.word	0x00000008
.L_185:


//--------------------- .nv.callgraph             --------------------------
	.section	.nv.callgraph,"",@"SHT_CUDA_CALLGRAPH"
	.align	4
	.sectionentsize	8
	.align		4
        /*0000*/ 	.word	0x00000000
	.align		4
        /*0004*/ 	.word	0xffffffff
	.align		4
        /*0008*/ 	.word	0x00000000
	.align		4
        /*000c*/ 	.word	0xfffffffe
	.align		4
        /*0010*/ 	.word	0x00000000
	.align		4
        /*0014*/ 	.word	0xfffffffd
	.align		4
        /*0018*/ 	.word	0x00000000
	.align		4
        /*001c*/ 	.word	0xfffffffc


//--------------------- .nv.constant4             --------------------------
	.section	.nv.constant4,"a",@progbits
	.align	8
	.align		8
.nv.constant4:
        /*0000*/ 	.dword	_ZN30_INTERNAL_72538ae7_4_k_cu_main4cuda3std3__45__cpo5beginE
	.align		8
        /*0008*/ 	.dword	_ZN30_INTERNAL_72538ae7_4_k_cu_main4cuda3std3__45__cpo3endE
	.align		8
        /*0010*/ 	.dword	_ZN30_INTERNAL_72538ae7_4_k_cu_main4cuda3std3__45__cpo6cbeginE
	.align		8
        /*0018*/ 	.dword	_ZN30_INTERNAL_72538ae7_4_k_cu_main4cuda3std3__45__cpo4cendE
	.align		8
        /*0020*/ 	.dword	_ZN30_INTERNAL_72538ae7_4_k_cu_main4cuda3std3__45__cpo6rbeginE
	.align		8
        /*0028*/ 	.dword	_ZN30_INTERNAL_72538ae7_4_k_cu_main4cuda3std3__45__cpo4rendE
	.align		8
        /*0030*/ 	.dword	_ZN30_INTERNAL_72538ae7_4_k_cu_main4cuda3std3__45__cpo7crbeginE
	.align		8
        /*0038*/ 	.dword	_ZN30_INTERNAL_72538ae7_4_k_cu_main4cuda3std3__45__cpo5crendE
	.align		8
        /*0040*/ 	.dword	_ZN30_INTERNAL_72538ae7_4_k_cu_main4cuda3std3__432_GLOBAL__N__72538ae7_4_k_cu_main6ignoreE
	.align		8
        /*0048*/ 	.dword	_ZN30_INTERNAL_72538ae7_4_k_cu_main4cuda3std3__419piecewise_constructE
	.align		8
        /*0050*/ 	.dword	_ZN30_INTERNAL_72538ae7_4_k_cu_main4cuda3std3__48in_placeE
	.align		8
        /*0058*/ 	.dword	_ZN30_INTERNAL_72538ae7_4_k_cu_main4cuda3std3__420unreachable_sentinelE
	.align		8
        /*0060*/ 	.dword	_ZN30_INTERNAL_72538ae7_4_k_cu_main4cuda3std3__47nulloptE
	.align		8
        /*0068*/ 	.dword	_ZN30_INTERNAL_72538ae7_4_k_cu_main4cuda3std3__48unexpectE
	.align		8
        /*0070*/ 	.dword	_ZN30_INTERNAL_72538ae7_4_k_cu_main4cuda3std6ranges3__45__cpo4swapE
	.align		8
        /*0078*/ 	.dword	_ZN30_INTERNAL_72538ae7_4_k_cu_main4cuda3std6ranges3__45__cpo9iter_moveE
	.align		8
        /*0080*/ 	.dword	_ZN30_INTERNAL_72538ae7_4_k_cu_main4cuda3std6ranges3__45__cpo5beginE
	.align		8
        /*0088*/ 	.dword	_ZN30_INTERNAL_72538ae7_4_k_cu_main4cuda3std6ranges3__45__cpo3endE
	.align		8
        /*0090*/ 	.dword	_ZN30_INTERNAL_72538ae7_4_k_cu_main4cuda3std6ranges3__45__cpo6cbeginE
	.align		8
        /*0098*/ 	.dword	_ZN30_INTERNAL_72538ae7_4_k_cu_main4cuda3std6ranges3__45__cpo4cendE
	.align		8
        /*00a0*/ 	.dword	_ZN30_INTERNAL_72538ae7_4_k_cu_main4cuda3std6ranges3__45__cpo7advanceE
	.align		8
        /*00a8*/ 	.dword	_ZN30_INTERNAL_72538ae7_4_k_cu_main4cuda3std6ranges3__45__cpo9iter_swapE
	.align		8
        /*00b0*/ 	.dword	_ZN30_INTERNAL_72538ae7_4_k_cu_main4cuda3std6ranges3__45__cpo4nextE
	.align		8
        /*00b8*/ 	.dword	_ZN30_INTERNAL_72538ae7_4_k_cu_main4cuda3std6ranges3__45__cpo4prevE
	.align		8
        /*00c0*/ 	.dword	_ZN30_INTERNAL_72538ae7_4_k_cu_main4cuda3std6ranges3__45__cpo4dataE
	.align		8
        /*00c8*/ 	.dword	_ZN30_INTERNAL_72538ae7_4_k_cu_main4cuda3std6ranges3__45__cpo5cdataE
	.align		8
        /*00d0*/ 	.dword	_ZN30_INTERNAL_72538ae7_4_k_cu_main4cuda3std6ranges3__45__cpo4sizeE
	.align		8
        /*00d8*/ 	.dword	_ZN30_INTERNAL_72538ae7_4_k_cu_main4cuda3std6ranges3__45__cpo5ssizeE
	.align		8
        /*00e0*/ 	.dword	_ZN30_INTERNAL_72538ae7_4_k_cu_main4cuda3std6ranges3__45__cpo8distanceE
	.align		8
        /*00e8*/ 	.dword	_ZN30_INTERNAL_72538ae7_4_k_cu_main6thrust24THRUST_300001_SM_1000_NS6system6detail10sequential3seqE
	.align		8
        /*00f0*/ 	.dword	_ZN30_INTERNAL_72538ae7_4_k_cu_main6thrust24THRUST_300001_SM_1000_NS12placeholders2_1E
	.align		8
        /*00f8*/ 	.dword	_ZN30_INTERNAL_72538ae7_4_k_cu_main6thrust24THRUST_300001_SM_1000_NS12placeholders2_2E
	.align		8
        /*0100*/ 	.dword	_ZN30_INTERNAL_72538ae7_4_k_cu_main6thrust24THRUST_300001_SM_1000_NS12placeholders2_3E
	.align		8
        /*0108*/ 	.dword	_ZN30_INTERNAL_72538ae7_4_k_cu_main6thrust24THRUST_300001_SM_1000_NS12placeholders2_4E
	.align		8
        /*0110*/ 	.dword	_ZN30_INTERNAL_72538ae7_4_k_cu_main6thrust24THRUST_300001_SM_1000_NS12placeholders2_5E
	.align		8
        /*0118*/ 	.dword	_ZN30_INTERNAL_72538ae7_4_k_cu_main6thrust24THRUST_300001_SM_1000_NS12placeholders2_6E
	.align		8
        /*0120*/ 	.dword	_ZN30_INTERNAL_72538ae7_4_k_cu_main6thrust24THRUST_300001_SM_1000_NS12placeholders2_7E
	.align		8
        /*0128*/ 	.dword	_ZN30_INTERNAL_72538ae7_4_k_cu_main6thrust24THRUST_300001_SM_1000_NS12placeholders2_8E
	.align		8
        /*0130*/ 	.dword	_ZN30_INTERNAL_72538ae7_4_k_cu_main6thrust24THRUST_300001_SM_1000_NS12placeholders2_9E
	.align		8
        /*0138*/ 	.dword	_ZN30_INTERNAL_72538ae7_4_k_cu_main6thrust24THRUST_300001_SM_1000_NS12placeholders3_10E


//--------------------- .text._ZN3cub18CUB_300001_SM_10006detail10radix_sort29DeviceRadixSortOnesweepKernelINS1_5radix10policy_hubIiNS0_8NullTypeEjE10Policy1000ELNS0_9SortOrderE0EiS6_jiiNS1_21identity_decomposer_tEEEvPT5_SC_PT3_PKSD_PT1_PKSH_PT2_PKSL_T4_iiT6_ --------------------------
	.section	.text._ZN3cub18CUB_300001_SM_10006detail10radix_sort29DeviceRadixSortOnesweepKernelINS1_5radix10policy_hubIiNS0_8NullTypeEjE10Policy1000ELNS0_9SortOrderE0EiS6_jiiNS1_21identity_decomposer_tEEEvPT5_SC_PT3_PKSD_PT1_PKSH_PT2_PKSL_T4_iiT6_,"ax",@progbits
	.align	128
        .global         _ZN3cub18CUB_300001_SM_10006detail10radix_sort29DeviceRadixSortOnesweepKernelINS1_5radix10policy_hubIiNS0_8NullTypeEjE10Policy1000ELNS0_9SortOrderE0EiS6_jiiNS1_21identity_decomposer_tEEEvPT5_SC_PT3_PKSD_PT1_PKSH_PT2_PKSL_T4_iiT6_
        .type           _ZN3cub18CUB_300001_SM_10006detail10radix_sort29DeviceRadixSortOnesweepKernelINS1_5radix10policy_hubIiNS0_8NullTypeEjE10Policy1000ELNS0_9SortOrderE0EiS6_jiiNS1_21identity_decomposer_tEEEvPT5_SC_PT3_PKSD_PT1_PKSH_PT2_PKSL_T4_iiT6_,@function
        .size           _ZN3cub18CUB_300001_SM_10006detail10radix_sort29DeviceRadixSortOnesweepKernelINS1_5radix10policy_hubIiNS0_8NullTypeEjE10Policy1000ELNS0_9SortOrderE0EiS6_jiiNS1_21identity_decomposer_tEEEvPT5_SC_PT3_PKSD_PT1_PKSH_PT2_PKSL_T4_iiT6_,(.L_x_220 - _ZN3cub18CUB_300001_SM_10006detail10radix_sort29DeviceRadixSortOnesweepKernelINS1_5radix10policy_hubIiNS0_8NullTypeEjE10Policy1000ELNS0_9SortOrderE0EiS6_jiiNS1_21identity_decomposer_tEEEvPT5_SC_PT3_PKSD_PT1_PKSH_PT2_PKSL_T4_iiT6_)
        .other          _ZN3cub18CUB_300001_SM_10006detail10radix_sort29DeviceRadixSortOnesweepKernelINS1_5radix10policy_hubIiNS0_8NullTypeEjE10Policy1000ELNS0_9SortOrderE0EiS6_jiiNS1_21identity_decomposer_tEEEvPT5_SC_PT3_PKSD_PT1_PKSH_PT2_PKSL_T4_iiT6_,@"STO_CUDA_ENTRY STV_DEFAULT"
_ZN3cub18CUB_300001_SM_10006detail10radix_sort29DeviceRadixSortOnesweepKernelINS1_5radix10policy_hubIiNS0_8NullTypeEjE10Policy1000ELNS0_9SortOrderE0EiS6_jiiNS1_21identity_decomposer_tEEEvPT5_SC_PT3_PKSD_PT1_PKSH_PT2_PKSL_T4_iiT6_:
.text._ZN3cub18CUB_300001_SM_10006detail10radix_sort29DeviceRadixSortOnesweepKernelINS1_5radix10policy_hubIiNS0_8NullTypeEjE10Policy1000ELNS0_9SortOrderE0EiS6_jiiNS1_21identity_decomposer_tEEEvPT5_SC_PT3_PKSD_PT1_PKSH_PT2_PKSL_T4_iiT6_:
[----:B------:R-:W-:Y:S01]  /*0000*/  LDC R1, c[0x0][0x37c] ;  /* 0x0000df00ff017b82 */ /* 0x000fe20000000800 */
[----:B------:R-:W0:Y:S01]  /*0010*/  S2R R29, SR_TID.X ;  /* 0x00000000001d7919 */ /* 0x000e220000002100 */
[----:B------:R-:W1:Y:S01]  /*0020*/  LDCU.64 UR8, c[0x0][0x358] ;  /* 0x00006b00ff0877ac */ /* 0x000e620008000a00 */
[----:B------:R-:W-:Y:S01]  /*0030*/  BSSY.RECONVERGENT B0, `(.L_x_0) ;  /* 0x000000a000007945 */ /* 0x000fe20003800200 */
[----:B0-----:R-:W-:-:S13]  /*0040*/  ISETP.NE.AND P0, PT, R29, RZ, PT ;  /* 0x000000ff1d00720c */ /* 0x001fda0003f05270 */
[----:B-1----:R-:W-:Y:S05]  /*0050*/  @P0 BRA `(.L_x_1) ;  /* 0x00000000001c0947 */ /* 0x002fea0003800000 */
[----:B------:R-:W0:Y:S01]  /*0060*/  LDC.64 R2, c[0x0][0x388] ;  /* 0x0000e200ff027b82 */ /* 0x000e220000000a00 */
[----:B------:R-:W-:-:S05]  /*0070*/  IMAD.MOV.U32 R5, RZ, RZ, 0x1 ;  /* 0x00000001ff057424 */ /* 0x000fca00078e00ff */
[----:B0-----:R-:W2:Y:S02]  /*0080*/  ATOMG.E.ADD.STRONG.GPU PT, R2, desc[UR8][R2.64], R5 ;  /* 0x80000005020279a8 */ /* 0x001ea400081ef108 */
[----:B------:R-:W0:Y:S01]  /*0090*/  S2UR UR5, SR_CgaCtaId ;  /* 0x00000000000579c3 */ /* 0x000e220000008800 */
[----:B------:R-:W-:Y:S02]  /*00a0*/  UMOV UR4, 0x400 ;  /* 0x0000040000047882 */ /* 0x000fe40000000000 */
[----:B0-----:R-:W-:-:S09]  /*00b0*/  ULEA UR4, UR5, UR4, 0x18 ;  /* 0x0000000405047291 */ /* 0x001fd2000f8ec0ff */
[----:B--2---:R0:W-:Y:S03]  /*00c0*/  STS [UR4+0x7800], R2 ;  /* 0x00780002ff007988 */ /* 0x0041e60008000804 */
.L_x_1:
[----:B------:R-:W-:Y:S05]  /*00d0*/  BSYNC.RECONVERGENT B0 ;  /* 0x0000000000007941 */ /* 0x000fea0003800200 */
.L_x_0:
[----:B------:R-:W1:Y:S08]  /*00e0*/  S2UR UR5, SR_CgaCtaId ;  /* 0x00000000000579c3 */ /* 0x000e700000008800 */
[----:B------:R-:W-:Y:S06]  /*00f0*/  BAR.SYNC.DEFER_BLOCKING 0x0 ;  /* 0x0000000000007b1d */ /* 0x000fec0000010000 */
[----:B------:R-:W-:Y:S01]  /*0100*/  UMOV UR4, 0x400 ;  /* 0x0000040000047882 */ /* 0x000fe20000000000 */
[----:B------:R-:W2:Y:S01]  /*0110*/  S2R R47, SR_LANEID ;  /* 0x00000000002f7919 */ /* 0x000ea20000000000 */
[----:B-1----:R-:W-:-:S02]  /*0120*/  ULEA UR6, UR5, UR4, 0x18 ;  /* 0x0000000405067291 */ /* 0x002fc4000f8ec0ff */
[----:B------:R-:W1:Y:S07]  /*0130*/  LDCU UR4, c[0x0][0x3c0] ;  /* 0x00007800ff0477ac */ /* 0x000e6e0008000800 */
[----:B------:R-:W3:Y:S02]  /*0140*/  LDS R0, [UR6+0x7800] ;  /* 0x00780006ff007984 */ /* 0x000ee40008000800 */
[----:B---3--:R-:W-:-:S13]  /*0150*/  R2UR UR10, R0 ;  /* 0x00000000000a72ca */ /* 0x008fda00000e0000 */
[----:B------:R-:W-:-:S04]  /*0160*/  UIMAD UR5, UR10, 0x1e00, URZ ;  /* 0x00001e000a0578a4 */ /* 0x000fc8000f8e02ff */
[----:B------:R-:W-:-:S04]  /*0170*/  UIADD3 UR7, UPT, UPT, UR5, 0x1e00, URZ ;  /* 0x00001e0005077890 */ /* 0x000fc8000fffe0ff */
[----:B-1----:R-:W-:-:S09]  /*0180*/  UISETP.GT.AND UP0, UPT, UR7, UR4, UPT ;  /* 0x000000040700728c */ /* 0x002fd2000bf04270 */
[----:B--2---:R-:W-:Y:S05]  /*0190*/  BRA.U UP0, `(.L_x_2) ;  /* 0x0000000100747547 */ /* 0x004fea000b800000 */
[----:B------:R-:W1:Y:S01]  /*01a0*/  LDCU.64 UR12, c[0x0][0x3a8] ;  /* 0x00007500ff0c77ac */ /* 0x000e620008000a00 */
[C---:B------:R-:W-:Y:S02]  /*01b0*/  LOP3.LUT R0, R29.reuse, 0x1f, RZ, 0xc0, !PT ;  /* 0x0000001f1d007812 */ /* 0x040fe400078ec0ff */
[----:B------:R-:W-:-:S05]  /*01c0*/  LOP3.LUT R3, R29, 0x3e0, RZ, 0xc0, !PT ;  /* 0x000003e01d037812 */ /* 0x000fca00078ec0ff */
[----:B------:R-:W-:-:S05]  /*01d0*/  IMAD R0, R3, 0x14, R0 ;  /* 0x0000001403007824 */ /* 0x000fca00078e0200 */
[----:B------:R-:W-:-:S05]  /*01e0*/  IADD3 R0, P0, PT, R0, UR5, RZ ;  /* 0x0000000500007c10 */ /* 0x000fca000ff1e0ff */
[----:B------:R-:W-:Y:S01]  /*01f0*/  IMAD.X R3, RZ, RZ, RZ, P0 ;  /* 0x000000ffff037224 */ /* 0x000fe200000e06ff */
[----:B-1----:R-:W-:-:S04]  /*0200*/  LEA R22, P0, R0, UR12, 0x2 ;  /* 0x0000000c00167c11 */ /* 0x002fc8000f8010ff */
[----:B------:R-:W-:-:S05]  /*0210*/  LEA.HI.X R23, R0, UR13, R3, 0x2, P0 ;  /* 0x0000000d00177c11 */ /* 0x000fca00080f1403 */
[----:B------:R1:W5:Y:S04]  /*0220*/  LDG.E R21, desc[UR8][R22.64] ;  /* 0x0000000816157981 */ /* 0x000368000c1e1900 */
        /* <DEDUP_REMOVED lines=18> */
[----:B0-----:R1:W5:Y:S01]  /*0350*/  LDG.E R2, desc[UR8][R22.64+0x980] ;  /* 0x0009800816027981 */ /* 0x001362000c1e1900 */
[----:B------:R-:W-:Y:S05]  /*0360*/  BRA `(.L_x_3) ;  /* 0x0000000400607947 */ /* 0x000fea0003800000 */
.L_x_2:
[C---:B------:R-:W-:Y:S01]  /*0370*/  LOP3.LUT R0, R29.reuse, 0x1f, RZ, 0xc0, !PT ;  /* 0x0000001f1d007812 */ /* 0x040fe200078ec0ff */
[----:B------:R-:W1:Y:S01]  /*0380*/  LDCU.64 UR12, c[0x0][0x3a8] ;  /* 0x00007500ff0c77ac */ /* 0x000e620008000a00 */
[----:B------:R-:W-:Y:S01]  /*0390*/  LOP3.LUT R3, R29, 0x3e0, RZ, 0xc0, !PT ;  /* 0x000003e01d037812 */ /* 0x000fe200078ec0ff */
[----:B------:R-:W-:Y:S01]  /*03a0*/  IMAD.MOV.U32 R21, RZ, RZ, 0x7fffffff ;  /* 0x7fffffffff157424 */ /* 0x000fe200078e00ff */
[----:B------:R-:W-:-:S03]  /*03b0*/  UIADD3 UR4, UPT, UPT, -UR5, UR4, URZ ;  /* 0x0000000405047290 */ /* 0x000fc6000fffe1ff */
[----:B------:R-:W-:-:S04]  /*03c0*/  IMAD R3, R3, 0x14, R0 ;  /* 0x0000001403037824 */ /* 0x000fc800078e0200 */
[C---:B------:R-:W-:Y:S01]  /*03d0*/  VIADD R0, R3.reuse, 0x20 ;  /* 0x0000002003007836 */ /* 0x040fe20000000000 */
[C---:B------:R-:W-:Y:S01]  /*03e0*/  ISETP.GE.AND P5, PT, R3.reuse, UR4, PT ;  /* 0x0000000403007c0c */ /* 0x040fe2000bfa6270 */
[C---:B0-----:R-:W-:Y:S02]  /*03f0*/  VIADD R2, R3.reuse, 0x40 ;  /* 0x0000004003027836 */ /* 0x041fe40000000000 */
[C---:B------:R-:W-:Y:S01]  /*0400*/  VIADD R4, R3.reuse, 0x80 ;  /* 0x0000008003047836 */ /* 0x040fe20000000000 */
[----:B------:R-:W-:Y:S02]  /*0410*/  ISETP.GE.AND P4, PT, R0, UR4, PT ;  /* 0x0000000400007c0c */ /* 0x000fe4000bf86270 */
[C---:B------:R-:W-:Y:S02]  /*0420*/  IADD3 R0, P0, PT, R3.reuse, UR5, RZ ;  /* 0x0000000503007c10 */ /* 0x040fe4000ff1e0ff */
[----:B------:R-:W-:Y:S01]  /*0430*/  ISETP.GE.AND P3, PT, R2, UR4, PT ;  /* 0x0000000402007c0c */ /* 0x000fe2000bf66270 */
[C---:B------:R-:W-:Y:S01]  /*0440*/  VIADD R2, R3.reuse, 0x60 ;  /* 0x0000006003027836 */ /* 0x040fe20000000000 */
[----:B------:R-:W-:Y:S01]  /*0450*/  ISETP.GE.AND P1, PT, R4, UR4, PT ;  /* 0x0000000404007c0c */ /* 0x000fe2000bf26270 */
[----:B------:R-:W-:Y:S01]  /*0460*/  IMAD.X R5, RZ, RZ, RZ, P0 ;  /* 0x000000ffff057224 */ /* 0x000fe200000e06ff */
[----:B-1----:R-:W-:Y:S01]  /*0470*/  LEA R22, P0, R0, UR12, 0x2 ;  /* 0x0000000c00167c11 */ /* 0x002fe2000f8010ff */
[----:B------:R-:W-:Y:S01]  /*0480*/  IMAD.MOV.U32 R20, RZ, RZ, 0x7fffffff ;  /* 0x7fffffffff147424 */ /* 0x000fe200078e00ff */
[----:B------:R-:W-:Y:S01]  /*0490*/  ISETP.GE.AND P2, PT, R2, UR4, PT ;  /* 0x0000000402007c0c */ /* 0x000fe2000bf46270 */
[C---:B------:R-:W-:Y:S01]  /*04a0*/  VIADD R2, R3.reuse, 0xa0 ;  /* 0x000000a003027836 */ /* 0x040fe20000000000 */
[----:B------:R-:W-:Y:S01]  /*04b0*/  LEA.HI.X R23, R0, UR13, R5, 0x2, P0 ;  /* 0x0000000d00177c11 */ /* 0x000fe200080f1405 */
[----:B------:R-:W-:-:S02]  /*04c0*/  VIADD R0, R3, 0xc0 ;  /* 0x000000c003007836 */ /* 0x000fc40000000000 */
[----:B------:R-:W-:Y:S01]  /*04d0*/  IMAD.MOV.U32 R18, RZ, RZ, 0x7fffffff ;  /* 0x7fffffffff127424 */ /* 0x000fe200078e00ff */
[----:B------:R-:W-:Y:S01]  /*04e0*/  ISETP.GE.AND P0, PT, R2, UR4, PT ;  /* 0x0000000402007c0c */ /* 0x000fe2000bf06270 */
[----:B------:R0:W5:Y:S01]  /*04f0*/  @!P4 LDG.E R20, desc[UR8][R22.64+0x80] ;  /* 0x000080081614c981 */ /* 0x000162000c1e1900 */
[----:B------:R-:W-:Y:S01]  /*0500*/  ISETP.GE.AND P6, PT, R0, UR4, PT ;  /* 0x0000000400007c0c */ /* 0x000fe2000bfc6270 */
[C---:B------:R-:W-:Y:S02]  /*0510*/  VIADD R0, R3.reuse, 0x100 ;  /* 0x0000010003007836 */ /* 0x040fe40000000000 */
[C---:B------:R-:W-:Y:S01]  /*0520*/  VIADD R2, R3.reuse, 0xe0 ;  /* 0x000000e003027836 */ /* 0x040fe20000000000 */
[----:B------:R0:W5:Y:S01]  /*0530*/  @!P5 LDG.E R21, desc[UR8][R22.64] ;  /* 0x000000081615d981 */ /* 0x000162000c1e1900 */
[----:B------:R-:W-:Y:S01]  /*0540*/  IMAD.MOV.U32 R19, RZ, RZ, 0x7fffffff ;  /* 0x7fffffffff137424 */ /* 0x000fe200078e00ff */
[----:B------:R-:W-:Y:S01]  /*0550*/  ISETP.GE.AND P4, PT, R0, UR4, PT ;  /* 0x0000000400007c0c */ /* 0x000fe2000bf86270 */
[C---:B------:R-:W-:Y:S01]  /*0560*/  VIADD R0, R3.reuse, 0x140 ;  /* 0x0000014003007836 */ /* 0x040fe20000000000 */
[----:B------:R0:W5:Y:S01]  /*0570*/  @!P2 LDG.E R18, desc[UR8][R22.64+0x180] ;  /* 0x000180081612a981 */ /* 0x000162000c1e1900 */
[----:B------:R-:W-:Y:S01]  /*0580*/  IMAD.MOV.U32 R17, RZ, RZ, 0x7fffffff ;  /* 0x7fffffffff117424 */ /* 0x000fe200078e00ff */
[----:B------:R-:W-:Y:S01]  /*0590*/  ISETP.GE.AND P5, PT, R2, UR4, PT ;  /* 0x0000000402007c0c */ /* 0x000fe2000bfa6270 */
[C---:B------:R-:W-:Y:S01]  /*05a0*/  VIADD R2, R3.reuse, 0x120 ;  /* 0x0000012003027836 */ /* 0x040fe20000000000 */
[----:B------:R-:W-:Y:S01]  /*05b0*/  ISETP.GE.AND P2, PT, R0, UR4, PT ;  /* 0x0000000400007c0c */ /* 0x000fe2000bf46270 */
[----:B------:R-:W-:Y:S01]  /*05c0*/  VIADD R0, R3, 0x160 ;  /* 0x0000016003007836 */ /* 0x000fe20000000000 */
[----:B------:R0:W5:Y:S01]  /*05d0*/  @!P3 LDG.E R19, desc[UR8][R22.64+0x100] ;  /* 0x000100081613b981 */ /* 0x000162000c1e1900 */
[----:B------:R-:W-:-:S03]  /*05e0*/  IMAD.MOV.U32 R15, RZ, RZ, 0x7fffffff ;  /* 0x7fffffffff0f7424 */ /* 0x000fc600078e00ff */
[----:B------:R0:W5:Y:S01]  /*05f0*/  @!P1 LDG.E R17, desc[UR8][R22.64+0x200] ;  /* 0x0002000816119981 */ /* 0x000162000c1e1900 */
[----:B------:R-:W-:Y:S01]  /*0600*/  ISETP.GE.AND P1, PT, R0, UR4, PT ;  /* 0x0000000400007c0c */ /* 0x000fe2000bf26270 */
[C---:B------:R-:W-:Y:S01]  /*0610*/  VIADD R0, R3.reuse, 0x1a0 ;  /* 0x000001a003007836 */ /* 0x040fe20000000000 */
[----:B------:R-:W-:Y:S01]  /*0620*/  ISETP.GE.AND P3, PT, R2, UR4, PT ;  /* 0x0000000402007c0c */ /* 0x000fe2000bf66270 */
[----:B------:R0:W5:Y:S01]  /*0630*/  @!P6 LDG.E R15, desc[UR8][R22.64+0x300] ;  /* 0x00030008160fe981 */ /* 0x000162000c1e1900 */
[----:B------:R-:W-:Y:S02]  /*0640*/  IMAD.MOV.U32 R14, RZ, RZ, 0x7fffffff ;  /* 0x7fffffffff0e7424 */ /* 0x000fe400078e00ff */
[----:B------:R-:W-:Y:S01]  /*0650*/  ISETP.GE.AND P6, PT, R0, UR4, PT ;  /* 0x0000000400007c0c */ /* 0x000fe2000bfc6270 */
[C---:B------:R-:W-:Y:S02]  /*0660*/  VIADD R0, R3.reuse, 0x1c0 ;  /* 0x000001c003007836 */ /* 0x040fe40000000000 */
[----:B------:R-:W-:Y:S01]  /*0670*/  IMAD.MOV.U32 R16, RZ, RZ, 0x7fffffff ;  /* 0x7fffffffff107424 */ /* 0x000fe200078e00ff */
[----:B------:R0:W5:Y:S01]  /*0680*/  @!P5 LDG.E R14, desc[UR8][R22.64+0x380] ;  /* 0x00038008160ed981 */ /* 0x000162000c1e1900 */
[----:B------:R-:W-:Y:S01]  /*0690*/  VIADD R2, R3, 0x180 ;  /* 0x0000018003027836 */ /* 0x000fe20000000000 */
[----:B------:R-:W-:Y:S01]  /*06a0*/  ISETP.GE.AND P5, PT, R0, UR4, PT ;  /* 0x0000000400007c0c */ /* 0x000fe2000bfa6270 */
[----:B------:R-:W-:-:S02]  /*06b0*/  IMAD.MOV.U32 R12, RZ, RZ, 0x7fffffff ;  /* 0x7fffffffff0c7424 */ /* 0x000fc400078e00ff */
[C---:B------:R-:W-:Y:S01]  /*06c0*/  VIADD R0, R3.reuse, 0x200 ;  /* 0x0000020003007836 */ /* 0x040fe20000000000 */
[----:B------:R0:W5:Y:S01]  /*06d0*/  @!P0 LDG.E R16, desc[UR8][R22.64+0x280] ;  /* 0x0002800816108981 */ /* 0x000162000c1e1900 */
[----:B------:R-:W-:Y:S01]  /*06e0*/  ISETP.GE.AND P0, PT, R2, UR4, PT ;  /* 0x0000000402007c0c */ /* 0x000fe2000bf06270 */
[----:B------:R-:W-:Y:S02]  /*06f0*/  IMAD.MOV.U32 R13, RZ, RZ, 0x7fffffff ;  /* 0x7fffffffff0d7424 */ /* 0x000fe400078e00ff */
[----:B------:R0:W5:Y:S01]  /*0700*/  @!P3 LDG.E R12, desc[UR8][R22.64+0x480] ;  /* 0x00048008160cb981 */ /* 0x000162000c1e1900 */
[----:B------:R-:W-:Y:S01]  /*0710*/  IMAD.MOV.U32 R11, RZ, RZ, 0x7fffffff ;  /* 0x7fffffffff0b7424 */ /* 0x000fe200078e00ff */
[----:B------:R-:W-:Y:S01]  /*0720*/  ISETP.GE.AND P3, PT, R0, UR4, PT ;  /* 0x0000000400007c0c */ /* 0x000fe2000bf66270 */
[C---:B------:R-:W-:Y:S01]  /*0730*/  VIADD R2, R3.reuse, 0x1e0 ;  /* 0x000001e003027836 */ /* 0x040fe20000000000 */
[----:B------:R0:W5:Y:S01]  /*0740*/  @!P4 LDG.E R13, desc[UR8][R22.64+0x400] ;  /* 0x00040008160dc981 */ /* 0x000162000c1e1900 */
[----:B------:R-:W-:-:S02]  /*0750*/  VIADD R0, R3, 0x220 ;  /* 0x0000022003007836 */ /* 0x000fc40000000000 */
[----:B------:R-:W-:Y:S01]  /*0760*/  IMAD.MOV.U32 R10, RZ, RZ, 0x7fffffff ;  /* 0x7fffffffff0a7424 */ /* 0x000fe200078e00ff */
[----:B------:R0:W5:Y:S01]  /*0770*/  @!P2 LDG.E R11, desc[UR8][R22.64+0x500] ;  /* 0x00050008160ba981 */ /* 0x000162000c1e1900 */
[----:B------:R-:W-:Y:S01]  /*0780*/  IMAD.MOV.U32 R9, RZ, RZ, 0x7fffffff ;  /* 0x7fffffffff097424 */ /* 0x000fe200078e00ff */
[----:B------:R-:W-:Y:S01]  /*0790*/  ISETP.GE.AND P4, PT, R2, UR4, PT ;  /* 0x0000000402007c0c */ /* 0x000fe2000bf86270 */
[C---:B------:R-:W-:Y:S01]  /*07a0*/  VIADD R2, R3.reuse, 0x240 ;  /* 0x0000024003027836 */ /* 0x040fe20000000000 */
[----:B------:R-:W-:Y:S01]  /*07b0*/  ISETP.GE.AND P2, PT, R0, UR4, PT ;  /* 0x0000000400007c0c */ /* 0x000fe2000bf46270 */
[----:B------:R-:W-:Y:S01]  /*07c0*/  VIADD R0, R3, 0x260 ;  /* 0x0000026003007836 */ /* 0x000fe20000000000 */
[----:B------:R0:W5:Y:S02]  /*07d0*/  @!P1 LDG.E R10, desc[UR8][R22.64+0x580] ;  /* 0x00058008160a9981 */ /* 0x000164000c1e1900 */
[----:B------:R-:W-:Y:S02]  /*07e0*/  ISETP.GE.AND P1, PT, R2, UR4, PT ;  /* 0x0000000402007c0c */ /* 0x000fe4000bf26270 */
[----:B------:R0:W5:Y:S01]  /*07f0*/  @!P0 LDG.E R9, desc[UR8][R22.64+0x600] ;  /* 0x0006000816098981 */ /* 0x000162000c1e1900 */
[----:B------:R-:W-:Y:S01]  /*0800*/  ISETP.GE.AND P0, PT, R0, UR4, PT ;  /* 0x0000000400007c0c */ /* 0x000fe2000bf06270 */
[----:B------:R-:W-:-:S02]  /*0810*/  IMAD.MOV.U32 R8, RZ, RZ, 0x7fffffff ;  /* 0x7fffffffff087424 */ /* 0x000fc400078e00ff */
[----:B------:R-:W-:Y:S02]  /*0820*/  IMAD.MOV.U32 R7, RZ, RZ, 0x7fffffff ;  /* 0x7fffffffff077424 */ /* 0x000fe400078e00ff */
[----:B------:R-:W-:Y:S02]  /*0830*/  IMAD.MOV.U32 R6, RZ, RZ, 0x7fffffff ;  /* 0x7fffffffff067424 */ /* 0x000fe400078e00ff */
[----:B------:R-:W-:Y:S01]  /*0840*/  IMAD.MOV.U32 R5, RZ, RZ, 0x7fffffff ;  /* 0x7fffffffff057424 */ /* 0x000fe200078e00ff */
[----:B------:R0:W5:Y:S01]  /*0850*/  @!P6 LDG.E R8, desc[UR8][R22.64+0x680] ;  /* 0x000680081608e981 */ /* 0x000162000c1e1900 */
[----:B------:R-:W-:Y:S02]  /*0860*/  IMAD.MOV.U32 R4, RZ, RZ, 0x7fffffff ;  /* 0x7fffffffff047424 */ /* 0x000fe400078e00ff */
[----:B------:R-:W-:Y:S01]  /*0870*/  IMAD.MOV.U32 R3, RZ, RZ, 0x7fffffff ;  /* 0x7fffffffff037424 */ /* 0x000fe200078e00ff */
[----:B------:R0:W5:Y:S01]  /*0880*/  @!P5 LDG.E R7, desc[UR8][R22.64+0x700] ;  /* 0x000700081607d981 */ /* 0x000162000c1e1900 */
[----:B------:R-:W-:-:S03]  /*0890*/  IMAD.MOV.U32 R2, RZ, RZ, 0x7fffffff ;  /* 0x7fffffffff027424 */ /* 0x000fc600078e00ff */
[----:B------:R0:W5:Y:S04]  /*08a0*/  @!P4 LDG.E R6, desc[UR8][R22.64+0x780] ;  /* 0x000780081606c981 */ /* 0x000168000c1e1900 */
[----:B------:R0:W5:Y:S04]  /*08b0*/  @!P3 LDG.E R5, desc[UR8][R22.64+0x800] ;  /* 0x000800081605b981 */ /* 0x000168000c1e1900 */
[----:B------:R0:W5:Y:S04]  /*08c0*/  @!P2 LDG.E R4, desc[UR8][R22.64+0x880] ;  /* 0x000880081604a981 */ /* 0x000168000c1e1900 */
[----:B------:R0:W5:Y:S04]  /*08d0*/  @!P1 LDG.E R3, desc[UR8][R22.64+0x900] ;  /* 0x0009000816039981 */ /* 0x000168000c1e1900 */
[----:B------:R0:W5:Y:S02]  /*08e0*/  @!P0 LDG.E R2, desc[UR8][R22.64+0x980] ;  /* 0x0009800816028981 */ /* 0x000164000c1e1900 */
.L_x_3:
[----:B------:R-:W-:Y:S01]  /*08f0*/  VIMNMX R0, PT, PT, R47, 0xe0, !PT ;  /* 0x000000e02f007848 */ /* 0x000fe20007fe0100 */
[----:B------:R-:W2:Y:S01]  /*0900*/  LDCU UR4, c[0x0][0x3c8] ;  /* 0x00007900ff0477ac */ /* 0x000ea20008000800 */
[----:B------:R-:W-:Y:S01]  /*0910*/  BSSY.RECONVERGENT B0, `(.L_x_4) ;  /* 0x0000027000007945 */ /* 0x000fe20003800200 */
[--C-:B------:R-:W-:Y:S01]  /*0920*/  IMAD.MOV.U32 R25, RZ, RZ, R47.reuse ;  /* 0x000000ffff197224 */ /* 0x100fe200078e002f */
[----:B------:R-:W-:Y:S01]  /*0930*/  IADD3 R0, PT, PT, R0, 0x1f, -R47 ;  /* 0x0000001f00007810 */ /* 0x000fe20007ffe82f */
[----:B------:R-:W-:-:S03]  /*0940*/  UMOV UR5, 0xffffffff ;  /* 0xffffffff00057882 */ /* 0x000fc60000000000 */
[C---:B------:R-:W-:Y:S02]  /*0950*/  ISETP.GE.U32.AND P0, PT, R0.reuse, 0x1e0, PT ;  /* 0x000001e00000780c */ /* 0x040fe40003f06070 */
[----:B01----:R-:W-:Y:S02]  /*0960*/  LEA.HI R23, R0, 0x1, RZ, 0x1b ;  /* 0x0000000100177811 */ /* 0x003fe400078fd8ff */
[----:B------:R-:W-:Y:S02]  /*0970*/  SHF.R.U32.HI R0, RZ, 0x5, R29 ;  /* 0x00000005ff007819 */ /* 0x000fe4000001161d */
[----:B------:R-:W-:-:S03]  /*0980*/  LOP3.LUT R26, R23, 0xf, RZ, 0xc0, !PT ;  /* 0x0000000f171a7812 */ /* 0x000fc600078ec0ff */
[----:B------:R-:W-:Y:S01]  /*0990*/  IMAD.SHL.U32 R0, R0, 0x400, RZ ;  /* 0x0000040000007824 */ /* 0x000fe200078e00ff */
[----:B------:R-:W-:Y:S01]  /*09a0*/  ISETP.NE.AND P1, PT, R26, RZ, PT ;  /* 0x000000ff1a00720c */ /* 0x000fe20003f25270 */
[----:B--2---:R-:W-:Y:S02]  /*09b0*/  USHF.L.U32 UR4, UR5, UR4, URZ ;  /* 0x0000000405047299 */ /* 0x004fe400080006ff */
[----:B------:R-:W-:Y:S10]  /*09c0*/  @!P0 BRA `(.L_x_5) ;  /* 0x00000000006c8947 */ /* 0x000ff40003800000 */
[----:B------:R-:W-:Y:S01]  /*09d0*/  IMAD R24, R47, 0x4, R0 ;  /* 0x000000042f187824 */ /* 0x000fe200078e0200 */
[----:B------:R-:W-:Y:S01]  /*09e0*/  LOP3.LUT R22, R23, 0xffffff0, RZ, 0xc0, !PT ;  /* 0x0ffffff017167812 */ /* 0x000fe200078ec0ff */
[----:B------:R-:W-:Y:S02]  /*09f0*/  IMAD.U32 R27, RZ, RZ, UR6 ;  /* 0x00000006ff1b7e24 */ /* 0x000fe4000f8e00ff */
[----:B------:R-:W-:Y:S02]  /*0a00*/  IMAD.MOV.U32 R25, RZ, RZ, R47 ;  /* 0x000000ffff197224 */ /* 0x000fe400078e002f */
[----:B------:R-:W-:Y:S01]  /*0a10*/  IMAD.MOV R22, RZ, RZ, -R22 ;  /* 0x000000ffff167224 */ /* 0x000fe200078e0a16 */
[----:B------:R-:W-:-:S07]  /*0a20*/  IADD3 R24, PT, PT, R24, 0x400, R27 ;  /* 0x0000040018187810 */ /* 0x000fce0007ffe01b */
.L_x_6:
[----:B------:R-:W-:Y:S01]  /*0a30*/  VIADD R22, R22, 0x10 ;  /* 0x0000001016167836 */ /* 0x000fe20000000000 */
[----:B------:R-:W-:Y:S01]  /*0a40*/  STS [R24+-0x400], RZ ;  /* 0xfffc00ff18007388 */ /* 0x000fe20000000800 */
[----:B------:R-:W-:-:S03]  /*0a50*/  VIADD R25, R25, 0x200 ;  /* 0x0000020019197836 */ /* 0x000fc60000000000 */
[----:B------:R-:W-:Y:S01]  /*0a60*/  ISETP.NE.AND P0, PT, R22, RZ, PT ;  /* 0x000000ff1600720c */ /* 0x000fe20003f05270 */
[----:B------:R-:W-:Y:S04]  /*0a70*/  STS [R24+-0x380], RZ ;  /* 0xfffc80ff18007388 */ /* 0x000fe80000000800 */
[----:B------:R-:W-:Y:S04]  /*0a80*/  STS [R24+-0x300], RZ ;  /* 0xfffd00ff18007388 */ /* 0x000fe80000000800 */
[----:B------:R-:W-:Y:S04]  /*0a90*/  STS [R24+-0x280], RZ ;  /* 0xfffd80ff18007388 */ /* 0x000fe80000000800 */
[----:B------:R-:W-:Y:S04]  /*0aa0*/  STS [R24+-0x200], RZ ;  /* 0xfffe00ff18007388 */ /* 0x000fe80000000800 */
[----:B------:R-:W-:Y:S04]  /*0ab0*/  STS [R24+-0x180], RZ ;  /* 0xfffe80ff18007388 */ /* 0x000fe80000000800 */
[----:B------:R-:W-:Y:S04]  /*0ac0*/  STS [R24+-0x100], RZ ;  /* 0xffff00ff18007388 */ /* 0x000fe80000000800 */
[----:B------:R-:W-:Y:S04]  /*0ad0*/  STS [R24+-0x80], RZ ;  /* 0xffff80ff18007388 */ /* 0x000fe80000000800 */
[----:B------:R-:W-:Y:S04]  /*0ae0*/  STS [R24], RZ ;  /* 0x000000ff18007388 */ /* 0x000fe80000000800 */
[----:B------:R-:W-:Y:S04]  /*0af0*/  STS [R24+0x80], RZ ;  /* 0x000080ff18007388 */ /* 0x000fe80000000800 */
[----:B------:R-:W-:Y:S04]  /*0b00*/  STS [R24+0x100], RZ ;  /* 0x000100ff18007388 */ /* 0x000fe80000000800 */
[----:B------:R-:W-:Y:S04]  /*0b10*/  STS [R24+0x180], RZ ;  /* 0x000180ff18007388 */ /* 0x000fe80000000800 */
[----:B------:R-:W-:Y:S04]  /*0b20*/  STS [R24+0x200], RZ ;  /* 0x000200ff18007388 */ /* 0x000fe80000000800 */
[----:B------:R-:W-:Y:S04]  /*0b30*/  STS [R24+0x280], RZ ;  /* 0x000280ff18007388 */ /* 0x000fe80000000800 */
[----:B------:R-:W-:Y:S04]  /*0b40*/  STS [R24+0x300], RZ ;  /* 0x000300ff18007388 */ /* 0x000fe80000000800 */
[----:B------:R0:W-:Y:S02]  /*0b50*/  STS [R24+0x380], RZ ;  /* 0x000380ff18007388 */ /* 0x0001e40000000800 */
[----:B0-----:R-:W-:Y:S01]  /*0b60*/  VIADD R24, R24, 0x800 ;  /* 0x0000080018187836 */ /* 0x001fe20000000000 */
[----:B------:R-:W-:Y:S06]  /*0b70*/  @P0 BRA `(.L_x_6) ;  /* 0xfffffffc00ac0947 */ /* 0x000fec000383ffff */
.L_x_5:
[----:B------:R-:W-:Y:S05]  /*0b80*/  BSYNC.RECONVERGENT B0 ;  /* 0x0000000000007941 */ /* 0x000fea0003800200 */
.L_x_4:
[----:B------:R-:W-:Y:S01]  /*0b90*/  BSSY.RECONVERGENT B0, `(.L_x_7) ;  /* 0x0000026000007945 */ /* 0x000fe20003800200 */
[----:B------:R-:W-:-:S03]  /*0ba0*/  VIADD R22, R0, UR6 ;  /* 0x0000000600167c36 */ /* 0x000fc60008000000 */
[----:B------:R-:W-:Y:S05]  /*0bb0*/  @!P1 BRA `(.L_x_8) ;  /* 0x00000000008c9947 */ /* 0x000fea0003800000 */
[----:B------:R-:W-:Y:S01]  /*0bc0*/  ISETP.GE.U32.AND P0, PT, R26, 0x8, PT ;  /* 0x000000081a00780c */ /* 0x000fe20003f06070 */
[----:B------:R-:W-:Y:S01]  /*0bd0*/  BSSY.RECONVERGENT B1, `(.L_x_9) ;  /* 0x000000e000017945 */ /* 0x000fe20003800200 */
[----:B------:R-:W-:-:S04]  /*0be0*/  LOP3.LUT R27, R23, 0x7, RZ, 0xc0, !PT ;  /* 0x00000007171b7812 */ /* 0x000fc800078ec0ff */
[----:B------:R-:W-:-:S07]  /*0bf0*/  ISETP.NE.AND P1, PT, R27, RZ, PT ;  /* 0x000000ff1b00720c */ /* 0x000fce0003f25270 */
[----:B------:R-:W-:Y:S06]  /*0c00*/  @!P0 BRA `(.L_x_10) ;  /* 0x0000000000288947 */ /* 0x000fec0003800000 */
[C---:B------:R-:W-:Y:S02]  /*0c10*/  IMAD R24, R25.reuse, 0x4, R22 ;  /* 0x0000000419187824 */ /* 0x040fe400078e0216 */
[----:B------:R-:W-:-:S03]  /*0c20*/  VIADD R25, R25, 0x100 ;  /* 0x0000010019197836 */ /* 0x000fc60000000000 */
[----:B------:R0:W-:Y:S04]  /*0c30*/  STS [R24], RZ ;  /* 0x000000ff18007388 */ /* 0x0001e80000000800 */
[----:B------:R0:W-:Y:S04]  /*0c40*/  STS [R24+0x80], RZ ;  /* 0x000080ff18007388 */ /* 0x0001e80000000800 */
[----:B------:R0:W-:Y:S04]  /*0c50*/  STS [R24+0x100], RZ ;  /* 0x000100ff18007388 */ /* 0x0001e80000000800 */
[----:B------:R0:W-:Y:S04]  /*0c60*/  STS [R24+0x180], RZ ;  /* 0x000180ff18007388 */ /* 0x0001e80000000800 */
[----:B------:R0:W-:Y:S04]  /*0c70*/  STS [R24+0x200], RZ ;  /* 0x000200ff18007388 */ /* 0x0001e80000000800 */
[----:B------:R0:W-:Y:S04]  /*0c80*/  STS [R24+0x280], RZ ;  /* 0x000280ff18007388 */ /* 0x0001e80000000800 */
[----:B------:R0:W-:Y:S04]  /*0c90*/  STS [R24+0x300], RZ ;  /* 0x000300ff18007388 */ /* 0x0001e80000000800 */
[----:B------:R0:W-:Y:S02]  /*0ca0*/  STS [R24+0x380], RZ ;  /* 0x000380ff18007388 */ /* 0x0001e40000000800 */
.L_x_10:
[----:B------:R-:W-:Y:S05]  /*0cb0*/  BSYNC.RECONVERGENT B1 ;  /* 0x0000000000017941 */ /* 0x000fea0003800200 */
.L_x_9:
[----:B------:R-:W-:Y:S05]  /*0cc0*/  @!P1 BRA `(.L_x_8) ;  /* 0x0000000000489947 */ /* 0x000fea0003800000 */
[----:B------:R-:W-:Y:S02]  /*0cd0*/  ISETP.GE.U32.AND P0, PT, R27, 0x4, PT ;  /* 0x000000041b00780c */ /* 0x000fe40003f06070 */
[----:B------:R-:W-:-:S04]  /*0ce0*/  LOP3.LUT R23, R23, 0x3, RZ, 0xc0, !PT ;  /* 0x0000000317177812 */ /* 0x000fc800078ec0ff */
[----:B------:R-:W-:-:S07]  /*0cf0*/  ISETP.NE.AND P1, PT, R23, RZ, PT ;  /* 0x000000ff1700720c */ /* 0x000fce0003f25270 */
[C---:B0-----:R-:W-:Y:S02]  /*0d00*/  @P0 IMAD R24, R25.reuse, 0x4, R22 ;  /* 0x0000000419180824 */ /* 0x041fe400078e0216 */
[----:B------:R-:W-:-:S03]  /*0d10*/  @P0 VIADD R25, R25, 0x80 ;  /* 0x0000008019190836 */ /* 0x000fc60000000000 */
[----:B------:R1:W-:Y:S04]  /*0d20*/  @P0 STS [R24], RZ ;  /* 0x000000ff18000388 */ /* 0x0003e80000000800 */
[----:B------:R1:W-:Y:S04]  /*0d30*/  @P0 STS [R24+0x80], RZ ;  /* 0x000080ff18000388 */ /* 0x0003e80000000800 */
[----:B------:R1:W-:Y:S04]  /*0d40*/  @P0 STS [R24+0x100], RZ ;  /* 0x000100ff18000388 */ /* 0x0003e80000000800 */
[----:B------:R1:W-:Y:S01]  /*0d50*/  @P0 STS [R24+0x180], RZ ;  /* 0x000180ff18000388 */ /* 0x0003e20000000800 */
[----:B------:R-:W-:Y:S05]  /*0d60*/  @!P1 BRA `(.L_x_8) ;  /* 0x0000000000209947 */ /* 0x000fea0003800000 */
[----:B------:R-:W-:Y:S02]  /*0d70*/  IMAD R0, R25, 0x4, R0 ;  /* 0x0000000419007824 */ /* 0x000fe400078e0200 */
[----:B------:R-:W-:Y:S02]  /*0d80*/  IMAD.MOV R23, RZ, RZ, -R23 ;  /* 0x000000ffff177224 */ /* 0x000fe400078e0a17 */
[----:B------:R-:W-:-:S07]  /*0d90*/  VIADD R0, R0, UR6 ;  /* 0x0000000600007c36 */ /* 0x000fce0008000000 */
.L_x_11:
[----:B------:R-:W-:Y:S01]  /*0da0*/  VIADD R23, R23, 0x1 ;  /* 0x0000000117177836 */ /* 0x000fe20000000000 */
[----:B------:R0:W-:Y:S04]  /*0db0*/  STS [R0], RZ ;  /* 0x000000ff00007388 */ /* 0x0001e80000000800 */
[----:B------:R-:W-:Y:S01]  /*0dc0*/  ISETP.NE.AND P0, PT, R23, RZ, PT ;  /* 0x000000ff1700720c */ /* 0x000fe20003f05270 */
[----:B0-----:R-:W-:-:S12]  /*0dd0*/  VIADD R0, R0, 0x80 ;  /* 0x0000008000007836 */ /* 0x001fd80000000000 */
[----:B------:R-:W-:Y:S05]  /*0de0*/  @P0 BRA `(.L_x_11) ;  /* 0xfffffffc00ec0947 */ /* 0x000fea000383ffff */
.L_x_8:
[----:B------:R-:W-:Y:S05]  /*0df0*/  BSYNC.RECONVERGENT B0 ;  /* 0x0000000000007941 */ /* 0x000fea0003800200 */
.L_x_7:
[----:B------:R-:W2:Y:S01]  /*0e00*/  LDCU UR11, c[0x0][0x3c4] ;  /* 0x00007880ff0b77ac */ /* 0x000ea20008000800 */
[----:B-----5:R-:W-:Y:S01]  /*0e10*/  LOP3.LUT R0, R21, 0x80000000, RZ, 0x3c, !PT ;  /* 0x8000000015007812 */ /* 0x020fe200078e3cff */
[----:B------:R-:W-:Y:S01]  /*0e20*/  BSSY.RECONVERGENT B0, `(.L_x_12) ;  /* 0x0000090000007945 */ /* 0x000fe20003800200 */
[----:B01----:R-:W-:Y:S02]  /*0e30*/  LOP3.LUT R24, R20, 0x80000000, RZ, 0x3c, !PT ;  /* 0x8000000014187812 */ /* 0x003fe400078e3cff */
[----:B------:R-:W-:Y:S02]  /*0e40*/  LOP3.LUT R25, R19, 0x80000000, RZ, 0x3c, !PT ;  /* 0x8000000013197812 */ /* 0x000fe400078e3cff */
[----:B------:R-:W-:Y:S02]  /*0e50*/  LOP3.LUT R27, R18, 0x80000000, RZ, 0x3c, !PT ;  /* 0x80000000121b7812 */ /* 0x000fe400078e3cff */
[----:B------:R-:W-:Y:S02]  /*0e60*/  LOP3.LUT R46, R16, 0x80000000, RZ, 0x3c, !PT ;  /* 0x80000000102e7812 */ /* 0x000fe400078e3cff */
[----:B------:R-:W-:-:S02]  /*0e70*/  LOP3.LUT R48, R17, 0x80000000, RZ, 0x3c, !PT ;  /* 0x8000000011307812 */ /* 0x000fc400078e3cff */
[----:B------:R-:W-:Y:S02]  /*0e80*/  LOP3.LUT R45, R15, 0x80000000, RZ, 0x3c, !PT ;  /* 0x800000000f2d7812 */ /* 0x000fe400078e3cff */
[----:B------:R-:W-:Y:S02]  /*0e90*/  LOP3.LUT R44, R14, 0x80000000, RZ, 0x3c, !PT ;  /* 0x800000000e2c7812 */ /* 0x000fe400078e3cff */
[----:B------:R-:W-:Y:S02]  /*0ea0*/  LOP3.LUT R43, R13, 0x80000000, RZ, 0x3c, !PT ;  /* 0x800000000d2b7812 */ /* 0x000fe400078e3cff */
[----:B--2---:R-:W-:Y:S02]  /*0eb0*/  SHF.R.U32.HI R0, RZ, UR11, R0 ;  /* 0x0000000bff007c19 */ /* 0x004fe40008011600 */
[----:B------:R-:W-:Y:S02]  /*0ec0*/  SHF.R.U32.HI R24, RZ, UR11, R24 ;  /* 0x0000000bff187c19 */ /* 0x000fe40008011618 */
[----:B------:R-:W-:-:S02]  /*0ed0*/  LOP3.LUT R0, R0, UR4, RZ, 0x30, !PT ;  /* 0x0000000400007c12 */ /* 0x000fc4000f8e30ff */
[----:B------:R-:W-:Y:S02]  /*0ee0*/  SHF.R.U32.HI R26, RZ, UR11, R25 ;  /* 0x0000000bff1a7c19 */ /* 0x000fe40008011619 */
[----:B------:R-:W-:Y:S01]  /*0ef0*/  SHF.R.U32.HI R30, RZ, UR11, R27 ;  /* 0x0000000bff1e7c19 */ /* 0x000fe2000801161b */
[----:B------:R-:W-:Y:S01]  /*0f00*/  IMAD R23, R0, 0x4, R22 ;  /* 0x0000000400177824 */ /* 0x000fe200078e0216 */
[----:B------:R-:W-:Y:S01]  /*0f10*/  NOP ;  /* 0x0000000000007918 */ /* 0x000fe20000000000 */
[----:B------:R-:W-:-:S03]  /*0f20*/  LOP3.LUT R25, R24, UR4, RZ, 0x30, !PT ;  /* 0x0000000418197c12 */ /* 0x000fc6000f8e30ff */
[----:B------:R0:W-:Y:S01]  /*0f30*/  ATOMS.POPC.INC.32 RZ, [R23+URZ] ;  /* 0x0000000017ff7f8c */ /* 0x0001e2000d8000ff */
[----:B------:R-:W-:Y:S02]  /*0f40*/  LOP3.LUT R27, R26, UR4, RZ, 0x30, !PT ;  /* 0x000000041a1b7c12 */ /* 0x000fe4000f8e30ff */
[----:B------:R-:W-:Y:S01]  /*0f50*/  SHF.R.U32.HI R24, RZ, UR11, R46 ;  /* 0x0000000bff187c19 */ /* 0x000fe2000801162e */
[----:B------:R-:W-:Y:S01]  /*0f60*/  IMAD R25, R25, 0x4, R22 ;  /* 0x0000000419197824 */ /* 0x000fe200078e0216 */
[----:B------:R-:W-:Y:S01]  /*0f70*/  SHF.R.U32.HI R31, RZ, UR11, R48 ;  /* 0x0000000bff1f7c19 */ /* 0x000fe20008011630 */
[--C-:B------:R-:W-:Y:S01]  /*0f80*/  IMAD R27, R27, 0x4, R22.reuse ;  /* 0x000000041b1b7824 */ /* 0x100fe200078e0216 */
[----:B------:R-:W-:Y:S02]  /*0f90*/  LOP3.LUT R33, R24, UR4, RZ, 0x30, !PT ;  /* 0x0000000418217c12 */ /* 0x000fe4000f8e30ff */
[----:B0-----:R-:W-:Y:S01]  /*0fa0*/  LOP3.LUT R23, R30, UR4, RZ, 0x30, !PT ;  /* 0x000000041e177c12 */ /* 0x001fe2000f8e30ff */
[----:B------:R0:W-:Y:S01]  /*0fb0*/  ATOMS.POPC.INC.32 RZ, [R25+URZ] ;  /* 0x0000000019ff7f8c */ /* 0x0001e2000d8000ff */
[----:B------:R-:W-:Y:S01]  /*0fc0*/  LOP3.LUT R31, R31, UR4, RZ, 0x30, !PT ;  /* 0x000000041f1f7c12 */ /* 0x000fe2000f8e30ff */
[--C-:B------:R-:W-:Y:S01]  /*0fd0*/  IMAD R33, R33, 0x4, R22.reuse ;  /* 0x0000000421217824 */ /* 0x100fe200078e0216 */
[----:B------:R-:W-:Y:S01]  /*0fe0*/  SHF.R.U32.HI R24, RZ, UR11, R45 ;  /* 0x0000000bff187c19 */ /* 0x000fe2000801162d */
[--C-:B------:R-:W-:Y:S01]  /*0ff0*/  IMAD R23, R23, 0x4, R22.reuse ;  /* 0x0000000417177824 */ /* 0x100fe200078e0216 */
[----:B------:R-:W-:Y:S01]  /*1000*/  ATOMS.POPC.INC.32 RZ, [R27+URZ] ;  /* 0x000000001bff7f8c */ /* 0x000fe2000d8000ff */
[----:B------:R-:W-:Y:S01]  /*1010*/  LOP3.LUT R42, R12, 0x80000000, RZ, 0x3c, !PT ;  /* 0x800000000c2a7812 */ /* 0x000fe200078e3cff */
[----:B------:R-:W-:Y:S01]  /*1020*/  IMAD R31, R31, 0x4, R22 ;  /* 0x000000041f1f7824 */ /* 0x000fe200078e0216 */
[----:B------:R-:W-:Y:S01]  /*1030*/  LOP3.LUT R41, R11, 0x80000000, RZ, 0x3c, !PT ;  /* 0x800000000b297812 */ /* 0x000fe200078e3cff */
[----:B------:R1:W-:Y:S01]  /*1040*/  ATOMS.POPC.INC.32 RZ, [R23+URZ] ;  /* 0x0000000017ff7f8c */ /* 0x0003e2000d8000ff */
[----:B0-----:R-:W-:-:S02]  /*1050*/  SHF.R.U32.HI R25, RZ, UR11, R44 ;  /* 0x0000000bff197c19 */ /* 0x001fc4000801162c */
[----:B------:R-:W-:Y:S01]  /*1060*/  SHF.R.U32.HI R26, RZ, UR11, R43 ;  /* 0x0000000bff1a7c19 */ /* 0x000fe2000801162b */
[----:B------:R0:W-:Y:S01]  /*1070*/  ATOMS.POPC.INC.32 RZ, [R31+URZ] ;  /* 0x000000001fff7f8c */ /* 0x0001e2000d8000ff */
[----:B------:R-:W-:Y:S02]  /*1080*/  SHF.R.U32.HI R30, RZ, UR11, R42 ;  /* 0x0000000bff1e7c19 */ /* 0x000fe4000801162a */
[----:B------:R-:W-:Y:S01]  /*1090*/  LOP3.LUT R25, R25, UR4, RZ, 0x30, !PT ;  /* 0x0000000419197c12 */ /* 0x000fe2000f8e30ff */
[----:B------:R2:W-:Y:S01]  /*10a0*/  ATOMS.POPC.INC.32 RZ, [R33+URZ] ;  /* 0x0000000021ff7f8c */ /* 0x0005e2000d8000ff */
[----:B-1----:R-:W-:Y:S02]  /*10b0*/  LOP3.LUT R23, R24, UR4, RZ, 0x30, !PT ;  /* 0x0000000418177c12 */ /* 0x002fe4000f8e30ff */
[----:B------:R-:W-:Y:S01]  /*10c0*/  SHF.R.U32.HI R24, RZ, UR11, R41 ;  /* 0x0000000bff187c19 */ /* 0x000fe20008011629 */
[--C-:B------:R-:W-:Y:S01]  /*10d0*/  IMAD R25, R25, 0x4, R22.reuse ;  /* 0x0000000419197824 */ /* 0x100fe200078e0216 */
[----:B------:R-:W-:Y:S01]  /*10e0*/  LOP3.LUT R27, R26, UR4, RZ, 0x30, !PT ;  /* 0x000000041a1b7c12 */ /* 0x000fe2000f8e30ff */
[----:B------:R-:W-:Y:S01]  /*10f0*/  IMAD R23, R23, 0x4, R22 ;  /* 0x0000000417177824 */ /* 0x000fe200078e0216 */
[----:B0-----:R-:W-:-:S02]  /*1100*/  LOP3.LUT R31, R30, UR4, RZ, 0x30, !PT ;  /* 0x000000041e1f7c12 */ /* 0x001fc4000f8e30ff */
[----:B------:R-:W-:Y:S01]  /*1110*/  LOP3.LUT R40, R10, 0x80000000, RZ, 0x3c, !PT ;  /* 0x800000000a287812 */ /* 0x000fe200078e3cff */
[--C-:B------:R-:W-:Y:S01]  /*1120*/  IMAD R27, R27, 0x4, R22.reuse ;  /* 0x000000041b1b7824 */ /* 0x100fe200078e0216 */
[----:B--2---:R-:W-:Y:S01]  /*1130*/  LOP3.LUT R33, R24, UR4, RZ, 0x30, !PT ;  /* 0x0000000418217c12 */ /* 0x004fe2000f8e30ff */
[----:B------:R0:W-:Y:S01]  /*1140*/  ATOMS.POPC.INC.32 RZ, [R23+URZ] ;  /* 0x0000000017ff7f8c */ /* 0x0001e2000d8000ff */
[----:B------:R-:W-:Y:S01]  /*1150*/  LOP3.LUT R39, R9, 0x80000000, RZ, 0x3c, !PT ;  /* 0x8000000009277812 */ /* 0x000fe200078e3cff */
[--C-:B------:R-:W-:Y:S01]  /*1160*/  IMAD R31, R31, 0x4, R22.reuse ;  /* 0x000000041f1f7824 */ /* 0x100fe200078e0216 */
[----:B------:R-:W-:Y:S01]  /*1170*/  LOP3.LUT R38, R8, 0x80000000, RZ, 0x3c, !PT ;  /* 0x8000000008267812 */ /* 0x000fe200078e3cff */
[----:B------:R-:W-:Y:S01]  /*1180*/  IMAD R33, R33, 0x4, R22 ;  /* 0x0000000421217824 */ /* 0x000fe200078e0216 */
[----:B------:R-:W-:Y:S01]  /*1190*/  LOP3.LUT R37, R7, 0x80000000, RZ, 0x3c, !PT ;  /* 0x8000000007257812 */ /* 0x000fe200078e3cff */
[----:B------:R1:W-:Y:S01]  /*11a0*/  ATOMS.POPC.INC.32 RZ, [R25+URZ] ;  /* 0x0000000019ff7f8c */ /* 0x0003e2000d8000ff */
[----:B------:R-:W-:-:S02]  /*11b0*/  LOP3.LUT R36, R6, 0x80000000, RZ, 0x3c, !PT ;  /* 0x8000000006247812 */ /* 0x000fc400078e3cff */
[----:B0-----:R-:W-:Y:S01]  /*11c0*/  SHF.R.U32.HI R23, RZ, UR11, R40 ;  /* 0x0000000bff177c19 */ /* 0x001fe20008011628 */
[----:B------:R0:W-:Y:S01]  /*11d0*/  ATOMS.POPC.INC.32 RZ, [R27+URZ] ;  /* 0x000000001bff7f8c */ /* 0x0001e2000d8000ff */
[----:B------:R-:W-:Y:S02]  /*11e0*/  SHF.R.U32.HI R24, RZ, UR11, R39 ;  /* 0x0000000bff187c19 */ /* 0x000fe40008011627 */
[----:B------:R-:W-:Y:S01]  /*11f0*/  SHF.R.U32.HI R26, RZ, UR11, R38 ;  /* 0x0000000bff1a7c19 */ /* 0x000fe20008011626 */
[----:B------:R2:W-:Y:S01]  /*1200*/  ATOMS.POPC.INC.32 RZ, [R31+URZ] ;  /* 0x000000001fff7f8c */ /* 0x0005e2000d8000ff */
[----:B------:R-:W-:Y:S02]  /*1210*/  SHF.R.U32.HI R30, RZ, UR11, R37 ;  /* 0x0000000bff1e7c19 */ /* 0x000fe40008011625 */
[----:B------:R-:W-:Y:S01]  /*1220*/  LOP3.LUT R23, R23, UR4, RZ, 0x30, !PT ;  /* 0x0000000417177c12 */ /* 0x000fe2000f8e30ff */
[----:B------:R3:W-:Y:S01]  /*1230*/  ATOMS.POPC.INC.32 RZ, [R33+URZ] ;  /* 0x0000000021ff7f8c */ /* 0x0007e2000d8000ff */
[----:B------:R-:W-:-:S02]  /*1240*/  SHF.R.U32.HI R32, RZ, UR11, R36 ;  /* 0x0000000bff207c19 */ /* 0x000fc40008011624 */
[----:B-1----:R-:W-:Y:S01]  /*1250*/  LOP3.LUT R25, R24, UR4, RZ, 0x30, !PT ;  /* 0x0000000418197c12 */ /* 0x002fe2000f8e30ff */
[--C-:B------:R-:W-:Y:S01]  /*1260*/  IMAD R23, R23, 0x4, R22.reuse ;  /* 0x0000000417177824 */ /* 0x100fe200078e0216 */
[----:B0-----:R-:W-:Y:S02]  /*1270*/  LOP3.LUT R27, R26, UR4, RZ, 0x30, !PT ;  /* 0x000000041a1b7c12 */ /* 0x001fe4000f8e30ff */
[----:B--2---:R-:W-:Y:S01]  /*1280*/  LOP3.LUT R31, R30, UR4, RZ, 0x30, !PT ;  /* 0x000000041e1f7c12 */ /* 0x004fe2000f8e30ff */
[--C-:B------:R-:W-:Y:S01]  /*1290*/  IMAD R25, R25, 0x4, R22.reuse ;  /* 0x0000000419197824 */ /* 0x100fe200078e0216 */
[----:B---3--:R-:W-:Y:S01]  /*12a0*/  LOP3.LUT R33, R32, UR4, RZ, 0x30, !PT ;  /* 0x0000000420217c12 */ /* 0x008fe2000f8e30ff */
[--C-:B------:R-:W-:Y:S01]  /*12b0*/  IMAD R24, R27, 0x4, R22.reuse ;  /* 0x000000041b187824 */ /* 0x100fe200078e0216 */
[----:B------:R-:W-:Y:S01]  /*12c0*/  LOP3.LUT R30, R5, 0x80000000, RZ, 0x3c, !PT ;  /* 0x80000000051e7812 */ /* 0x000fe200078e3cff */
[--C-:B------:R-:W-:Y:S01]  /*12d0*/  IMAD R31, R31, 0x4, R22.reuse ;  /* 0x000000041f1f7824 */ /* 0x100fe200078e0216 */
[----:B------:R-:W-:Y:S01]  /*12e0*/  LOP3.LUT R32, R4, 0x80000000, RZ, 0x3c, !PT ;  /* 0x8000000004207812 */ /* 0x000fe200078e3cff */
[----:B------:R-:W0:Y:S01]  /*12f0*/  LDC.64 R26, c[0x0][0x380] ;  /* 0x0000e000ff1a7b82 */ /* 0x000e220000000a00 */
[----:B------:R-:W-:Y:S01]  /*1300*/  LOP3.LUT R34, R3, 0x80000000, RZ, 0x3c, !PT ;  /* 0x8000000003227812 */ /* 0x000fe200078e3cff */
[----:B------:R1:W-:Y:S01]  /*1310*/  ATOMS.POPC.INC.32 RZ, [R23+URZ] ;  /* 0x0000000017ff7f8c */ /* 0x0003e2000d8000ff */
[----:B------:R-:W-:Y:S01]  /*1320*/  LOP3.LUT R35, R2, 0x80000000, RZ, 0x3c, !PT ;  /* 0x8000000002237812 */ /* 0x000fe200078e3cff */
[----:B------:R-:W-:Y:S01]  /*1330*/  IMAD R33, R33, 0x4, R22 ;  /* 0x0000000421217824 */ /* 0x000fe200078e0216 */
[----:B------:R-:W-:Y:S01]  /*1340*/  SHF.R.U32.HI R30, RZ, UR11, R30 ;  /* 0x0000000bff1e7c19 */ /* 0x000fe2000801161e */
[----:B------:R2:W-:Y:S01]  /*1350*/  ATOMS.POPC.INC.32 RZ, [R25+URZ] ;  /* 0x0000000019ff7f8c */ /* 0x0005e2000d8000ff */
[----:B------:R-:W-:-:S02]  /*1360*/  SHF.R.U32.HI R32, RZ, UR11, R32 ;  /* 0x0000000bff207c19 */ /* 0x000fc40008011620 */
[----:B------:R-:W-:Y:S01]  /*1370*/  SHF.R.U32.HI R34, RZ, UR11, R34 ;  /* 0x0000000bff227c19 */ /* 0x000fe20008011622 */
[----:B------:R3:W-:Y:S01]  /*1380*/  ATOMS.POPC.INC.32 RZ, [R24+URZ] ;  /* 0x0000000018ff7f8c */ /* 0x0007e2000d8000ff */
[----:B------:R-:W-:Y:S02]  /*1390*/  SHF.R.U32.HI R35, RZ, UR11, R35 ;  /* 0x0000000bff237c19 */ /* 0x000fe40008011623 */
[----:B-1----:R-:W-:Y:S01]  /*13a0*/  LOP3.LUT R23, R30, UR4, RZ, 0x30, !PT ;  /* 0x000000041e177c12 */ /* 0x002fe2000f8e30ff */
[----:B------:R1:W-:Y:S01]  /*13b0*/  ATOMS.POPC.INC.32 RZ, [R31+URZ] ;  /* 0x000000001fff7f8c */ /* 0x0003e2000d8000ff */
[----:B--2---:R-:W-:Y:S02]  /*13c0*/  LOP3.LUT R25, R32, UR4, RZ, 0x30, !PT ;  /* 0x0000000420197c12 */ /* 0x004fe4000f8e30ff */
[----:B------:R-:W-:Y:S01]  /*13d0*/  ISETP.GT.U32.AND P1, PT, R29, 0xff, PT ;  /* 0x000000ff1d00780c */ /* 0x000fe20003f24070 */
[--C-:B---3--:R-:W-:Y:S01]  /*13e0*/  IMAD R24, R23, 0x4, R22.reuse ;  /* 0x0000000417187824 */ /* 0x108fe200078e0216 */
[----:B------:R-:W-:Y:S01]  /*13f0*/  LOP3.LUT R35, R35, UR4, RZ, 0x30, !PT ;  /* 0x0000000423237c12 */ /* 0x000fe2000f8e30ff */
[----:B------:R-:W-:Y:S01]  /*1400*/  IMAD R30, R25, 0x4, R22 ;  /* 0x00000004191e7824 */ /* 0x000fe200078e0216 */
[----:B------:R-:W-:Y:S01]  /*1410*/  ATOMS.POPC.INC.32 RZ, [R33+URZ] ;  /* 0x0000000021ff7f8c */ /* 0x000fe2000d8000ff */
[----:B-1----:R-:W-:Y:S01]  /*1420*/  LOP3.LUT R31, R34, UR4, RZ, 0x30, !PT ;  /* 0x00000004221f7c12 */ /* 0x002fe2000f8e30ff */
[----:B------:R-:W-:-:S02]  /*1430*/  IMAD.MOV.U32 R23, RZ, RZ, RZ ;  /* 0x000000ffff177224 */ /* 0x000fc400078e00ff */
[--C-:B------:R-:W-:Y:S01]  /*1440*/  IMAD R32, R35, 0x4, R22.reuse ;  /* 0x0000000423207824 */ /* 0x100fe200078e0216 */
[----:B------:R1:W-:Y:S01]  /*1450*/  ATOMS.POPC.INC.32 RZ, [R24+URZ] ;  /* 0x0000000018ff7f8c */ /* 0x0003e2000d8000ff */
[----:B------:R-:W-:Y:S01]  /*1460*/  IMAD R31, R31, 0x4, R22 ;  /* 0x000000041f1f7824 */ /* 0x000fe200078e0216 */
[----:B------:R-:W-:Y:S01]  /*1470*/  LEA R22, R29, UR6, 0x2 ;  /* 0x000000061d167c11 */ /* 0x000fe2000f8e10ff */
[----:B------:R-:W-:Y:S01]  /*1480*/  IMAD.U32 R25, RZ, RZ, UR10 ;  /* 0x0000000aff197e24 */ /* 0x000fe2000f8e00ff */
[----:B------:R2:W-:Y:S04]  /*1490*/  ATOMS.POPC.INC.32 RZ, [R30+URZ] ;  /* 0x000000001eff7f8c */ /* 0x0005e8000d8000ff */
[----:B------:R2:W-:Y:S01]  /*14a0*/  ATOMS.POPC.INC.32 RZ, [R31+URZ] ;  /* 0x000000001fff7f8c */ /* 0x0005e2000d8000ff */
[----:B-1----:R-:W-:-:S03]  /*14b0*/  P2R R24, PR, RZ, 0x2 ;  /* 0x00000002ff187803 */ /* 0x002fc60000000000 */
[----:B------:R2:W-:Y:S01]  /*14c0*/  ATOMS.POPC.INC.32 RZ, [R32+URZ] ;  /* 0x0000000020ff7f8c */ /* 0x0005e2000d8000ff */
[----:B------:R-:W-:Y:S06]  /*14d0*/  BAR.SYNC.DEFER_BLOCKING 0x0 ;  /* 0x0000000000007b1d */ /* 0x000fec0000010000 */
[----:B------:R-:W-:Y:S05]  /*14e0*/  @P1 BRA `(.L_x_13) ;  /* 0x00000000008c1947 */ /* 0x000fea0003800000 */
[----:B------:R-:W1:Y:S04]  /*14f0*/  LDS R53, [R22] ;  /* 0x0000000016357984 */ /* 0x000e680000000800 */
[----:B--2---:R-:W2:Y:S04]  /*1500*/  LDS R30, [R22+0x400] ;  /* 0x00040000161e7984 */ /* 0x004ea80000000800 */
[----:B------:R-:W3:Y:S04]  /*1510*/  LDS R31, [R22+0x800] ;  /* 0x00080000161f7984 */ /* 0x000ee80000000800 */
[----:B------:R-:W4:Y:S04]  /*1520*/  LDS R23, [R22+0xc00] ;  /* 0x000c000016177984 */ /* 0x000f280000000800 */
[----:B------:R-:W5:Y:S04]  /*1530*/  LDS R52, [R22+0x1000] ;  /* 0x0010000016347984 */ /* 0x000f680000000800 */
[----:B------:R-:W0:Y:S04]  /*1540*/  LDS R50, [R22+0x1400] ;  /* 0x0014000016327984 */ /* 0x000e280000000800 */
[----:B------:R-:W0:Y:S04]  /*1550*/  LDS R49, [R22+0x1800] ;  /* 0x0018000016317984 */ /* 0x000e280000000800 */
[----:B------:R-:W0:Y:S04]  /*1560*/  LDS R34, [R22+0x1c00] ;  /* 0x001c000016227984 */ /* 0x000e280000000800 */
[----:B------:R-:W0:Y:S04]  /*1570*/  LDS R33, [R22+0x2000] ;  /* 0x0020000016217984 */ /* 0x000e280000000800 */
[----:B------:R-:W0:Y:S04]  /*1580*/  LDS R32, [R22+0x2400] ;  /* 0x0024000016207984 */ /* 0x000e280000000800 */
[----:B-1----:R2:W-:Y:S04]  /*1590*/  STS [R22+0x400], R53 ;  /* 0x0004003516007388 */ /* 0x0025e80000000800 */
[----:B------:R-:W-:Y:S01]  /*15a0*/  STS [R22], RZ ;  /* 0x000000ff16007388 */ /* 0x000fe20000000800 */
[----:B--2---:R-:W-:-:S03]  /*15b0*/  IMAD.IADD R53, R53, 0x1, R30 ;  /* 0x0000000135357824 */ /* 0x004fc600078e021e */
[----:B------:R-:W1:Y:S01]  /*15c0*/  LDS R30, [R22+0x2800] ;  /* 0x00280000161e7984 */ /* 0x000e620000000800 */
[----:B---3--:R-:W-:-:S03]  /*15d0*/  IMAD.IADD R31, R53, 0x1, R31 ;  /* 0x00000001351f7824 */ /* 0x008fc600078e021f */
[----:B------:R1:W-:Y:S01]  /*15e0*/  STS [R22+0x800], R53 ;  /* 0x0008003516007388 */ /* 0x0003e20000000800 */
[----:B----4-:R-:W-:-:S03]  /*15f0*/  IMAD.IADD R23, R31, 0x1, R23 ;  /* 0x000000011f177824 */ /* 0x010fc600078e0217 */
[----:B------:R-:W-:Y:S01]  /*1600*/  STS [R22+0xc00], R31 ;  /* 0x000c001f16007388 */ /* 0x000fe20000000800 */
[----:B-----5:R-:W-:-:S03]  /*1610*/  IMAD.IADD R51, R23, 0x1, R52 ;  /* 0x0000000117337824 */ /* 0x020fc600078e0234 */
[----:B------:R-:W-:Y:S01]  /*1620*/  STS [R22+0x1000], R23 ;  /* 0x0010001716007388 */ /* 0x000fe20000000800 */
[----:B0-----:R-:W-:-:S03]  /*1630*/  IMAD.IADD R52, R51, 0x1, R50 ;  /* 0x0000000133347824 */ /* 0x001fc600078e0232 */
[----:B------:R-:W0:Y:S01]  /*1640*/  LDS R50, [R22+0x2c00] ;  /* 0x002c000016327984 */ /* 0x000e220000000800 */
[----:B------:R-:W-:-:S03]  /*1650*/  IMAD.IADD R49, R52, 0x1, R49 ;  /* 0x0000000134317824 */ /* 0x000fc600078e0231 */
[----:B------:R3:W-:Y:S01]  /*1660*/  STS [R22+0x1400], R51 ;  /* 0x0014003316007388 */ /* 0x0007e20000000800 */
[----:B------:R-:W-:-:S03]  /*1670*/  IMAD.IADD R34, R49, 0x1, R34 ;  /* 0x0000000131227824 */ /* 0x000fc600078e0222 */
[----:B------:R3:W-:Y:S01]  /*1680*/  STS [R22+0x1800], R52 ;  /* 0x0018003416007388 */ /* 0x0007e20000000800 */
[----:B------:R-:W-:-:S03]  /*1690*/  IMAD.IADD R33, R34, 0x1, R33 ;  /* 0x0000000122217824 */ /* 0x000fc600078e0221 */
[----:B------:R3:W-:Y:S01]  /*16a0*/  STS [R22+0x1c00], R49 ;  /* 0x001c003116007388 */ /* 0x0007e20000000800 */
[----:B------:R-:W-:-:S03]  /*16b0*/  IMAD.IADD R32, R33, 0x1, R32 ;  /* 0x0000000121207824 */ /* 0x000fc600078e0220 */
[----:B------:R3:W-:Y:S04]  /*16c0*/  STS [R22+0x2000], R34 ;  /* 0x0020002216007388 */ /* 0x0007e80000000800 */
[----:B------:R3:W-:Y:S01]  /*16d0*/  STS [R22+0x2400], R33 ;  /* 0x0024002116007388 */ /* 0x0007e20000000800 */
[----:B-1----:R-:W-:-:S03]  /*16e0*/  IMAD.IADD R53, R32, 0x1, R30 ;  /* 0x0000000120357824 */ /* 0x002fc600078e021e */
[----:B------:R3:W-:Y:S04]  /*16f0*/  STS [R22+0x2800], R32 ;  /* 0x0028002016007388 */ /* 0x0007e80000000800 */
[----:B------:R3:W-:Y:S01]  /*1700*/  STS [R22+0x2c00], R53 ;  /* 0x002c003516007388 */ /* 0x0007e20000000800 */
[----:B0-----:R-:W-:-:S07]  /*1710*/  IMAD.IADD R23, R53, 0x1, R50 ;  /* 0x0000000135177824 */ /* 0x001fce00078e0232 */
.L_x_13:
[----:B------:R-:W-:Y:S05]  /*1720*/  BSYNC.RECONVERGENT B0 ;  /* 0x0000000000007941 */ /* 0x000fea0003800200 */
.L_x_12:
[----:B------:R-:W-:Y:S01]  /*1730*/  ISETP.NE.AND P0, PT, R23, 0x1e00, PT ;  /* 0x00001e001700780c */ /* 0x000fe20003f05270 */
[----:B------:R-:W-:Y:S01]  /*1740*/  IMAD R25, R25, 0x100, R29 ;  /* 0x0000010019197824 */ /* 0x000fe200078e021d */
[----:B---3--:R-:W-:Y:S01]  /*1750*/  @!P1 LOP3.LUT R49, R23, 0x40000000, RZ, 0xfc, !PT ;  /* 0x4000000017319812 */ /* 0x008fe200078efcff */
[----:B--2---:R-:W1:Y:S01]  /*1760*/  LDC.64 R30, c[0x0][0x398] ;  /* 0x0000e600ff1e7b82 */ /* 0x004e620000000a00 */
[----:B------:R-:W-:Y:S01]  /*1770*/  ISETP.LT.U32.AND P0, PT, R29, 0x100, !P0 ;  /* 0x000001001d00780c */ /* 0x000fe20004701070 */
[----:B0-----:R-:W-:Y:S01]  /*1780*/  IMAD.WIDE R26, R25, 0x4, R26 ;  /* 0x00000004191a7825 */ /* 0x001fe200078e021a */
[----:B------:R-:W-:Y:S02]  /*1790*/  LOP3.LUT R34, R5, 0x80000000, RZ, 0x3c, !PT ;  /* 0x8000000005227812 */ /* 0x000fe400078e3cff */
[----:B------:R-:W-:Y:S02]  /*17a0*/  LOP3.LUT R33, R19, 0x80000000, RZ, 0x3c, !PT ;  /* 0x8000000013217812 */ /* 0x000fe400078e3cff */
[----:B------:R0:W-:Y:S01]  /*17b0*/  @!P1 STG.E.STRONG.SYS desc[UR8][R26.64], R49 ;  /* 0x000000311a009986 */ /* 0x0001e2000c115908 */
[----:B------:R-:W2:Y:S01]  /*17c0*/  LDC.64 R50, c[0x0][0x390] ;  /* 0x0000e400ff327b82 */ /* 0x000ea20000000a00 */
[----:B------:R-:W-:-:S02]  /*17d0*/  LOP3.LUT R32, R4, 0x80000000, RZ, 0x3c, !PT ;  /* 0x8000000004207812 */ /* 0x000fc400078e3cff */
[----:B------:R-:W-:Y:S01]  /*17e0*/  LOP3.LUT R25, R3, 0x80000000, RZ, 0x3c, !PT ;  /* 0x8000000003197812 */ /* 0x000fe200078e3cff */
[----:B-1----:R-:W-:-:S04]  /*17f0*/  IMAD.WIDE.U32 R30, R29, 0x4, R30 ;  /* 0x000000041d1e7825 */ /* 0x002fc800078e001e */
[----:B------:R-:W-:Y:S06]  /*1800*/  BAR.RED.OR.DEFER_BLOCKING 0x0, P0 ;  /* 0x0000000000007b1d */ /* 0x000fec0000014800 */
[----:B------:R-:W1:Y:S02]  /*1810*/  B2R.RESULT RZ, P0 ;  /* 0x0000000000ff731c */ /* 0x000e640000004000 */
[----:B012---:R-:W-:Y:S05]  /*1820*/  @!P0 BRA `(.L_x_14) ;  /* 0x00000008008c8947 */ /* 0x007fea0003800000 */
[C---:B------:R-:W-:Y:S01]  /*1830*/  ISETP.GT.U32.AND P0, PT, R29.reuse, R0, PT ;  /* 0x000000001d00720c */ /* 0x040fe20003f04070 */
[----:B------:R-:W-:Y:S01]  /*1840*/  BSSY B1, `(.L_x_15) ;  /* 0x0000029000017945 */ /* 0x000fe20003800000 */
[----:B------:R-:W-:Y:S02]  /*1850*/  IMAD.WIDE.U32 R24, R29, 0x4, R50 ;  /* 0x000000041d187825 */ /* 0x000fe400078e0032 */
[----:B------:R-:W-:Y:S01]  /*1860*/  SEL R36, RZ, 0x1e00, !P0 ;  /* 0x00001e00ff247807 */ /* 0x000fe20004000000 */
[----:B------:R-:W-:Y:S08]  /*1870*/  @P1 BRA `(.L_x_16) ;  /* 0x0000000000941947 */ /* 0x000ff00003800000 */
[----:B------:R-:W2:Y:S01]  /*1880*/  LDG.E R30, desc[UR8][R30.64] ;  /* 0x000000081e1e7981 */ /* 0x000ea2000c1e1900 */
[----:B------:R-:W-:Y:S01]  /*1890*/  UISETP.GE.AND UP0, UPT, UR10, 0x1, UPT ;  /* 0x000000010a00788c */ /* 0x000fe2000bf06270 */
[----:B------:R-:W-:Y:S02]  /*18a0*/  IMAD.MOV.U32 R33, RZ, RZ, R23 ;  /* 0x000000ffff217224 */ /* 0x000fe400078e0017 */
[----:B--2---:R-:W-:-:S05]  /*18b0*/  IMAD.IADD R32, R30, 0x1, -R36 ;  /* 0x000000011e207824 */ /* 0x004fca00078e0a24 */
[----:B------:R0:W-:Y:S01]  /*18c0*/  STS [R22+0x7800], R32 ;  /* 0x0078002016007388 */ /* 0x0001e20000000800 */
[----:B------:R-:W-:Y:S05]  /*18d0*/  BRA.U !UP0, `(.L_x_17) ;  /* 0x00000001086c7547 */ /* 0x000fea000b800000 */
[----:B------:R-:W-:Y:S01]  /*18e0*/  BSSY B0, `(.L_x_18) ;  /* 0x0000019000007945 */ /* 0x000fe20003800000 */
[----:B0-----:R-:W-:Y:S02]  /*18f0*/  IMAD.MOV.U32 R32, RZ, RZ, -0x1 ;  /* 0xffffffffff207424 */ /* 0x001fe400078e00ff */
[----:B------:R-:W-:Y:S02]  /*1900*/  IMAD.U32 R34, RZ, RZ, UR10 ;  /* 0x0000000aff227e24 */ /* 0x000fe4000f8e00ff */
[----:B------:R-:W-:-:S07]  /*1910*/  IMAD.MOV.U32 R33, RZ, RZ, R23 ;  /* 0x000000ffff217224 */ /* 0x000fce00078e0017 */
.L_x_22:
[----:B------:R-:W0:Y:S01]  /*1920*/  LDC.64 R30, c[0x0][0x380] ;  /* 0x0000e000ff1e7b82 */ /* 0x000e220000000a00 */
[----:B------:R-:W-:Y:S01]  /*1930*/  VIADD R37, R34, 0xffffffff ;  /* 0xffffffff22257836 */ /* 0x000fe20000000000 */
[----:B------:R-:W-:Y:S03]  /*1940*/  BSSY B2, `(.L_x_19) ;  /* 0x0000008000027945 */ /* 0x000fe60003800000 */
[----:B------:R-:W-:-:S04]  /*1950*/  IMAD R35, R37, 0x100, R29 ;  /* 0x0000010025237824 */ /* 0x000fc800078e021d */
[----:B0-----:R-:W-:-:S07]  /*1960*/  IMAD.WIDE R30, R35, 0x4, R30 ;  /* 0x00000004231e7825 */ /* 0x001fce00078e021e */
.L_x_20:
[----:B------:R-:W-:Y:S05]  /*1970*/  YIELD ;  /* 0x0000000000007946 */ /* 0x000fea0003800000 */
[----:B------:R0:W-:Y:S06]  /*1980*/  MEMBAR.SC.CTA ;  /* 0x0000000000007992 */ /* 0x0001ec0000000000 */
[----:B0-----:R-:W2:Y:S02]  /*1990*/  LDG.E.STRONG.SYS R35, desc[UR8][R30.64] ;  /* 0x000000081e237981 */ /* 0x001ea4000c1f5900 */
[----:B--2---:R-:W-:-:S13]  /*19a0*/  ISETP.NE.AND P0, PT, R35, RZ, PT ;  /* 0x000000ff2300720c */ /* 0x004fda0003f05270 */
[----:B------:R-:W-:Y:S05]  /*19b0*/  @!P0 BRA `(.L_x_20) ;  /* 0xfffffffc00ec8947 */ /* 0x000fea000383ffff */
[----:B------:R-:W-:Y:S05]  /*19c0*/  BSYNC B2 ;  /* 0x0000000000027941 */ /* 0x000fea0003800000 */
.L_x_19:
[----:B------:R-:W-:Y:S01]  /*19d0*/  BSSY.RECONVERGENT B2, `(.L_x_21) ;  /* 0x0000006000027945 */ /* 0x000fe20003800200 */
[C---:B------:R-:W-:Y:S02]  /*19e0*/  ISETP.GT.AND P0, PT, R35.reuse, -0x1, PT ;  /* 0xffffffff2300780c */ /* 0x040fe40003f04270 */
[----:B------:R-:W-:Y:S01]  /*19f0*/  LOP3.LUT R30, R35, 0x3fffffff, RZ, 0xc0, !PT ;  /* 0x3fffffff231e7812 */ /* 0x000fe200078ec0ff */
[----:B------:R-:W-:Y:S05]  /*1a00*/  WARPSYNC.EXCLUSIVE R32 ;  /* 0x0000000020007348 */ /* 0x000fea0003a00000 */
[----:B------:R-:W-:-:S05]  /*1a10*/  IMAD.IADD R33, R30, 0x1, R33 ;  /* 0x000000011e217824 */ /* 0x000fca00078e0221 */
[----:B------:R-:W-:-:S07]  /*1a20*/  VOTE.ANY R32, PT, P0 ;  /* 0x0000000000207806 */ /* 0x000fce00000e0100 */
[----:B------:R-:W-:Y:S05]  /*1a30*/  BSYNC.RECONVERGENT B2 ;  /* 0x0000000000027941 */ /* 0x000fea0003800200 */
.L_x_21:
[----:B------:R-:W-:Y:S01]  /*1a40*/  ISETP.GT.U32.AND P1, PT, R34, 0x1, PT ;  /* 0x000000012200780c */ /* 0x000fe20003f24070 */
[----:B------:R-:W-:-:S12]  /*1a50*/  IMAD.MOV.U32 R34, RZ, RZ, R37 ;  /* 0x000000ffff227224 */ /* 0x000fd800078e0025 */
[----:B------:R-:W-:Y:S05]  /*1a60*/  @P0 BRA P1, `(.L_x_22) ;  /* 0xfffffffc00ac0947 */ /* 0x000fea000083ffff */
[----:B------:R-:W-:Y:S05]  /*1a70*/  BSYNC B0 ;  /* 0x0000000000007941 */ /* 0x000fea0003800000 */
.L_x_18:
[----:B------:R1:W2:Y:S02]  /*1a80*/  LDS R32, [R22+0x7800] ;  /* 0x0078000016207984 */ /* 0x0002a40000000800 */
.L_x_17:
[----:B------:R-:W-:Y:S02]  /*1a90*/  LOP3.LUT R31, R33, 0x80000000, RZ, 0xfc, !PT ;  /* 0x80000000211f7812 */ /* 0x000fe400078efcff */
[----:B--2---:R-:W-:-:S03]  /*1aa0*/  IADD3 R33, PT, PT, R32, R33, -R23 ;  /* 0x0000002120217210 */ /* 0x004fc60007ffe817 */
[----:B------:R2:W-:Y:S04]  /*1ab0*/  STG.E.STRONG.SYS desc[UR8][R26.64], R31 ;  /* 0x0000001f1a007986 */ /* 0x0005e8000c115908 */
[----:B------:R2:W-:Y:S02]  /*1ac0*/  STS [R22+0x7800], R33 ;  /* 0x0078002116007388 */ /* 0x0005e40000000800 */
.L_x_16:
[----:B------:R-:W-:Y:S05]  /*1ad0*/  BSYNC B1 ;  /* 0x0000000000017941 */ /* 0x000fea0003800000 */
.L_x_15:
[----:B--2---:R-:W2:Y:S01]  /*1ae0*/  LDC.64 R26, c[0x0][0x390] ;  /* 0x0000e400ff1a7b82 */ /* 0x004ea20000000a00 */
[----:B------:R-:W-:-:S04]  /*1af0*/  UIMAD UR5, UR10, 0x1e00, URZ ;  /* 0x00001e000a0578a4 */ /* 0x000fc8000f8e02ff */
[----:B------:R-:W-:-:S03]  /*1b00*/  UIADD3 UR5, UPT, UPT, UR5, 0x1e00, URZ ;  /* 0x00001e0005057890 */ /* 0x000fc6000fffe0ff */
[----:B------:R-:W3:Y:S01]  /*1b10*/  LDC R30, c[0x0][0x3c0] ;  /* 0x0000f000ff1e7b82 */ /* 0x000ee20000000800 */
[----:B--2---:R-:W-:Y:S02]  /*1b20*/  ISETP.EQ.U32.AND P1, PT, R26, RZ, PT ;  /* 0x000000ff1a00720c */ /* 0x004fe40003f22070 */
[----:B---3--:R-:W-:-:S04]  /*1b30*/  ISETP.LE.AND P0, PT, R30, UR5, PT ;  /* 0x000000051e007c0c */ /* 0x008fc8000bf03270 */
[----:B------:R-:W-:Y:S02]  /*1b40*/  ISETP.EQ.OR.EX P0, PT, R27, RZ, !P0, P1 ;  /* 0x000000ff1b00720c */ /* 0x000fe40004702710 */
[----:B------:R-:W-:Y:S01]  /*1b50*/  ISETP.LT.AND P1, PT, R30, UR5, PT ;  /* 0x000000051e007c0c */ /* 0x000fe2000bf21270 */
[----:B------:R-:W-:Y:S05]  /*1b60*/  WARPSYNC.ALL ;  /* 0x0000000000007948 */ /* 0x000fea0003800000 */
[----:B------:R-:W-:Y:S01]  /*1b70*/  ISETP.GT.U32.OR P0, PT, R29, 0xff, P0 ;  /* 0x000000ff1d00780c */ /* 0x000fe20000704470 */
[----:B------:R-:W2:Y:S01]  /*1b80*/  S2UR UR7, SR_CgaCtaId ;  /* 0x00000000000779c3 */ /* 0x000ea20000008800 */
[----:B------:R-:W-:-:S11]  /*1b90*/  UMOV UR5, 0x400 ;  /* 0x0000040000057882 */ /* 0x000fd60000000000 */
[----:B01----:R-:W0:Y:S01]  /*1ba0*/  @!P0 LDS R22, [R22+0x7800] ;  /* 0x0078000016168984 */ /* 0x003e220000000800 */
[----:B--2---:R-:W-:-:S06]  /*1bb0*/  ULEA UR5, UR7, UR5, 0x18 ;  /* 0x0000000507057291 */ /* 0x004fcc000f8ec0ff */
[----:B------:R-:W-:Y:S02]  /*1bc0*/  LEA R0, R0, UR5, 0x2 ;  /* 0x0000000500007c11 */ /* 0x000fe4000f8e10ff */
[----:B0-----:R-:W-:-:S05]  /*1bd0*/  @!P0 IADD3 R23, PT, PT, R22, R36, R23 ;  /* 0x0000002416178210 */ /* 0x001fca0007ffe017 */
[----:B------:R0:W-:Y:S01]  /*1be0*/  @!P0 STG.E desc[UR8][R24.64], R23 ;  /* 0x0000001718008986 */ /* 0x0001e2000c101908 */
[----:B------:R-:W-:Y:S06]  /*1bf0*/  BAR.SYNC.DEFER_BLOCKING 0x0 ;  /* 0x0000000000007b1d */ /* 0x000fec0000010000 */
[----:B------:R0:W1:Y:S01]  /*1c00*/  LDS R26, [R0+0x7800] ;  /* 0x00780000001a7984 */ /* 0x0000620000000800 */
[----:B------:R-:W-:Y:S05]  /*1c10*/  @P1 BRA `(.L_x_23) ;  /* 0x0000000000741947 */ /* 0x000fea0003800000 */
[----:B------:R-:W2:Y:S01]  /*1c20*/  LDCU.64 UR12, c[0x0][0x3a0] ;  /* 0x00007400ff0c77ac */ /* 0x000ea20008000a00 */
[C---:B0-----:R-:W-:Y:S02]  /*1c30*/  LOP3.LUT R23, R29.reuse, 0x3e0, RZ, 0xc0, !PT ;  /* 0x000003e01d177812 */ /* 0x041fe400078ec0ff */
[----:B------:R-:W-:-:S05]  /*1c40*/  LOP3.LUT R28, R29, 0x1f, RZ, 0xc0, !PT ;  /* 0x0000001f1d1c7812 */ /* 0x000fca00078ec0ff */
[----:B------:R-:W-:-:S05]  /*1c50*/  IMAD R23, R23, 0x14, R28 ;  /* 0x0000001417177824 */ /* 0x000fca00078e021c */
[----:B-1----:R-:W-:-:S05]  /*1c60*/  IADD3 R0, P0, PT, R23, R26, RZ ;  /* 0x0000001a17007210 */ /* 0x002fca0007f1e0ff */
[----:B------:R-:W-:Y:S01]  /*1c70*/  IMAD.X R23, RZ, RZ, RZ, P0 ;  /* 0x000000ffff177224 */ /* 0x000fe200000e06ff */
[----:B--2---:R-:W-:-:S04]  /*1c80*/  LEA R22, P0, R0, UR12, 0x2 ;  /* 0x0000000c00167c11 */ /* 0x004fc8000f8010ff */
[----:B------:R-:W-:-:S05]  /*1c90*/  LEA.HI.X R23, R0, UR13, R23, 0x2, P0 ;  /* 0x0000000d00177c11 */ /* 0x000fca00080f1417 */
[----:B------:R-:W-:Y:S04]  /*1ca0*/  STG.E desc[UR8][R22.64], R21 ;  /* 0x0000001516007986 */ /* 0x000fe8000c101908 */
        /* <DEDUP_REMOVED lines=18> */
[----:B------:R-:W-:Y:S01]  /*1dd0*/  STG.E desc[UR8][R22.64+0x980], R2 ;  /* 0x0009800216007986 */ /* 0x000fe2000c101908 */
[----:B------:R-:W-:Y:S05]  /*1de0*/  EXIT ;  /* 0x000000000000794d */ /* 0x000fea0003800000 */
.L_x_23:
[C---:B0-----:R-:W-:Y:S01]  /*1df0*/  LOP3.LUT R23, R29.reuse, 0x3e0, RZ, 0xc0, !PT ;  /* 0x000003e01d177812 */ /* 0x041fe200078ec0ff */
[----:B------:R-:W0:Y:S01]  /*1e00*/  LDCU.64 UR12, c[0x0][0x3a0] ;  /* 0x00007400ff0c77ac */ /* 0x000e220008000a00 */
[----:B------:R-:W-:Y:S01]  /*1e10*/  LOP3.LUT R28, R29, 0x1f, RZ, 0xc0, !PT ;  /* 0x0000001f1d1c7812 */ /* 0x000fe200078ec0ff */
[----:B------:R-:W-:-:S04]  /*1e20*/  IMAD.U32 R27, RZ, RZ, UR10 ;  /* 0x0000000aff1b7e24 */ /* 0x000fc8000f8e00ff */
[----:B------:R-:W-:Y:S02]  /*1e30*/  IMAD R25, R23, 0x14, R28 ;  /* 0x0000001417197824 */ /* 0x000fe400078e021c */
[----:B------:R-:W-:Y:S02]  /*1e40*/  IMAD R0, R27, -0x1e00, R30 ;  /* 0xffffe2001b007824 */ /* 0x000fe400078e021e */
[C---:B------:R-:W-:Y:S01]  /*1e50*/  VIADD R23, R25.reuse, 0x20 ;  /* 0x0000002019177836 */ /* 0x040fe20000000000 */
[C---:B-1----:R-:W-:Y:S01]  /*1e60*/  IADD3 R26, P0, PT, R25.reuse, R26, RZ ;  /* 0x0000001a191a7210 */ /* 0x042fe20007f1e0ff */
[C---:B------:R-:W-:Y:S01]  /*1e70*/  VIADD R27, R25.reuse, 0x40 ;  /* 0x00000040191b7836 */ /* 0x040fe20000000000 */
[CC--:B------:R-:W-:Y:S01]  /*1e80*/  ISETP.GE.AND P5, PT, R25.reuse, R0.reuse, PT ;  /* 0x000000001900720c */ /* 0x0c0fe20003fa6270 */
[----:B------:R-:W-:Y:S01]  /*1e90*/  VIADD R29, R25, 0xa0 ;  /* 0x000000a0191d7836 */ /* 0x000fe20000000000 */
[-C--:B------:R-:W-:Y:S01]  /*1ea0*/  ISETP.GE.AND P4, PT, R23, R0.reuse, PT ;  /* 0x000000001700720c */ /* 0x080fe20003f86270 */
[----:B------:R-:W-:Y:S01]  /*1eb0*/  VIADD R23, R25, 0x60 ;  /* 0x0000006019177836 */ /* 0x000fe20000000000 */
[----:B------:R-:W-:Y:S01]  /*1ec0*/  ISETP.GE.AND P3, PT, R27, R0, PT ;  /* 0x000000001b00720c */ /* 0x000fe20003f66270 */
[----:B------:R-:W-:-:S02]  /*1ed0*/  VIADD R27, R25, 0x80 ;  /* 0x00000080191b7836 */ /* 0x000fc40000000000 */
[----:B------:R-:W-:Y:S01]  /*1ee0*/  VIADD R31, R25, 0xc0 ;  /* 0x000000c0191f7836 */ /* 0x000fe20000000000 */
[-C--:B------:R-:W-:Y:S01]  /*1ef0*/  ISETP.GE.AND P2, PT, R23, R0.reuse, PT ;  /* 0x000000001700720c */ /* 0x080fe20003f46270 */
[----:B------:R-:W-:Y:S01]  /*1f00*/  IMAD.X R23, RZ, RZ, RZ, P0 ;  /* 0x000000ffff177224 */ /* 0x000fe200000e06ff */
[C---:B0-----:R-:W-:Y:S02]  /*1f10*/  LEA R22, P0, R26.reuse, UR12, 0x2 ;  /* 0x0000000c1a167c11 */ /* 0x041fe4000f8010ff */
[-C--:B------:R-:W-:Y:S01]  /*1f20*/  ISETP.GE.AND P1, PT, R27, R0.reuse, PT ;  /* 0x000000001b00720c */ /* 0x080fe20003f26270 */
[----:B------:R-:W-:Y:S01]  /*1f30*/  VIADD R27, R25, 0xe0 ;  /* 0x000000e0191b7836 */ /* 0x000fe20000000000 */
[----:B------:R-:W-:Y:S02]  /*1f40*/  LEA.HI.X R23, R26, UR13, R23, 0x2, P0 ;  /* 0x0000000d1a177c11 */ /* 0x000fe400080f1417 */
[-C--:B------:R-:W-:Y:S01]  /*1f50*/  ISETP.GE.AND P0, PT, R29, R0.reuse, PT ;  /* 0x000000001d00720c */ /* 0x080fe20003f06270 */
[----:B------:R-:W-:Y:S01]  /*1f60*/  VIADD R29, R25, 0x100 ;  /* 0x00000100191d7836 */ /* 0x000fe20000000000 */
[-C--:B------:R-:W-:Y:S01]  /*1f70*/  ISETP.GE.AND P6, PT, R31, R0.reuse, PT ;  /* 0x000000001f00720c */ /* 0x080fe20003fc6270 */
[----:B------:R0:W-:Y:S01]  /*1f80*/  @!P5 STG.E desc[UR8][R22.64], R21 ;  /* 0x000000151600d986 */ /* 0x0001e2000c101908 */
[----:B------:R-:W-:Y:S01]  /*1f90*/  ISETP.GE.AND P5, PT, R27, R0, PT ;  /* 0x000000001b00720c */ /* 0x000fe20003fa6270 */
[----:B------:R-:W-:-:S02]  /*1fa0*/  VIADD R27, R25, 0x120 ;  /* 0x00000120191b7836 */ /* 0x000fc40000000000 */
[----:B------:R-:W-:Y:S01]  /*1fb0*/  @!P4 STG.E desc[UR8][R22.64+0x80], R20 ;  /* 0x000080141600c986 */ /* 0x000fe2000c101908 */
[-C--:B------:R-:W-:Y:S01]  /*1fc0*/  ISETP.GE.AND P4, PT, R29, R0.reuse, PT ;  /* 0x000000001d00720c */ /* 0x080fe20003f86270 */
[----:B------:R-:W-:Y:S02]  /*1fd0*/  VIADD R29, R25, 0x140 ;  /* 0x00000140191d7836 */ /* 0x000fe40000000000 */
[----:B------:R1:W-:Y:S01]  /*1fe0*/  @!P3 STG.E desc[UR8][R22.64+0x100], R19 ;  /* 0x000100131600b986 */ /* 0x0003e2000c101908 */
[-C--:B------:R-:W-:Y:S01]  /*1ff0*/  ISETP.GE.AND P3, PT, R27, R0.reuse, PT ;  /* 0x000000001b00720c */ /* 0x080fe20003f66270 */
[C---:B------:R-:W-:Y:S02]  /*2000*/  VIADD R27, R25.reuse, 0x160 ;  /* 0x00000160191b7836 */ /* 0x040fe40000000000 */
[----:B0-----:R-:W-:Y:S01]  /*2010*/  VIADD R21, R25, 0x180 ;  /* 0x0000018019157836 */ /* 0x001fe20000000000 */
[----:B------:R-:W-:Y:S01]  /*2020*/  @!P2 STG.E desc[UR8][R22.64+0x180], R18 ;  /* 0x000180121600a986 */ /* 0x000fe2000c101908 */
[----:B------:R-:W-:-:S03]  /*2030*/  ISETP.GE.AND P2, PT, R29, R0, PT ;  /* 0x000000001d00720c */ /* 0x000fc60003f46270 */
[----:B------:R0:W-:Y:S01]  /*2040*/  @!P1 STG.E desc[UR8][R22.64+0x200], R17 ;  /* 0x0002001116009986 */ /* 0x0001e2000c101908 */
[-C--:B------:R-:W-:Y:S01]  /*2050*/  ISETP.GE.AND P1, PT, R27, R0.reuse, PT ;  /* 0x000000001b00720c */ /* 0x080fe20003f26270 */
[----:B------:R-:W-:Y:S02]  /*2060*/  VIADD R27, R25, 0x1a0 ;  /* 0x000001a0191b7836 */ /* 0x000fe40000000000 */
[----:B------:R-:W-:Y:S01]  /*2070*/  @!P0 STG.E desc[UR8][R22.64+0x280], R16 ;  /* 0x0002801016008986 */ /* 0x000fe2000c101908 */
[-C--:B------:R-:W-:Y:S01]  /*2080*/  ISETP.GE.AND P0, PT, R21, R0.reuse, PT ;  /* 0x000000001500720c */ /* 0x080fe20003f06270 */
[C---:B-1----:R-:W-:Y:S02]  /*2090*/  VIADD R19, R25.reuse, 0x1c0 ;  /* 0x000001c019137836 */ /* 0x042fe40000000000 */
[----:B------:R-:W-:Y:S01]  /*20a0*/  @!P5 STG.E desc[UR8][R22.64+0x380], R14 ;  /* 0x0003800e1600d986 */ /* 0x000fe2000c101908 */
[----:B------:R-:W-:Y:S02]  /*20b0*/  VIADD R21, R25, 0x1e0 ;  /* 0x000001e019157836 */ /* 0x000fe40000000000 */
[-C--:B------:R-:W-:Y:S01]  /*20c0*/  ISETP.GE.AND P5, PT, R19, R0.reuse, PT ;  /* 0x000000001300720c */ /* 0x080fe20003fa6270 */
[----:B------:R1:W-:Y:S01]  /*20d0*/  @!P6 STG.E desc[UR8][R22.64+0x300], R15 ;  /* 0x0003000f1600e986 */ /* 0x0003e2000c101908 */
[----:B0-----:R-:W-:Y:S01]  /*20e0*/  VIADD R17, R25, 0x200 ;  /* 0x0000020019117836 */ /* 0x001fe20000000000 */
[-C--:B------:R-:W-:Y:S01]  /*20f0*/  ISETP.GE.AND P6, PT, R27, R0.reuse, PT ;  /* 0x000000001b00720c */ /* 0x080fe20003fc6270 */
[----:B------:R-:W-:Y:S01]  /*2100*/  VIADD R19, R25, 0x220 ;  /* 0x0000022019137836 */ /* 0x000fe20000000000 */
[----:B------:R0:W-:Y:S01]  /*2110*/  @!P4 STG.E desc[UR8][R22.64+0x400], R13 ;  /* 0x0004000d1600c986 */ /* 0x0001e2000c101908 */
[----:B------:R-:W-:-:S03]  /*2120*/  ISETP.GE.AND P4, PT, R21, R0, PT ;  /* 0x000000001500720c */ /* 0x000fc60003f86270 */
[----:B------:R0:W-:Y:S01]  /*2130*/  @!P3 STG.E desc[UR8][R22.64+0x480], R12 ;  /* 0x0004800c1600b986 */ /* 0x0001e2000c101908 */
[-C--:B------:R-:W-:Y:S01]  /*2140*/  ISETP.GE.AND P3, PT, R17, R0.reuse, PT ;  /* 0x000000001100720c */ /* 0x080fe20003f66270 */
[C---:B-1----:R-:W-:Y:S02]  /*2150*/  VIADD R15, R25.reuse, 0x240 ;  /* 0x00000240190f7836 */ /* 0x042fe40000000000 */
[----:B------:R0:W-:Y:S01]  /*2160*/  @!P2 STG.E desc[UR8][R22.64+0x500], R11 ;  /* 0x0005000b1600a986 */ /* 0x0001e2000c101908 */
[----:B------:R-:W-:Y:S01]  /*2170*/  VIADD R25, R25, 0x260 ;  /* 0x0000026019197836 */ /* 0x000fe20000000000 */
[-C--:B------:R-:W-:Y:S02]  /*2180*/  ISETP.GE.AND P2, PT, R19, R0.reuse, PT ;  /* 0x000000001300720c */ /* 0x080fe40003f46270 */
[----:B------:R0:W-:Y:S01]  /*2190*/  @!P1 STG.E desc[UR8][R22.64+0x580], R10 ;  /* 0x0005800a16009986 */ /* 0x0001e2000c101908 */
[----:B------:R-:W-:-:S03]  /*21a0*/  ISETP.GE.AND P1, PT, R15, R0, PT ;  /* 0x000000000f00720c */ /* 0x000fc60003f26270 */
[----:B------:R0:W-:Y:S01]  /*21b0*/  @!P0 STG.E desc[UR8][R22.64+0x600], R9 ;  /* 0x0006000916008986 */ /* 0x0001e2000c101908 */
[----:B------:R-:W-:-:S03]  /*21c0*/  ISETP.GE.AND P0, PT, R25, R0, PT ;  /* 0x000000001900720c */ /* 0x000fc60003f06270 */
[----:B------:R0:W-:Y:S04]  /*21d0*/  @!P6 STG.E desc[UR8][R22.64+0x680], R8 ;  /* 0x000680081600e986 */ /* 0x0001e8000c101908 */
[----:B------:R0:W-:Y:S04]  /*21e0*/  @!P5 STG.E desc[UR8][R22.64+0x700], R7 ;  /* 0x000700071600d986 */ /* 0x0001e8000c101908 */
[----:B------:R0:W-:Y:S04]  /*21f0*/  @!P4 STG.E desc[UR8][R22.64+0x780], R6 ;  /* 0x000780061600c986 */ /* 0x0001e8000c101908 */
[----:B------:R0:W-:Y:S04]  /*2200*/  @!P3 STG.E desc[UR8][R22.64+0x800], R5 ;  /* 0x000800051600b986 */ /* 0x0001e8000c101908 */
[----:B------:R0:W-:Y:S04]  /*2210*/  @!P2 STG.E desc[UR8][R22.64+0x880], R4 ;  /* 0x000880041600a986 */ /* 0x0001e8000c101908 */
[----:B------:R0:W-:Y:S01]  /*2220*/  @!P1 STG.E desc[UR8][R22.64+0x900], R3 ;  /* 0x0009000316009986 */ /* 0x0001e2000c101908 */
[----:B------:R-:W-:Y:S05]  /*2230*/  @P0 EXIT ;  /* 0x000000000000094d */ /* 0x000fea0003800000 */
[----:B------:R-:W-:Y:S01]  /*2240*/  STG.E desc[UR8][R22.64+0x980], R2 ;  /* 0x0009800216007986 */ /* 0x000fe2000c101908 */
[----:B------:R-:W-:Y:S05]  /*2250*/  EXIT ;  /* 0x000000000000794d */ /* 0x000fea0003800000 */
.L_x_14:
[----:B------:R-:W-:Y:S01]  /*2260*/  IMAD.MOV.U32 R28, RZ, RZ, RZ ;  /* 0x000000ffff1c7224 */ /* 0x000fe200078e00ff */
[C---:B------:R-:W-:Y:S01]  /*2270*/  ISETP.GT.U32.AND P0, PT, R29.reuse, 0x1f, PT ;  /* 0x0000001f1d00780c */ /* 0x040fe20003f04070 */
[----:B------:R-:W-:Y:S05]  /*2280*/  WARPSYNC.ALL ;  /* 0x0000000000007948 */ /* 0x000fea0003800000 */
[----:B------:R-:W-:-:S05]  /*2290*/  IMAD.HI.U32 R6, R29, 0x15555556, R28 ;  /* 0x155555561d067827 */ /* 0x000fca00078e001c */
[----:B------:R-:W-:-:S05]  /*22a0*/  LEA R6, R6, UR6, 0x2 ;  /* 0x0000000606067c11 */ /* 0x000fca000f8e10ff */
[----:B------:R0:W-:Y:S01]  /*22b0*/  STS [R6+0x3410], R23 ;  /* 0x0034101706007388 */ /* 0x0001e20000000800 */
[----:B------:R-:W-:Y:S06]  /*22c0*/  BAR.SYNC.DEFER_BLOCKING 0x0 ;  /* 0x0000000000007b1d */ /* 0x000fec0000010000 */
[----:B------:R-:W-:Y:S05]  /*22d0*/  @P0 BRA `(.L_x_24) ;  /* 0x0000000000e00947 */ /* 0x000fea0003800000 */
[----:B------:R-:W-:Y:S01]  /*22e0*/  IMAD.MOV.U32 R3, RZ, RZ, 0x34 ;  /* 0x00000034ff037424 */ /* 0x000fe200078e00ff */
[----:B------:R-:W-:-:S03]  /*22f0*/  UMOV UR5, 0xffffffff ;  /* 0xffffffff00057882 */ /* 0x000fc60000000000 */
[----:B------:R-:W-:-:S05]  /*2300*/  IMAD R12, R29, R3, UR6 ;  /* 0x000000061d0c7e24 */ /* 0x000fca000f8e0203 */
[----:B------:R-:W-:Y:S04]  /*2310*/  LDS R13, [R12+0x3410] ;  /* 0x003410000c0d7984 */ /* 0x000fe80000000800 */
[----:B------:R-:W-:Y:S04]  /*2320*/  LDS R26, [R12+0x3414] ;  /* 0x003414000c1a7984 */ /* 0x000fe80000000800 */
[----:B------:R-:W1:Y:S04]  /*2330*/  LDS R11, [R12+0x3418] ;  /* 0x003418000c0b7984 */ /* 0x000e680000000800 */
[----:B------:R-:W-:Y:S04]  /*2340*/  LDS R10, [R12+0x341c] ;  /* 0x00341c000c0a7984 */ /* 0x000fe80000000800 */
[----:B------:R-:W2:Y:S04]  /*2350*/  LDS R9, [R12+0x3420] ;  /* 0x003420000c097984 */ /* 0x000ea80000000800 */
[----:B------:R-:W-:Y:S04]  /*2360*/  LDS R8, [R12+0x3424] ;  /* 0x003424000c087984 */ /* 0x000fe80000000800 */
[----:B------:R-:W3:Y:S04]  /*2370*/  LDS R7, [R12+0x3428] ;  /* 0x003428000c077984 */ /* 0x000ee80000000800 */
[----:B------:R-:W-:Y:S04]  /*2380*/  LDS R5, [R12+0x342c] ;  /* 0x00342c000c057984 */ /* 0x000fe80000000800 */
[----:B------:R-:W4:Y:S04]  /*2390*/  LDS R4, [R12+0x3430] ;  /* 0x003430000c047984 */ /* 0x000f280000000800 */
[----:B------:R-:W-:Y:S04]  /*23a0*/  LDS R3, [R12+0x3434] ;  /* 0x003434000c037984 */ /* 0x000fe80000000800 */
[----:B------:R-:W5:Y:S04]  /*23b0*/  LDS R0, [R12+0x3438] ;  /* 0x003438000c007984 */ /* 0x000f680000000800 */
[----:B------:R-:W0:Y:S01]  /*23c0*/  LDS R27, [R12+0x343c] ;  /* 0x00343c000c1b7984 */ /* 0x000e220000000800 */
[----:B-1----:R-:W-:-:S04]  /*23d0*/  IADD3 R19, PT, PT, R11, R26, R13 ;  /* 0x0000001a0b137210 */ /* 0x002fc80007ffe00d */
[----:B--2---:R-:W-:-:S04]  /*23e0*/  IADD3 R19, PT, PT, R9, R19, R10 ;  /* 0x0000001309137210 */ /* 0x004fc80007ffe00a */
[----:B---3--:R-:W-:-:S04]  /*23f0*/  IADD3 R19, PT, PT, R7, R19, R8 ;  /* 0x0000001307137210 */ /* 0x008fc80007ffe008 */
[----:B----4-:R-:W-:-:S04]  /*2400*/  IADD3 R19, PT, PT, R4, R19, R5 ;  /* 0x0000001304137210 */ /* 0x010fc80007ffe005 */
[----:B-----5:R-:W-:-:S05]  /*2410*/  IADD3 R50, PT, PT, R0, R19, R3 ;  /* 0x0000001300327210 */ /* 0x020fca0007ffe003 */
[----:B0-----:R-:W-:Y:S01]  /*2420*/  IMAD.IADD R27, R27, 0x1, R50 ;  /* 0x000000011b1b7824 */ /* 0x001fe200078e0232 */
[----:B------:R-:W-:Y:S06]  /*2430*/  BRA.DIV UR5, `(.L_x_25) ;  /* 0x0000005e05e87947 */ /* 0x000fec000b800000 */
[----:B------:R-:W0:Y:S02]  /*2440*/  SHFL.UP P0, R52, R27, 0x1, RZ ;  /* 0x042000001b347989 */ /* 0x000e2400000000ff */
[----:B0-----:R-:W-:-:S05]  /*2450*/  @P0 IMAD.IADD R52, R27, 0x1, R52 ;  /* 0x000000011b340824 */ /* 0x001fca00078e0234 */
[----:B------:R-:W0:Y:S02]  /*2460*/  SHFL.UP P0, R51, R52, 0x2, RZ ;  /* 0x0440000034337989 */ /* 0x000e2400000000ff */
[----:B0-----:R-:W-:-:S05]  /*2470*/  @P0 IMAD.IADD R51, R52, 0x1, R51 ;  /* 0x0000000134330824 */ /* 0x001fca00078e0233 */
[----:B------:R-:W0:Y:S02]  /*2480*/  SHFL.UP P0, R52, R51, 0x4, RZ ;  /* 0x0480000033347989 */ /* 0x000e2400000000ff */
[----:B0-----:R-:W-:-:S05]  /*2490*/  @P0 IMAD.IADD R52, R51, 0x1, R52 ;  /* 0x0000000133340824 */ /* 0x001fca00078e0234 */
[----:B------:R-:W0:Y:S02]  /*24a0*/  SHFL.UP P0, R53, R52, 0x8, RZ ;  /* 0x0500000034357989 */ /* 0x000e2400000000ff */
[----:B0-----:R-:W-:-:S05]  /*24b0*/  @P0 IMAD.IADD R53, R52, 0x1, R53 ;  /* 0x0000000134350824 */ /* 0x001fca00078e0235 */
[----:B------:R0:W1:Y:S02]  /*24c0*/  SHFL.UP P0, R51, R53, 0x10, RZ ;  /* 0x0600000035337989 */ /* 0x00006400000000ff */
.L_x_120:
[----:B-1----:R-:W-:-:S04]  /*24d0*/  @P0 IMAD.IADD R51, R53, 0x1, R51 ;  /* 0x0000000135330824 */ /* 0x002fc800078e0233 */
[----:B------:R-:W-:-:S04]  /*24e0*/  IMAD.IADD R27, R51, 0x1, -R27 ;  /* 0x00000001331b7824 */ /* 0x000fc800078e0a1b */
[----:B------:R-:W-:Y:S01]  /*24f0*/  IMAD.IADD R13, R13, 0x1, R27 ;  /* 0x000000010d0d7824 */ /* 0x000fe200078e021b */
[----:B------:R1:W-:Y:S03]  /*2500*/  STS [R12+0x3410], R27 ;  /* 0x0034101b0c007388 */ /* 0x0003e60000000800 */
        /* <DEDUP_REMOVED lines=19> */
[----:B------:R1:W-:Y:S04]  /*2640*/  STS [R12+0x3438], R3 ;  /* 0x003438030c007388 */ /* 0x0003e80000000800 */
[----:B------:R1:W-:Y:S02]  /*2650*/  STS [R12+0x343c], R19 ;  /* 0x00343c130c007388 */ /* 0x0003e40000000800 */
.L_x_24:
[----:B------:R-:W-:Y:S05]  /*2660*/  WARPSYNC.ALL ;  /* 0x0000000000007948 */ /* 0x000fea0003800000 */
[----:B------:R-:W-:Y:S01]  /*2670*/  BAR.SYNC.DEFER_BLOCKING 0x0 ;  /* 0x0000000000007b1d */ /* 0x000fe20000010000 */
[----:B------:R-:W-:Y:S02]  /*2680*/  ISETP.NE.AND P0, PT, R24, RZ, PT ;  /* 0x000000ff1800720c */ /* 0x000fe40003f05270 */
[----:B------:R-:W-:-:S03]  /*2690*/  LOP3.LUT R0, R21, 0x80000000, RZ, 0x3c, !PT ;  /* 0x8000000015007812 */ /* 0x000fc600078e3cff */
[----:B------:R-:W-:Y:S01]  /*26a0*/  BSSY.RECONVERGENT B0, `(.L_x_26) ;  /* 0x0000029000007945 */ /* 0x000fe20003800200 */
[----:B------:R-:W-:-:S04]  /*26b0*/  SHF.R.U32.HI R0, RZ, UR11, R0 ;  /* 0x0000000bff007c19 */ /* 0x000fc80008011600 */
[----:B------:R-:W-:Y:S01]  /*26c0*/  LOP3.LUT R0, R0, UR4, RZ, 0x30, !PT ;  /* 0x0000000400007c12 */ /* 0x000fe2000f8e30ff */
[----:B0-----:R-:W0:Y:S02]  /*26d0*/  LDS R6, [R6+0x3410] ;  /* 0x0034100006067984 */ /* 0x001e240000000800 */
[----:B------:R-:W-:Y:S05]  /*26e0*/  @P0 BRA `(.L_x_27) ;  /* 0x0000000000900947 */ /* 0x000fea0003800000 */
[----:B-1----:R-:W0:Y:S04]  /*26f0*/  LDS R13, [R22] ;  /* 0x00000000160d7984 */ /* 0x002e280000000800 */
[----:B------:R-:W1:Y:S04]  /*2700*/  LDS R19, [R22+0x400] ;  /* 0x0004000016137984 */ /* 0x000e680000000800 */
[----:B------:R-:W2:Y:S04]  /*2710*/  LDS R27, [R22+0x800] ;  /* 0x00080000161b7984 */ /* 0x000ea80000000800 */
[----:B------:R-:W3:Y:S04]  /*2720*/  LDS R49, [R22+0xc00] ;  /* 0x000c000016317984 */ /* 0x000ee80000000800 */
[----:B------:R-:W4:Y:S04]  /*2730*/  LDS R51, [R22+0x1000] ;  /* 0x0010000016337984 */ /* 0x000f280000000800 */
[----:B------:R-:W5:Y:S04]  /*2740*/  LDS R53, [R22+0x1400] ;  /* 0x0014000016357984 */ /* 0x000f680000000800 */
[----:B------:R-:W5:Y:S04]  /*2750*/  LDS R4, [R22+0x1800] ;  /* 0x0018000016047984 */ /* 0x000f680000000800 */
[----:B------:R-:W5:Y:S04]  /*2760*/  LDS R11, [R22+0x1c00] ;  /* 0x001c0000160b7984 */ /* 0x000f680000000800 */
[----:B------:R-:W5:Y:S04]  /*2770*/  LDS R3, [R22+0x2000] ;  /* 0x0020000016037984 */ /* 0x000f680000000800 */
[----:B------:R-:W5:Y:S04]  /*2780*/  LDS R9, [R22+0x2400] ;  /* 0x0024000016097984 */ /* 0x000f680000000800 */
[----:B------:R-:W5:Y:S01]  /*2790*/  LDS R7, [R22+0x2800] ;  /* 0x0028000016077984 */ /* 0x000f620000000800 */
[----:B0-----:R-:W-:-:S03]  /*27a0*/  IMAD.IADD R13, R6, 0x1, R13 ;  /* 0x00000001060d7824 */ /* 0x001fc600078e020d */
[----:B------:R-:W0:Y:S01]  /*27b0*/  LDS R5, [R22+0x2c00] ;  /* 0x002c000016057984 */ /* 0x000e220000000800 */
[C---:B-1----:R-:W-:Y:S02]  /*27c0*/  IMAD.IADD R19, R6.reuse, 0x1, R19 ;  /* 0x0000000106137824 */ /* 0x042fe400078e0213 */
[C---:B--2---:R-:W-:Y:S01]  /*27d0*/  IMAD.IADD R27, R6.reuse, 0x1, R27 ;  /* 0x00000001061b7824 */ /* 0x044fe200078e021b */
[----:B------:R2:W-:Y:S01]  /*27e0*/  STS [R22], R13 ;  /* 0x0000000d16007388 */ /* 0x0005e20000000800 */
[----:B---3--:R-:W-:-:S03]  /*27f0*/  IMAD.IADD R49, R6, 0x1, R49 ;  /* 0x0000000106317824 */ /* 0x008fc600078e0231 */
[----:B------:R2:W-:Y:S01]  /*2800*/  STS [R22+0x400], R19 ;  /* 0x0004001316007388 */ /* 0x0005e20000000800 */
[----:B----4-:R-:W-:-:S03]  /*2810*/  IMAD.IADD R51, R6, 0x1, R51 ;  /* 0x0000000106337824 */ /* 0x010fc600078e0233 */
[----:B------:R2:W-:Y:S01]  /*2820*/  STS [R22+0x800], R27 ;  /* 0x0008001b16007388 */ /* 0x0005e20000000800 */
[----:B-----5:R-:W-:-:S03]  /*2830*/  IMAD.IADD R53, R6, 0x1, R53 ;  /* 0x0000000106357824 */ /* 0x020fc600078e0235 */
[----:B------:R2:W-:Y:S01]  /*2840*/  STS [R22+0xc00], R49 ;  /* 0x000c003116007388 */ /* 0x0005e20000000800 */
[----:B------:R-:W-:-:S03]  /*2850*/  IMAD.IADD R4, R6, 0x1, R4 ;  /* 0x0000000106047824 */ /* 0x000fc600078e0204 */
        /* <DEDUP_REMOVED lines=9> */
[----:B0-----:R-:W-:-:S03]  /*28f0*/  IMAD.IADD R5, R6, 0x1, R5 ;  /* 0x0000000106057824 */ /* 0x001fc600078e0205 */
[----:B------:R2:W-:Y:S04]  /*2900*/  STS [R22+0x2400], R9 ;  /* 0x0024000916007388 */ /* 0x0005e80000000800 */
[----:B------:R2:W-:Y:S04]  /*2910*/  STS [R22+0x2800], R7 ;  /* 0x0028000716007388 */ /* 0x0005e80000000800 */
[----:B------:R2:W-:Y:S02]  /*2920*/  STS [R22+0x2c00], R5 ;  /* 0x002c000516007388 */ /* 0x0005e40000000800 */
.L_x_27:
[----:B------:R-:W-:Y:S05]  /*2930*/  BSYNC.RECONVERGENT B0 ;  /* 0x0000000000007941 */ /* 0x000fea0003800200 */
.L_x_26:
[----:B------:R-:W-:Y:S01]  /*2940*/  BAR.SYNC.DEFER_BLOCKING 0x0 ;  /* 0x0000000000007b1d */ /* 0x000fe20000010000 */
[----:B------:R-:W-:Y:S01]  /*2950*/  R2P PR, R0, 0x7f ;  /* 0x0000007f00007804 */ /* 0x000fe20000000000 */
[----:B-12---:R-:W-:-:S04]  /*2960*/  IMAD.MOV.U32 R27, RZ, RZ, RZ ;  /* 0x000000ffff1b7224 */ /* 0x006fc800078e00ff */
[----:B------:R-:W-:Y:S01]  /*2970*/  BSSY.RECONVERGENT B0, `(.L_x_28) ;  /* 0x0000027000007945 */ /* 0x000fe20003800200 */
[----:B------:R-:W1:Y:S07]  /*2980*/  S2R R51, SR_LEMASK ;  /* 0x0000000000337919 */ /* 0x000e6e0000003a00 */
[----:B------:R-:W-:Y:S02]  /*2990*/  VOTE.ANY R3, PT, P0 ;  /* 0x0000000000037806 */ /* 0x000fe400000e0100 */
[----:B------:R-:W-:-:S02]  /*29a0*/  VOTE.ANY R4, PT, P1 ;  /* 0x0000000000047806 */ /* 0x000fc400008e0100 */
[----:B------:R-:W-:Y:S02]  /*29b0*/  @!P0 LOP3.LUT R3, RZ, R3, RZ, 0x33, !PT ;  /* 0x00000003ff038212 */ /* 0x000fe400078e33ff */
[----:B------:R-:W-:Y:S02]  /*29c0*/  VOTE.ANY R8, PT, P2 ;  /* 0x0000000000087806 */ /* 0x000fe400010e0100 */
[----:B------:R-:W-:Y:S02]  /*29d0*/  @!P1 LOP3.LUT R4, RZ, R4, RZ, 0x33, !PT ;  /* 0x00000004ff049212 */ /* 0x000fe400078e33ff */
[----:B------:R-:W-:Y:S02]  /*29e0*/  VOTE.ANY R10, PT, P3 ;  /* 0x00000000000a7806 */ /* 0x000fe400018e0100 */
[----:B------:R-:W-:Y:S02]  /*29f0*/  @!P2 LOP3.LUT R8, RZ, R8, RZ, 0x33, !PT ;  /* 0x00000008ff08a212 */ /* 0x000fe400078e33ff */
[----:B------:R-:W-:-:S02]  /*2a00*/  LOP3.LUT R3, R4, R3, RZ, 0xc0, !PT ;  /* 0x0000000304037212 */ /* 0x000fc400078ec0ff */
[----:B------:R-:W-:Y:S02]  /*2a10*/  @!P3 LOP3.LUT R10, RZ, R10, RZ, 0x33, !PT ;  /* 0x0000000aff0ab212 */ /* 0x000fe400078e33ff */
[----:B------:R-:W-:Y:S02]  /*2a20*/  LOP3.LUT R3, R8, R3, RZ, 0xc0, !PT ;  /* 0x0000000308037212 */ /* 0x000fe400078ec0ff */
[----:B------:R-:W-:Y:S02]  /*2a30*/  VOTE.ANY R4, PT, P4 ;  /* 0x0000000000047806 */ /* 0x000fe400020e0100 */
[----:B------:R-:W-:Y:S02]  /*2a40*/  LOP3.LUT P0, RZ, R0, 0x80, RZ, 0xc0, !PT ;  /* 0x0000008000ff7812 */ /* 0x000fe4000780c0ff */
[----:B------:R-:W-:Y:S02]  /*2a50*/  LOP3.LUT R3, R10, R3, RZ, 0xc0, !PT ;  /* 0x000000030a037212 */ /* 0x000fe400078ec0ff */
[----:B------:R-:W-:-:S02]  /*2a60*/  VOTE.ANY R8, PT, P5 ;  /* 0x0000000000087806 */ /* 0x000fc400028e0100 */
[----:B------:R-:W-:Y:S02]  /*2a70*/  @!P4 LOP3.LUT R4, RZ, R4, RZ, 0x33, !PT ;  /* 0x00000004ff04c212 */ /* 0x000fe400078e33ff */
[----:B------:R-:W-:Y:S02]  /*2a80*/  @!P5 LOP3.LUT R8, RZ, R8, RZ, 0x33, !PT ;  /* 0x00000008ff08d212 */ /* 0x000fe400078e33ff */
[----:B------:R-:W-:Y:S02]  /*2a90*/  LOP3.LUT R3, R4, R3, RZ, 0xc0, !PT ;  /* 0x0000000304037212 */ /* 0x000fe400078ec0ff */
[----:B------:R-:W-:Y:S02]  /*2aa0*/  VOTE.ANY R4, PT, P6 ;  /* 0x0000000000047806 */ /* 0x000fe400030e0100 */
[----:B------:R-:W-:Y:S02]  /*2ab0*/  LOP3.LUT R3, R8, R3, RZ, 0xc0, !PT ;  /* 0x0000000308037212 */ /* 0x000fe400078ec0ff */
[----:B------:R-:W-:-:S02]  /*2ac0*/  VOTE.ANY R8, PT, P0 ;  /* 0x0000000000087806 */ /* 0x000fc400000e0100 */
[----:B------:R-:W-:Y:S02]  /*2ad0*/  @!P6 LOP3.LUT R4, RZ, R4, RZ, 0x33, !PT ;  /* 0x00000004ff04e212 */ /* 0x000fe400078e33ff */
[----:B------:R-:W-:Y:S02]  /*2ae0*/  @!P0 LOP3.LUT R8, RZ, R8, RZ, 0x33, !PT ;  /* 0x00000008ff088212 */ /* 0x000fe400078e33ff */
[----:B------:R-:W-:-:S04]  /*2af0*/  LOP3.LUT R3, R4, R3, RZ, 0xc0, !PT ;  /* 0x0000000304037212 */ /* 0x000fc800078ec0ff */
[----:B------:R-:W-:Y:S01]  /*2b00*/  LOP3.LUT R4, R8, R3, RZ, 0xc0, !PT ;  /* 0x0000000308047212 */ /* 0x000fe200078ec0ff */
[----:B------:R-:W-:Y:S01]  /*2b10*/  IMAD.SHL.U32 R3, R29, 0x20, RZ ;  /* 0x000000201d037824 */ /* 0x000fe200078e00ff */
[----:B------:R-:W-:Y:S02]  /*2b20*/  LOP3.LUT R8, R20, 0x80000000, RZ, 0x3c, !PT ;  /* 0x8000000014087812 */ /* 0x000fe400078e3cff */
[----:B------:R-:W2:Y:S01]  /*2b30*/  FLO.U32 R10, R4 ;  /* 0x00000004000a7300 */ /* 0x000ea200000e0000 */
[----:B-1----:R-:W-:Y:S02]  /*2b40*/  LOP3.LUT R26, R51, R4, RZ, 0xc0, !PT ;  /* 0x00000004331a7212 */ /* 0x002fe400078ec0ff */
[----:B------:R-:W-:Y:S02]  /*2b50*/  LOP3.LUT R3, R3, 0x7c00, RZ, 0xc0, !PT ;  /* 0x00007c0003037812 */ /* 0x000fe400078ec0ff */
[----:B------:R-:W-:-:S03]  /*2b60*/  SHF.R.U32.HI R8, RZ, UR11, R8 ;  /* 0x0000000bff087c19 */ /* 0x000fc60008011608 */
[----:B------:R-:W1:Y:S01]  /*2b70*/  POPC R26, R26 ;  /* 0x0000001a001a7309 */ /* 0x000e620000000000 */
[----:B------:R-:W-:Y:S01]  /*2b80*/  VIADD R5, R3, UR6 ;  /* 0x0000000603057c36 */ /* 0x000fe20008000000 */
[----:B------:R-:W-:Y:S02]  /*2b90*/  LOP3.LUT R8, R8, UR4, RZ, 0x30, !PT ;  /* 0x0000000408087c12 */ /* 0x000fe4000f8e30ff */
[----:B--2---:R-:W-:-:S13]  /*2ba0*/  ISETP.NE.AND P0, PT, R47, R10, PT ;  /* 0x0000000a2f00720c */ /* 0x004fda0003f05270 */
[----:B-1----:R-:W-:Y:S05]  /*2bb0*/  @P0 BRA `(.L_x_29) ;  /* 0x0000000000080947 */ /* 0x002fea0003800000 */
[----:B------:R-:W-:-:S06]  /*2bc0*/  IMAD R27, R0, 0x4, R5 ;  /* 0x00000004001b7824 */ /* 0x000fcc00078e0205 */
[----:B------:R1:W2:Y:S02]  /*2bd0*/  ATOMS.ADD R27, [R27], R26 ;  /* 0x0000001a1b1b738c */ /* 0x0002a40000000000 */
.L_x_29:
[----:B------:R-:W-:Y:S05]  /*2be0*/  BSYNC.RECONVERGENT B0 ;  /* 0x0000000000007941 */ /* 0x000fea0003800200 */
.L_x_28:
[----:B------:R-:W-:Y:S01]  /*2bf0*/  R2P PR, R8, 0x7f ;  /* 0x0000007f08007804 */ /* 0x000fe20000000000 */
[----:B--2---:R2:W3:Y:S01]  /*2c00*/  SHFL.IDX PT, R27, R27, R10, 0x1f ;  /* 0x00001f0a1b1b7589 */ /* 0x0044e200000e0000 */
[----:B------:R-:W-:Y:S01]  /*2c10*/  SHF.R.U32.HI R12, RZ, UR11, R33 ;  /* 0x0000000bff0c7c19 */ /* 0x000fe20008011621 */
[----:B------:R-:W-:Y:S03]  /*2c20*/  BSSY.RECONVERGENT B0, `(.L_x_30) ;  /* 0x0000022000007945 */ /* 0x000fe60003800200 */
[----:B------:R-:W-:-:S07]  /*2c30*/  LOP3.LUT R12, R12, UR4, RZ, 0x30, !PT ;  /* 0x000000040c0c7c12 */ /* 0x000fce000f8e30ff */
[----:B------:R-:W-:Y:S02]  /*2c40*/  VOTE.ANY R0, PT, P0 ;  /* 0x0000000000007806 */ /* 0x000fe400000e0100 */
[----:B------:R-:W-:Y:S02]  /*2c50*/  VOTE.ANY R3, PT, P1 ;  /* 0x0000000000037806 */ /* 0x000fe400008e0100 */
[----:B------:R-:W-:Y:S02]  /*2c60*/  @!P0 LOP3.LUT R0, RZ, R0, RZ, 0x33, !PT ;  /* 0x00000000ff008212 */ /* 0x000fe400078e33ff */
[----:B------:R-:W-:Y:S02]  /*2c70*/  VOTE.ANY R7, PT, P2 ;  /* 0x0000000000077806 */ /* 0x000fe400010e0100 */
[----:B------:R-:W-:Y:S02]  /*2c80*/  @!P1 LOP3.LUT R3, RZ, R3, RZ, 0x33, !PT ;  /* 0x00000003ff039212 */ /* 0x000fe400078e33ff */
[----:B------:R-:W-:-:S02]  /*2c90*/  @!P2 LOP3.LUT R7, RZ, R7, RZ, 0x33, !PT ;  /* 0x00000007ff07a212 */ /* 0x000fc400078e33ff */
[----:B------:R-:W-:Y:S02]  /*2ca0*/  LOP3.LUT R0, R3, R0, RZ, 0xc0, !PT ;  /* 0x0000000003007212 */ /* 0x000fe400078ec0ff */
[----:B------:R-:W-:Y:S02]  /*2cb0*/  VOTE.ANY R3, PT, P3 ;  /* 0x0000000000037806 */ /* 0x000fe400018e0100 */
[----:B------:R-:W-:Y:S02]  /*2cc0*/  LOP3.LUT R0, R7, R0, RZ, 0xc0, !PT ;  /* 0x0000000007007212 */ /* 0x000fe400078ec0ff */
[----:B------:R-:W-:Y:S02]  /*2cd0*/  LOP3.LUT P0, RZ, R8, 0x80, RZ, 0xc0, !PT ;  /* 0x0000008008ff7812 */ /* 0x000fe4000780c0ff */
[----:B------:R-:W-:Y:S02]  /*2ce0*/  VOTE.ANY R7, PT, P4 ;  /* 0x0000000000077806 */ /* 0x000fe400020e0100 */
[----:B------:R-:W-:-:S02]  /*2cf0*/  @!P3 LOP3.LUT R3, RZ, R3, RZ, 0x33, !PT ;  /* 0x00000003ff03b212 */ /* 0x000fc400078e33ff */
[----:B------:R-:W-:Y:S02]  /*2d00*/  @!P4 LOP3.LUT R7, RZ, R7, RZ, 0x33, !PT ;  /* 0x00000007ff07c212 */ /* 0x000fe400078e33ff */
[----:B------:R-:W-:Y:S02]  /*2d10*/  LOP3.LUT R0, R3, R0, RZ, 0xc0, !PT ;  /* 0x0000000003007212 */ /* 0x000fe400078ec0ff */
[----:B------:R-:W-:Y:S02]  /*2d20*/  VOTE.ANY R3, PT, P5 ;  /* 0x0000000000037806 */ /* 0x000fe400028e0100 */
[----:B------:R-:W-:Y:S02]  /*2d30*/  LOP3.LUT R0, R7, R0, RZ, 0xc0, !PT ;  /* 0x0000000007007212 */ /* 0x000fe400078ec0ff */
[----:B------:R-:W-:Y:S02]  /*2d40*/  VOTE.ANY R7, PT, P6 ;  /* 0x0000000000077806 */ /* 0x000fe400030e0100 */
[----:B------:R-:W-:-:S02]  /*2d50*/  @!P5 LOP3.LUT R3, RZ, R3, RZ, 0x33, !PT ;  /* 0x00000003ff03d212 */ /* 0x000fc400078e33ff */
[----:B------:R-:W-:Y:S02]  /*2d60*/  VOTE.ANY R9, PT, P0 ;  /* 0x0000000000097806 */ /* 0x000fe400000e0100 */
[----:B------:R-:W-:Y:S02]  /*2d70*/  @!P6 LOP3.LUT R7, RZ, R7, RZ, 0x33, !PT ;  /* 0x00000007ff07e212 */ /* 0x000fe400078e33ff */
[----:B------:R-:W-:Y:S01]  /*2d80*/  LOP3.LUT R0, R3, R0, RZ, 0xc0, !PT ;  /* 0x0000000003007212 */ /* 0x000fe200078ec0ff */
[----:B------:R-:W-:Y:S01]  /*2d90*/  IMAD.MOV.U32 R3, RZ, RZ, RZ ;  /* 0x000000ffff037224 */ /* 0x000fe200078e00ff */
[----:B------:R-:W-:Y:S02]  /*2da0*/  @!P0 LOP3.LUT R9, RZ, R9, RZ, 0x33, !PT ;  /* 0x00000009ff098212 */ /* 0x000fe400078e33ff */
[----:B------:R-:W-:-:S04]  /*2db0*/  LOP3.LUT R0, R7, R0, RZ, 0xc0, !PT ;  /* 0x0000000007007212 */ /* 0x000fc800078ec0ff */
[----:B------:R-:W-:-:S04]  /*2dc0*/  LOP3.LUT R0, R9, R0, RZ, 0xc0, !PT ;  /* 0x0000000009007212 */ /* 0x000fc800078ec0ff */
[----:B------:R-:W4:Y:S01]  /*2dd0*/  FLO.U32 R50, R0 ;  /* 0x0000000000327300 */ /* 0x000f2200000e0000 */
[----:B------:R-:W-:-:S07]  /*2de0*/  LOP3.LUT R4, R51, R0, RZ, 0xc0, !PT ;  /* 0x0000000033047212 */ /* 0x000fce00078ec0ff */
[----:B------:R-:W0:Y:S01]  /*2df0*/  POPC R4, R4 ;  /* 0x0000000400047309 */ /* 0x000e220000000000 */
[----:B----4-:R-:W-:-:S13]  /*2e00*/  ISETP.NE.AND P0, PT, R47, R50, PT ;  /* 0x000000322f00720c */ /* 0x010fda0003f05270 */
[----:B0-23--:R-:W-:Y:S05]  /*2e10*/  @P0 BRA `(.L_x_31) ;  /* 0x0000000000080947 */ /* 0x00dfea0003800000 */
[----:B------:R-:W-:-:S06]  /*2e20*/  IMAD R3, R8, 0x4, R5 ;  /* 0x0000000408037824 */ /* 0x000fcc00078e0205 */
[----:B------:R0:W2:Y:S02]  /*2e30*/  ATOMS.ADD R3, [R3], R4 ;  /* 0x000000040303738c */ /* 0x0000a40000000000 */
.L_x_31:
[----:B------:R-:W-:Y:S05]  /*2e40*/  BSYNC.RECONVERGENT B0 ;  /* 0x0000000000007941 */ /* 0x000fea0003800200 */
.L_x_30:
[----:B------:R-:W-:Y:S01]  /*2e50*/  R2P PR, R12, 0x7f ;  /* 0x0000007f0c007804 */ /* 0x000fe20000000000 */
[----:B--2---:R2:W3:Y:S01]  /*2e60*/  SHFL.IDX PT, R3, R3, R50, 0x1f ;  /* 0x00001f3203037589 */ /* 0x0044e200000e0000 */
[----:B------:R-:W-:Y:S01]  /*2e70*/  LOP3.LUT R10, R18, 0x80000000, RZ, 0x3c, !PT ;  /* 0x80000000120a7812 */ /* 0x000fe200078e3cff */
[----:B------:R-:W-:Y:S03]  /*2e80*/  BSSY.RECONVERGENT B0, `(.L_x_32) ;  /* 0x0000023000007945 */ /* 0x000fe60003800200 */
[----:B------:R-:W-:-:S04]  /*2e90*/  SHF.R.U32.HI R10, RZ, UR11, R10 ;  /* 0x0000000bff0a7c19 */ /* 0x000fc8000801160a */
[----:B------:R-:W-:-:S03]  /*2ea0*/  LOP3.LUT R10, R10, UR4, RZ, 0x30, !PT ;  /* 0x000000040a0a7c12 */ /* 0x000fc6000f8e30ff */
        /* <DEDUP_REMOVED lines=20> */
[----:B------:R-:W-:Y:S02]  /*2ff0*/  LOP3.LUT R0, R7, R0, RZ, 0xc0, !PT ;  /* 0x0000000007007212 */ /* 0x000fe400078ec0ff */
[----:B------:R-:W-:Y:S02]  /*3000*/  @!P0 LOP3.LUT R11, RZ, R11, RZ, 0x33, !PT ;  /* 0x0000000bff0b8212 */ /* 0x000fe400078e33ff */
[----:B------:R-:W-:Y:S01]  /*3010*/  LOP3.LUT R0, R9, R0, RZ, 0xc0, !PT ;  /* 0x0000000009007212 */ /* 0x000fe200078ec0ff */
[----:B------:R-:W-:-:S03]  /*3020*/  IMAD.MOV.U32 R9, RZ, RZ, RZ ;  /* 0x000000ffff097224 */ /* 0x000fc600078e00ff */
        /* <DEDUP_REMOVED lines=8> */
.L_x_33:
[----:B------:R-:W-:Y:S05]  /*30b0*/  BSYNC.RECONVERGENT B0 ;  /* 0x0000000000007941 */ /* 0x000fea0003800200 */
.L_x_32:
[----:B------:R-:W-:Y:S01]  /*30c0*/  R2P PR, R10, 0x7f ;  /* 0x0000007f0a007804 */ /* 0x000fe20000000000 */
[----:B--2---:R2:W3:Y:S01]  /*30d0*/  SHFL.IDX PT, R8, R9, R8, 0x1f ;  /* 0x00001f0809087589 */ /* 0x0044e200000e0000 */
[----:B------:R-:W-:Y:S01]  /*30e0*/  SHF.R.U32.HI R48, RZ, UR11, R48 ;  /* 0x0000000bff307c19 */ /* 0x000fe20008011630 */
[----:B------:R-:W-:Y:S01]  /*30f0*/  BSSY.RECONVERGENT B0, `(.L_x_34) ;  /* 0x0000022000007945 */ /* 0x000fe20003800200 */
[----:B------:R-:W-:Y:S02]  /*3100*/  IMAD.MOV.U32 R11, RZ, RZ, RZ ;  /* 0x000000ffff0b7224 */ /* 0x000fe400078e00ff */
        /* <DEDUP_REMOVED lines=30> */
[----:B------:R-:W-:-:S05]  /*32f0*/  IMAD R10, R10, 0x4, R5 ;  /* 0x000000040a0a7824 */ /* 0x000fca00078e0205 */
[----:B------:R0:W2:Y:S02]  /*3300*/  ATOMS.ADD R11, [R10], R7 ;  /* 0x000000070a0b738c */ /* 0x0000a40000000000 */
.L_x_35:
[----:B------:R-:W-:Y:S05]  /*3310*/  BSYNC.RECONVERGENT B0 ;  /* 0x0000000000007941 */ /* 0x000fea0003800200 */
.L_x_34:
[----:B------:R-:W-:Y:S01]  /*3320*/  R2P PR, R48, 0x7f ;  /* 0x0000007f30007804 */ /* 0x000fe20000000000 */
[----:B------:R-:W-:Y:S01]  /*3330*/  BSSY.RECONVERGENT B0, `(.L_x_36) ;  /* 0x0000024000007945 */ /* 0x000fe20003800200 */
[----:B------:R-:W-:Y:S01]  /*3340*/  SHF.R.U32.HI R46, RZ, UR11, R46 ;  /* 0x0000000bff2e7c19 */ /* 0x000fe2000801162e */
[----:B------:R-:W-:-:S03]  /*3350*/  IMAD.MOV.U32 R13, RZ, RZ, RZ ;  /* 0x000000ffff0d7224 */ /* 0x000fc600078e00ff */
[----:B------:R-:W-:-:S07]  /*3360*/  LOP3.LUT R46, R46, UR4, RZ, 0x30, !PT ;  /* 0x000000042e2e7c12 */ /* 0x000fce000f8e30ff */
[----:B------:R-:W-:Y:S02]  /*3370*/  VOTE.ANY R9, PT, P0 ;  /* 0x0000000000097806 */ /* 0x000fe400000e0100 */
[----:B0-----:R-:W-:Y:S02]  /*3380*/  VOTE.ANY R10, PT, P1 ;  /* 0x00000000000a7806 */ /* 0x001fe400008e0100 */
[----:B------:R-:W-:Y:S02]  /*3390*/  @!P0 LOP3.LUT R9, RZ, R9, RZ, 0x33, !PT ;  /* 0x00000009ff098212 */ /* 0x000fe400078e33ff */
[----:B------:R-:W-:Y:S02]  /*33a0*/  @!P1 LOP3.LUT R10, RZ, R10, RZ, 0x33, !PT ;  /* 0x0000000aff0a9212 */ /* 0x000fe400078e33ff */
[----:B------:R-:W-:Y:S02]  /*33b0*/  VOTE.ANY R50, PT, P2 ;  /* 0x0000000000327806 */ /* 0x000fe400010e0100 */
[----:B------:R-:W-:-:S02]  /*33c0*/  LOP3.LUT R9, R10, R9, RZ, 0xc0, !PT ;  /* 0x000000090a097212 */ /* 0x000fc400078ec0ff */
[----:B------:R-:W-:Y:S02]  /*33d0*/  VOTE.ANY R10, PT, P3 ;  /* 0x00000000000a7806 */ /* 0x000fe400018e0100 */
[----:B------:R-:W-:Y:S02]  /*33e0*/  @!P2 LOP3.LUT R50, RZ, R50, RZ, 0x33, !PT ;  /* 0x00000032ff32a212 */ /* 0x000fe400078e33ff */
[----:B------:R-:W-:Y:S02]  /*33f0*/  @!P3 LOP3.LUT R10, RZ, R10, RZ, 0x33, !PT ;  /* 0x0000000aff0ab212 */ /* 0x000fe400078e33ff */
[----:B------:R-:W-:Y:S02]  /*3400*/  LOP3.LUT R9, R50, R9, RZ, 0xc0, !PT ;  /* 0x0000000932097212 */ /* 0x000fe400078ec0ff */
[----:B------:R-:W-:Y:S02]  /*3410*/  LOP3.LUT P0, RZ, R48, 0x80, RZ, 0xc0, !PT ;  /* 0x0000008030ff7812 */ /* 0x000fe4000780c0ff */
[----:B------:R-:W-:-:S02]  /*3420*/  VOTE.ANY R50, PT, P4 ;  /* 0x0000000000327806 */ /* 0x000fc400020e0100 */
[----:B------:R-:W-:Y:S02]  /*3430*/  LOP3.LUT R9, R10, R9, RZ, 0xc0, !PT ;  /* 0x000000090a097212 */ /* 0x000fe400078ec0ff */
[----:B------:R-:W-:Y:S02]  /*3440*/  VOTE.ANY R10, PT, P5 ;  /* 0x00000000000a7806 */ /* 0x000fe400028e0100 */
[----:B------:R-:W-:Y:S02]  /*3450*/  @!P4 LOP3.LUT R50, RZ, R50, RZ, 0x33, !PT ;  /* 0x00000032ff32c212 */ /* 0x000fe400078e33ff */
[----:B------:R-:W-:Y:S02]  /*3460*/  @!P5 LOP3.LUT R10, RZ, R10, RZ, 0x33, !PT ;  /* 0x0000000aff0ad212 */ /* 0x000fe400078e33ff */
[----:B------:R-:W-:Y:S02]  /*3470*/  LOP3.LUT R9, R50, R9, RZ, 0xc0, !PT ;  /* 0x0000000932097212 */ /* 0x000fe400078ec0ff */
[----:B------:R-:W-:-:S02]  /*3480*/  VOTE.ANY R50, PT, P6 ;  /* 0x0000000000327806 */ /* 0x000fc400030e0100 */
[----:B------:R-:W-:Y:S02]  /*3490*/  LOP3.LUT R9, R10, R9, RZ, 0xc0, !PT ;  /* 0x000000090a097212 */ /* 0x000fe400078ec0ff */
[----:B------:R-:W-:Y:S02]  /*34a0*/  VOTE.ANY R10, PT, P0 ;  /* 0x00000000000a7806 */ /* 0x000fe400000e0100 */
[----:B------:R-:W-:Y:S02]  /*34b0*/  @!P6 LOP3.LUT R50, RZ, R50, RZ, 0x33, !PT ;  /* 0x00000032ff32e212 */ /* 0x000fe400078e33ff */
[----:B------:R-:W-:Y:S02]  /*34c0*/  @!P0 LOP3.LUT R10, RZ, R10, RZ, 0x33, !PT ;  /* 0x0000000aff0a8212 */ /* 0x000fe400078e33ff */
[----:B------:R-:W-:-:S04]  /*34d0*/  LOP3.LUT R9, R50, R9, RZ, 0xc0, !PT ;  /* 0x0000000932097212 */ /* 0x000fc800078ec0ff */
[----:B------:R-:W-:Y:S02]  /*34e0*/  LOP3.LUT R19, R10, R9, RZ, 0xc0, !PT ;  /* 0x000000090a137212 */ /* 0x000fe400078ec0ff */
[----:B--2---:R0:W2:Y:S02]  /*34f0*/  SHFL.IDX PT, R10, R11, R12, 0x1f ;  /* 0x00001f0c0b0a7589 */ /* 0x0040a400000e0000 */
[----:B------:R-:W3:Y:S01]  /*3500*/  FLO.U32 R50, R19 ;  /* 0x0000001300327300 */ /* 0x000ee200000e0000 */
[----:B------:R-:W-:-:S07]  /*3510*/  LOP3.LUT R9, R51, R19, RZ, 0xc0, !PT ;  /* 0x0000001333097212 */ /* 0x000fce00078ec0ff */
[----:B------:R-:W4:Y:S01]  /*3520*/  POPC R9, R9 ;  /* 0x0000000900097309 */ /* 0x000f220000000000 */
[----:B---3--:R-:W-:-:S13]  /*3530*/  ISETP.NE.AND P0, PT, R47, R50, PT ;  /* 0x000000322f00720c */ /* 0x008fda0003f05270 */
[----:B0-2-4-:R-:W-:Y:S05]  /*3540*/  @P0 BRA `(.L_x_37) ;  /* 0x0000000000080947 */ /* 0x015fea0003800000 */
[----:B------:R-:W-:-:S05]  /*3550*/  IMAD R48, R48, 0x4, R5 ;  /* 0x0000000430307824 */ /* 0x000fca00078e0205 */
[----:B------:R0:W2:Y:S02]  /*3560*/  ATOMS.ADD R13, [R48], R9 ;  /* 0x00000009300d738c */ /* 0x0000a40000000000 */
.L_x_37:
[----:B------:R-:W-:Y:S05]  /*3570*/  BSYNC.RECONVERGENT B0 ;  /* 0x0000000000007941 */ /* 0x000fea0003800200 */
.L_x_36:
[----:B------:R-:W-:Y:S01]  /*3580*/  R2P PR, R46, 0x7f ;  /* 0x0000007f2e007804 */ /* 0x000fe20000000000 */
[----:B------:R-:W-:Y:S01]  /*3590*/  BSSY.RECONVERGENT B0, `(.L_x_38) ;  /* 0x0000024000007945 */ /* 0x000fe20003800200 */
[----:B------:R-:W-:Y:S01]  /*35a0*/  SHF.R.U32.HI R52, RZ, UR11, R45 ;  /* 0x0000000bff347c19 */ /* 0x000fe2000801162d */
[----:B------:R-:W-:-:S03]  /*35b0*/  IMAD.MOV.U32 R19, RZ, RZ, RZ ;  /* 0x000000ffff137224 */ /* 0x000fc600078e00ff */
[----:B------:R-:W-:-:S07]  /*35c0*/  LOP3.LUT R52, R52, UR4, RZ, 0x30, !PT ;  /* 0x0000000434347c12 */ /* 0x000fce000f8e30ff */
[----:B------:R-:W-:Y:S02]  /*35d0*/  VOTE.ANY R11, PT, P0 ;  /* 0x00000000000b7806 */ /* 0x000fe400000e0100 */
[----:B------:R-:W-:Y:S02]  /*35e0*/  VOTE.ANY R12, PT, P1 ;  /* 0x00000000000c7806 */ /* 0x000fe400008e0100 */
[----:B------:R-:W-:Y:S02]  /*35f0*/  @!P0 LOP3.LUT R11, RZ, R11, RZ, 0x33, !PT ;  /* 0x0000000bff0b8212 */ /* 0x000fe400078e33ff */
[----:B------:R-:W-:Y:S02]  /*3600*/  @!P1 LOP3.LUT R12, RZ, R12, RZ, 0x33, !PT ;  /* 0x0000000cff0c9212 */ /* 0x000fe400078e33ff */
[----:B0-----:R-:W-:Y:S02]  /*3610*/  VOTE.ANY R48, PT, P2 ;  /* 0x0000000000307806 */ /* 0x001fe400010e0100 */
[----:B------:R-:W-:-:S02]  /*3620*/  LOP3.LUT R11, R12, R11, RZ, 0xc0, !PT ;  /* 0x0000000b0c0b7212 */ /* 0x000fc400078ec0ff */
[----:B------:R-:W-:Y:S02]  /*3630*/  @!P2 LOP3.LUT R48, RZ, R48, RZ, 0x33, !PT ;  /* 0x00000030ff30a212 */ /* 0x000fe400078e33ff */
[----:B------:R-:W-:Y:S02]  /*3640*/  VOTE.ANY R12, PT, P3 ;  /* 0x00000000000c7806 */ /* 0x000fe400018e0100 */
[----:B------:R-:W-:Y:S02]  /*3650*/  LOP3.LUT R11, R48, R11, RZ, 0xc0, !PT ;  /* 0x0000000b300b7212 */ /* 0x000fe400078ec0ff */
[----:B------:R-:W-:Y:S02]  /*3660*/  @!P3 LOP3.LUT R12, RZ, R12, RZ, 0x33, !PT ;  /* 0x0000000cff0cb212 */ /* 0x000fe400078e33ff */
[----:B------:R-:W-:Y:S02]  /*3670*/  LOP3.LUT P0, RZ, R46, 0x80, RZ, 0xc0, !PT ;  /* 0x000000802eff7812 */ /* 0x000fe4000780c0ff */
[----:B------:R-:W-:-:S02]  /*3680*/  LOP3.LUT R11, R12, R11, RZ, 0xc0, !PT ;  /* 0x0000000b0c0b7212 */ /* 0x000fc400078ec0ff */
[----:B------:R-:W-:Y:S02]  /*3690*/  VOTE.ANY R12, PT, P4 ;  /* 0x00000000000c7806 */ /* 0x000fe400020e0100 */
[----:B------:R-:W-:Y:S02]  /*36a0*/  VOTE.ANY R48, PT, P5 ;  /* 0x0000000000307806 */ /* 0x000fe400028e0100 */
[----:B------:R-:W-:Y:S02]  /*36b0*/  @!P4 LOP3.LUT R12, RZ, R12, RZ, 0x33, !PT ;  /* 0x0000000cff0cc212 */ /* 0x000fe400078e33ff */
[----:B------:R-:W-:Y:S02]  /*36c0*/  @!P5 LOP3.LUT R48, RZ, R48, RZ, 0x33, !PT ;  /* 0x00000030ff30d212 */ /* 0x000fe400078e33ff */
[----:B------:R-:W-:Y:S02]  /*36d0*/  LOP3.LUT R11, R12, R11, RZ, 0xc0, !PT ;  /* 0x0000000b0c0b7212 */ /* 0x000fe400078ec0ff */
[----:B------:R-:W-:-:S02]  /*36e0*/  VOTE.ANY R12, PT, P6 ;  /* 0x00000000000c7806 */ /* 0x000fc400030e0100 */
[----:B------:R-:W-:Y:S02]  /*36f0*/  LOP3.LUT R11, R48, R11, RZ, 0xc0, !PT ;  /* 0x0000000b300b7212 */ /* 0x000fe400078ec0ff */
[----:B------:R-:W-:Y:S02]  /*3700*/  @!P6 LOP3.LUT R12, RZ, R12, RZ, 0x33, !PT ;  /* 0x0000000cff0ce212 */ /* 0x000fe400078e33ff */
[----:B------:R-:W-:Y:S02]  /*3710*/  VOTE.ANY R48, PT, P0 ;  /* 0x0000000000307806 */ /* 0x000fe400000e0100 */
[----:B------:R-:W-:Y:S02]  /*3720*/  LOP3.LUT R11, R12, R11, RZ, 0xc0, !PT ;  /* 0x0000000b0c0b7212 */ /* 0x000fe400078ec0ff */
[----:B------:R-:W-:Y:S01]  /*3730*/  @!P0 LOP3.LUT R48, RZ, R48, RZ, 0x33, !PT ;  /* 0x00000030ff308212 */ /* 0x000fe200078e33ff */
[----:B--2---:R0:W2:Y:S03]  /*3740*/  SHFL.IDX PT, R12, R13, R50, 0x1f ;  /* 0x00001f320d0c7589 */ /* 0x0040a600000e0000 */
[----:B------:R-:W-:-:S04]  /*3750*/  LOP3.LUT R49, R48, R11, RZ, 0xc0, !PT ;  /* 0x0000000b30317212 */ /* 0x000fc800078ec0ff */
[----:B------:R-:W3:Y:S01]  /*3760*/  FLO.U32 R48, R49 ;  /* 0x0000003100307300 */ /* 0x000ee200000e0000 */
[----:B------:R-:W-:-:S07]  /*3770*/  LOP3.LUT R11, R51, R49, RZ, 0xc0, !PT ;  /* 0x00000031330b7212 */ /* 0x000fce00078ec0ff */
[----:B------:R-:W4:Y:S01]  /*3780*/  POPC R11, R11 ;  /* 0x0000000b000b7309 */ /* 0x000f220000000000 */
[----:B---3--:R-:W-:-:S13]  /*3790*/  ISETP.NE.AND P0, PT, R47, R48, PT ;  /* 0x000000302f00720c */ /* 0x008fda0003f05270 */
[----:B0-2-4-:R-:W-:Y:S05]  /*37a0*/  @P0 BRA `(.L_x_39) ;  /* 0x0000000000080947 */ /* 0x015fea0003800000 */
[----:B------:R-:W-:-:S05]  /*37b0*/  IMAD R46, R46, 0x4, R5 ;  /* 0x000000042e2e7824 */ /* 0x000fca00078e0205 */
[----:B------:R0:W2:Y:S02]  /*37c0*/  ATOMS.ADD R19, [R46], R11 ;  /* 0x0000000b2e13738c */ /* 0x0000a40000000000 */
.L_x_39:
[----:B------:R-:W-:Y:S05]  /*37d0*/  BSYNC.RECONVERGENT B0 ;  /* 0x0000000000007941 */ /* 0x000fea0003800200 */
.L_x_38:
[----:B------:R-:W-:Y:S01]  /*37e0*/  R2P PR, R52, 0x7f ;  /* 0x0000007f34007804 */ /* 0x000fe20000000000 */
[----:B--2---:R2:W3:Y:S01]  /*37f0*/  SHFL.IDX PT, R48, R19, R48, 0x1f ;  /* 0x00001f3013307589 */ /* 0x0044e200000e0000 */
[----:B------:R-:W-:Y:S01]  /*3800*/  BSSY.RECONVERGENT B0, `(.L_x_40) ;  /* 0x0000023000007945 */ /* 0x000fe20003800200 */
[----:B------:R-:W-:-:S10]  /*3810*/  IMAD.MOV.U32 R49, RZ, RZ, RZ ;  /* 0x000000ffff317224 */ /* 0x000fd400078e00ff */
[----:B------:R-:W-:Y:S02]  /*3820*/  VOTE.ANY R13, PT, P0 ;  /* 0x00000000000d7806 */ /* 0x000fe400000e0100 */
[----:B0-----:R-:W-:Y:S02]  /*3830*/  VOTE.ANY R46, PT, P1 ;  /* 0x00000000002e7806 */ /* 0x001fe400008e0100 */
[----:B------:R-:W-:Y:S02]  /*3840*/  @!P0 LOP3.LUT R13, RZ, R13, RZ, 0x33, !PT ;  /* 0x0000000dff0d8212 */ /* 0x000fe400078e33ff */
[----:B------:R-:W-:Y:S02]  /*3850*/  @!P1 LOP3.LUT R46, RZ, R46, RZ, 0x33, !PT ;  /* 0x0000002eff2e9212 */ /* 0x000fe400078e33ff */
[----:B------:R-:W-:Y:S02]  /*3860*/  LOP3.LUT P0, RZ, R52, 0x80, RZ, 0xc0, !PT ;  /* 0x0000008034ff7812 */ /* 0x000fe4000780c0ff */
[----:B------:R-:W-:-:S02]  /*3870*/  LOP3.LUT R13, R46, R13, RZ, 0xc0, !PT ;  /* 0x0000000d2e0d7212 */ /* 0x000fc400078ec0ff */
[----:B------:R-:W-:-:S04]  /*3880*/  VOTE.ANY R46, PT, P2 ;  /* 0x00000000002e7806 */ /* 0x000fc800010e0100 */
[----:B------:R-:W-:-:S04]  /*3890*/  @!P2 LOP3.LUT R46, RZ, R46, RZ, 0x33, !PT ;  /* 0x0000002eff2ea212 */ /* 0x000fc800078e33ff */
[----:B------:R-:W-:Y:S02]  /*38a0*/  LOP3.LUT R13, R46, R13, RZ, 0xc0, !PT ;  /* 0x0000000d2e0d7212 */ /* 0x000fe400078ec0ff */
        /* <DEDUP_REMOVED lines=15> */
[----:B------:R-:W-:Y:S02]  /*39a0*/  SHF.R.U32.HI R13, RZ, UR11, R44 ;  /* 0x0000000bff0d7c19 */ /* 0x000fe4000801162c */
[----:B------:R-:W0:Y:S01]  /*39b0*/  FLO.U32 R45, R50 ;  /* 0x00000032002d7300 */ /* 0x000e2200000e0000 */
[----:B------:R-:W-:Y:S02]  /*39c0*/  LOP3.LUT R46, R51, R50, RZ, 0xc0, !PT ;  /* 0x00000032332e7212 */ /* 0x000fe400078ec0ff */
[----:B------:R-:W-:-:S05]  /*39d0*/  LOP3.LUT R13, R13, UR4, RZ, 0x30, !PT ;  /* 0x000000040d0d7c12 */ /* 0x000fca000f8e30ff */
[----:B------:R-:W4:Y:S01]  /*39e0*/  POPC R46, R46 ;  /* 0x0000002e002e7309 */ /* 0x000f220000000000 */
[----:B0-----:R-:W-:-:S13]  /*39f0*/  ISETP.NE.AND P0, PT, R47, R45, PT ;  /* 0x0000002d2f00720c */ /* 0x001fda0003f05270 */
[----:B--234-:R-:W-:Y:S05]  /*3a00*/  @P0 BRA `(.L_x_41) ;  /* 0x0000000000080947 */ /* 0x01cfea0003800000 */
[----:B------:R-:W-:-:S06]  /*3a10*/  IMAD R49, R52, 0x4, R5 ;  /* 0x0000000434317824 */ /* 0x000fcc00078e0205 */
[----:B------:R0:W2:Y:S02]  /*3a20*/  ATOMS.ADD R49, [R49], R46 ;  /* 0x0000002e3131738c */ /* 0x0000a40000000000 */
.L_x_41:
[----:B------:R-:W-:Y:S05]  /*3a30*/  BSYNC.RECONVERGENT B0 ;  /* 0x0000000000007941 */ /* 0x000fea0003800200 */
.L_x_40:
        /* <DEDUP_REMOVED lines=37> */
.L_x_43:
[----:B------:R-:W-:Y:S05]  /*3c90*/  BSYNC.RECONVERGENT B0 ;  /* 0x0000000000007941 */ /* 0x000fea0003800200 */
.L_x_42:
[----:B------:R-:W-:Y:S01]  /*3ca0*/  R2P PR, R52, 0x7f ;  /* 0x0000007f34007804 */ /* 0x000fe20000000000 */
[----:B------:R-:W-:Y:S01]  /*3cb0*/  IMAD.IADD R27, R26, 0x1, R27 ;  /* 0x000000011a1b7824 */ /* 0x000fe200078e021b */
[----:B------:R-:W-:Y:S01]  /*3cc0*/  BSSY.RECONVERGENT B0, `(.L_x_44) ;  /* 0x0000025000007945 */ /* 0x000fe20003800200 */
[----:B-12---:R1:W2:Y:S10]  /*3cd0*/  SHFL.IDX PT, R26, R50, R53, 0x1f ;  /* 0x00001f35321a7589 */ /* 0x0062b400000e0000 */
[----:B0-----:R-:W-:Y:S01]  /*3ce0*/  VOTE.ANY R13, PT, P0 ;  /* 0x00000000000d7806 */ /* 0x001fe200000e0100 */
[----:B-1----:R-:W0:Y:S01]  /*3cf0*/  S2R R53, SR_LEMASK ;  /* 0x0000000000357919 */ /* 0x002e220000003a00 */
[----:B------:R-:W-:Y:S01]  /*3d00*/  VOTE.ANY R19, PT, P1 ;  /* 0x0000000000137806 */ /* 0x000fe200008e0100 */
[----:B------:R-:W-:Y:S01]  /*3d10*/  IMAD.MOV.U32 R50, RZ, RZ, RZ ;  /* 0x000000ffff327224 */ /* 0x000fe200078e00ff */
[----:B------:R-:W-:-:S02]  /*3d20*/  @!P0 LOP3.LUT R13, RZ, R13, RZ, 0x33, !PT ;  /* 0x0000000dff0d8212 */ /* 0x000fc400078e33ff */
[----:B------:R-:W-:Y:S02]  /*3d30*/  @!P1 LOP3.LUT R19, RZ, R19, RZ, 0x33, !PT ;  /* 0x00000013ff139212 */ /* 0x000fe400078e33ff */
[----:B------:R-:W-:Y:S02]  /*3d40*/  LOP3.LUT P0, RZ, R52, 0x80, RZ, 0xc0, !PT ;  /* 0x0000008034ff7812 */ /* 0x000fe4000780c0ff */
[----:B------:R-:W-:Y:S02]  /*3d50*/  LOP3.LUT R13, R19, R13, RZ, 0xc0, !PT ;  /* 0x0000000d130d7212 */ /* 0x000fe400078ec0ff */
[----:B------:R-:W-:-:S04]  /*3d60*/  VOTE.ANY R19, PT, P2 ;  /* 0x0000000000137806 */ /* 0x000fc800010e0100 */
[----:B------:R-:W-:-:S04]  /*3d70*/  @!P2 LOP3.LUT R19, RZ, R19, RZ, 0x33, !PT ;  /* 0x00000013ff13a212 */ /* 0x000fc800078e33ff */
[----:B------:R-:W-:Y:S02]  /*3d80*/  LOP3.LUT R13, R19, R13, RZ, 0xc0, !PT ;  /* 0x0000000d130d7212 */ /* 0x000fe400078ec0ff */
[----:B------:R-:W-:Y:S02]  /*3d90*/  VOTE.ANY R19, PT, P3 ;  /* 0x0000000000137806 */ /* 0x000fe400018e0100 */
[----:B------:R-:W-:Y:S02]  /*3da0*/  VOTE.ANY R51, PT, P0 ;  /* 0x0000000000337806 */ /* 0x000fe400000e0100 */
[----:B------:R-:W-:Y:S02]  /*3db0*/  @!P3 LOP3.LUT R19, RZ, R19, RZ, 0x33, !PT ;  /* 0x00000013ff13b212 */ /* 0x000fe400078e33ff */
[----:B------:R-:W-:Y:S02]  /*3dc0*/  @!P0 LOP3.LUT R51, RZ, R51, RZ, 0x33, !PT ;  /* 0x00000033ff338212 */ /* 0x000fe400078e33ff */
        /* <DEDUP_REMOVED lines=11> */
[----:B------:R-:W-:Y:S02]  /*3e80*/  LOP3.LUT R51, R51, R13, RZ, 0xc0, !PT ;  /* 0x0000000d33337212 */ /* 0x000fe400078ec0ff */
[----:B------:R-:W-:Y:S02]  /*3e90*/  LOP3.LUT R19, R19, UR4, RZ, 0x30, !PT ;  /* 0x0000000413137c12 */ /* 0x000fe4000f8e30ff */
[----:B------:R-:W1:Y:S01]  /*3ea0*/  FLO.U32 R49, R51 ;  /* 0x0000003300317300 */ /* 0x000e6200000e0000 */
[----:B0-----:R-:W-:-:S07]  /*3eb0*/  LOP3.LUT R13, R53, R51, RZ, 0xc0, !PT ;  /* 0x00000033350d7212 */ /* 0x001fce00078ec0ff */
[----:B------:R-:W0:Y:S01]  /*3ec0*/  POPC R13, R13 ;  /* 0x0000000d000d7309 */ /* 0x000e220000000000 */
[----:B-1----:R-:W-:-:S13]  /*3ed0*/  ISETP.NE.AND P0, PT, R47, R49, PT ;  /* 0x000000312f00720c */ /* 0x002fda0003f05270 */
[----:B0-2---:R-:W-:Y:S05]  /*3ee0*/  @P0 BRA `(.L_x_45) ;  /* 0x0000000000080947 */ /* 0x005fea0003800000 */
[----:B------:R-:W-:-:S06]  /*3ef0*/  IMAD R50, R52, 0x4, R5 ;  /* 0x0000000434327824 */ /* 0x000fcc00078e0205 */
[----:B------:R0:W1:Y:S02]  /*3f00*/  ATOMS.ADD R50, [R50], R13 ;  /* 0x0000000d3232738c */ /* 0x0000640000000000 */
.L_x_45:
[----:B------:R-:W-:Y:S05]  /*3f10*/  BSYNC.RECONVERGENT B0 ;  /* 0x0000000000007941 */ /* 0x000fea0003800200 */
.L_x_44:
[----:B------:R-:W-:Y:S01]  /*3f20*/  R2P PR, R19, 0x7f ;  /* 0x0000007f13007804 */ /* 0x000fe20000000000 */
[----:B------:R-:W-:Y:S01]  /*3f30*/  IMAD.IADD R4, R4, 0x1, R3 ;  /* 0x0000000104047824 */ /* 0x000fe200078e0203 */
[----:B------:R-:W-:Y:S01]  /*3f40*/  BSSY.RECONVERGENT B0, `(.L_x_46) ;  /* 0x0000025000007945 */ /* 0x000fe20003800200 */
[----:B------:R-:W-:Y:S01]  /*3f50*/  IMAD.IADD R8, R0, 0x1, R8 ;  /* 0x0000000100087824 */ /* 0x000fe200078e0208 */
[----:B------:R-:W-:-:S09]  /*3f60*/  SHF.R.U32.HI R0, RZ, UR11, R41 ;  /* 0x0000000bff007c19 */ /* 0x000fd20008011629 */
        /* <DEDUP_REMOVED lines=23> */
[----:B-1----:R1:W2:Y:S02]  /*40e0*/  SHFL.IDX PT, R51, R50, R49, 0x1f ;  /* 0x00001f3132337589 */ /* 0x0022a400000e0000 */
[----:B------:R-:W-:-:S04]  /*40f0*/  LOP3.LUT R52, R3, R52, RZ, 0xc0, !PT ;  /* 0x0000003403347212 */ /* 0x000fc800078ec0ff */
[----:B------:R-:W3:Y:S01]  /*4100*/  FLO.U32 R3, R52 ;  /* 0x0000003400037300 */ /* 0x000ee200000e0000 */
[----:B------:R-:W-:Y:S02]  /*4110*/  LOP3.LUT R53, R53, R52, RZ, 0xc0, !PT ;  /* 0x0000003435357212 */ /* 0x000fe400078ec0ff */
[----:B-1----:R-:W-:Y:S01]  /*4120*/  LOP3.LUT R50, R0, UR4, RZ, 0x30, !PT ;  /* 0x0000000400327c12 */ /* 0x002fe2000f8e30ff */
[----:B------:R-:W-:-:S04]  /*4130*/  IMAD.MOV.U32 R0, RZ, RZ, RZ ;  /* 0x000000ffff007224 */ /* 0x000fc800078e00ff */
[----:B------:R1:W4:Y:S01]  /*4140*/  POPC R49, R53 ;  /* 0x0000003500317309 */ /* 0x0003220000000000 */
[----:B---3--:R-:W-:-:S13]  /*4150*/  ISETP.NE.AND P0, PT, R47, R3, PT ;  /* 0x000000032f00720c */ /* 0x008fda0003f05270 */
[----:B-12-4-:R-:W-:Y:S05]  /*4160*/  @P0 BRA `(.L_x_47) ;  /* 0x0000000000080947 */ /* 0x016fea0003800000 */
[----:B------:R-:W-:-:S06]  /*4170*/  IMAD R0, R19, 0x4, R5 ;  /* 0x0000000413007824 */ /* 0x000fcc00078e0205 */
[----:B------:R1:W2:Y:S02]  /*4180*/  ATOMS.ADD R0, [R0], R49 ;  /* 0x000000310000738c */ /* 0x0002a40000000000 */
.L_x_47:
[----:B------:R-:W-:Y:S05]  /*4190*/  BSYNC.RECONVERGENT B0 ;  /* 0x0000000000007941 */ /* 0x000fea0003800200 */
.L_x_46:
[----:B------:R-:W-:Y:S01]  /*41a0*/  R2P PR, R50, 0x7f ;  /* 0x0000007f32007804 */ /* 0x000fe20000000000 */
[----:B------:R-:W3:Y:S01]  /*41b0*/  S2R R53, SR_LEMASK ;  /* 0x0000000000357919 */ /* 0x000ee20000003a00 */
[----:B------:R-:W-:Y:S01]  /*41c0*/  IMAD.IADD R10, R7, 0x1, R10 ;  /* 0x00000001070a7824 */ /* 0x000fe200078e020a */
[----:B------:R-:W-:Y:S01]  /*41d0*/  BSSY.RECONVERGENT B0, `(.L_x_48) ;  /* 0x0000025000007945 */ /* 0x000fe20003800200 */
[----:B------:R-:W-:Y:S01]  /*41e0*/  IMAD.IADD R12, R9, 0x1, R12 ;  /* 0x00000001090c7824 */ /* 0x000fe200078e020c */
[----:B------:R-:W-:-:S04]  /*41f0*/  SHF.R.U32.HI R9, RZ, UR11, R40 ;  /* 0x0000000bff097c19 */ /* 0x000fc80008011628 */
[----:B------:R-:W-:-:S04]  /*4200*/  LOP3.LUT R9, R9, UR4, RZ, 0x30, !PT ;  /* 0x0000000409097c12 */ /* 0x000fc8000f8e30ff */
        /* <DEDUP_REMOVED lines=23> */
[----:B--2---:R2:W4:Y:S02]  /*4380*/  SHFL.IDX PT, R19, R0, R3, 0x1f ;  /* 0x00001f0300137589 */ /* 0x00452400000e0000 */
[----:B------:R-:W-:-:S04]  /*4390*/  LOP3.LUT R52, R7, R52, RZ, 0xc0, !PT ;  /* 0x0000003407347212 */ /* 0x000fc800078ec0ff */
[----:B------:R-:W5:Y:S01]  /*43a0*/  FLO.U32 R7, R52 ;  /* 0x0000003400077300 */ /* 0x000f6200000e0000 */
[----:B---3--:R-:W-:Y:S01]  /*43b0*/  LOP3.LUT R53, R53, R52, RZ, 0xc0, !PT ;  /* 0x0000003435357212 */ /* 0x008fe200078ec0ff */
[----:B--2---:R-:W-:-:S06]  /*43c0*/  IMAD.MOV.U32 R0, RZ, RZ, RZ ;  /* 0x000000ffff007224 */ /* 0x004fcc00078e00ff */
[----:B------:R2:W3:Y:S01]  /*43d0*/  POPC R3, R53 ;  /* 0x0000003500037309 */ /* 0x0004e20000000000 */
[----:B-----5:R-:W-:-:S13]  /*43e0*/  ISETP.NE.AND P0, PT, R47, R7, PT ;  /* 0x000000072f00720c */ /* 0x020fda0003f05270 */
[----:B--234-:R-:W-:Y:S05]  /*43f0*/  @P0 BRA `(.L_x_49) ;  /* 0x0000000000080947 */ /* 0x01cfea0003800000 */
[----:B------:R-:W-:-:S06]  /*4400*/  IMAD R0, R50, 0x4, R5 ;  /* 0x0000000432007824 */ /* 0x000fcc00078e0205 */
[----:B------:R2:W3:Y:S02]  /*4410*/  ATOMS.ADD R0, [R0], R3 ;  /* 0x000000030000738c */ /* 0x0004e40000000000 */
.L_x_49:
[----:B------:R-:W-:Y:S05]  /*4420*/  BSYNC.RECONVERGENT B0 ;  /* 0x0000000000007941 */ /* 0x000fea0003800200 */
.L_x_48:
[----:B------:R-:W-:Y:S01]  /*4430*/  R2P PR, R9, 0x7f ;  /* 0x0000007f09007804 */ /* 0x000fe20000000000 */
[----:B------:R-:W-:Y:S01]  /*4440*/  IMAD.IADD R48, R11, 0x1, R48 ;  /* 0x000000010b307824 */ /* 0x000fe200078e0230 */
[----:B------:R-:W4:Y:S01]  /*4450*/  S2R R53, SR_LEMASK ;  /* 0x0000000000357919 */ /* 0x000f220000003a00 */
[----:B------:R-:W-:Y:S01]  /*4460*/  IMAD.IADD R45, R46, 0x1, R45 ;  /* 0x000000012e2d7824 */ /* 0x000fe200078e022d */
[----:B------:R-:W-:Y:S01]  /*4470*/  SHF.R.U32.HI R46, RZ, UR11, R39 ;  /* 0x0000000bff2e7c19 */ /* 0x000fe20008011627 */
[----:B------:R-:W-:Y:S03]  /*4480*/  BSSY.RECONVERGENT B0, `(.L_x_50) ;  /* 0x0000023000007945 */ /* 0x000fe60003800200 */
[----:B------:R-:W-:-:S05]  /*4490*/  LOP3.LUT R46, R46, UR4, RZ, 0x30, !PT ;  /* 0x000000042e2e7c12 */ /* 0x000fca000f8e30ff */
        /* <DEDUP_REMOVED lines=23> */
[----:B---3--:R3:W0:Y:S02]  /*4610*/  SHFL.IDX PT, R50, R0, R7, 0x1f ;  /* 0x00001f0700327589 */ /* 0x00862400000e0000 */
[----:B------:R-:W-:-:S04]  /*4620*/  LOP3.LUT R52, R52, R11, RZ, 0xc0, !PT ;  /* 0x0000000b34347212 */ /* 0x000fc800078ec0ff */
[----:B------:R-:W5:Y:S01]  /*4630*/  FLO.U32 R11, R52 ;  /* 0x00000034000b7300 */ /* 0x000f6200000e0000 */
[----:B----4-:R-:W-:Y:S01]  /*4640*/  LOP3.LUT R53, R53, R52, RZ, 0xc0, !PT ;  /* 0x0000003435357212 */ /* 0x010fe200078ec0ff */
[----:B---3--:R-:W-:-:S06]  /*4650*/  IMAD.MOV.U32 R0, RZ, RZ, RZ ;  /* 0x000000ffff007224 */ /* 0x008fcc00078e00ff */
[----:B------:R3:W4:Y:S01]  /*4660*/  POPC R7, R53 ;  /* 0x0000003500077309 */ /* 0x0007220000000000 */
[----:B-----5:R-:W-:-:S13]  /*4670*/  ISETP.NE.AND P0, PT, R47, R11, PT ;  /* 0x0000000b2f00720c */ /* 0x020fda0003f05270 */
[----:B0--34-:R-:W-:Y:S05]  /*4680*/  @P0 BRA `(.L_x_51) ;  /* 0x0000000000080947 */ /* 0x019fea0003800000 */
[----:B------:R-:W-:-:S06]  /*4690*/  IMAD R0, R9, 0x4, R5 ;  /* 0x0000000409007824 */ /* 0x000fcc00078e0205 */
[----:B------:R0:W3:Y:S02]  /*46a0*/  ATOMS.ADD R0, [R0], R7 ;  /* 0x000000070000738c */ /* 0x0000e40000000000 */
.L_x_51:
[----:B------:R-:W-:Y:S05]  /*46b0*/  BSYNC.RECONVERGENT B0 ;  /* 0x0000000000007941 */ /* 0x000fea0003800200 */
.L_x_50:
        /* <DEDUP_REMOVED lines=40> */
.L_x_53:
[----:B------:R-:W-:Y:S05]  /*4940*/  BSYNC.RECONVERGENT B0 ;  /* 0x0000000000007941 */ /* 0x000fea0003800200 */
.L_x_52:
[----:B------:R-:W-:Y:S01]  /*4950*/  R2P PR, R13, 0x7f ;  /* 0x0000007f0d007804 */ /* 0x000fe20000000000 */
[----:B------:R-:W-:Y:S01]  /*4960*/  IMAD.IADD R19, R49, 0x1, R19 ;  /* 0x0000000131137824 */ /* 0x000fe200078e0213 */
[----:B------:R-:W2:Y:S01]  /*4970*/  S2R R53, SR_LEMASK ;  /* 0x0000000000357919 */ /* 0x000ea20000003a00 */
[----:B------:R-:W-:Y:S01]  /*4980*/  IMAD.IADD R50, R3, 0x1, R50 ;  /* 0x0000000103327824 */ /* 0x000fe200078e0232 */
[----:B------:R-:W-:Y:S09]  /*4990*/  BSSY.RECONVERGENT B0, `(.L_x_54) ;  /* 0x0000024000007945 */ /* 0x000ff20003800200 */
[----:B------:R-:W-:-:S02]  /*49a0*/  VOTE.ANY R46, PT, P0 ;  /* 0x00000000002e7806 */ /* 0x000fc400000e0100 */
[----:B-1----:R-:W-:Y:S02]  /*49b0*/  VOTE.ANY R49, PT, P1 ;  /* 0x0000000000317806 */ /* 0x002fe400008e0100 */
[----:B------:R-:W-:Y:S02]  /*49c0*/  @!P0 LOP3.LUT R46, RZ, R46, RZ, 0x33, !PT ;  /* 0x0000002eff2e8212 */ /* 0x000fe400078e33ff */
[----:B------:R-:W-:Y:S02]  /*49d0*/  @!P1 LOP3.LUT R49, RZ, R49, RZ, 0x33, !PT ;  /* 0x00000031ff319212 */ /* 0x000fe400078e33ff */
[----:B------:R-:W-:Y:S02]  /*49e0*/  LOP3.LUT P0, RZ, R13, 0x80, RZ, 0xc0, !PT ;  /* 0x000000800dff7812 */ /* 0x000fe4000780c0ff */
        /* <DEDUP_REMOVED lines=19> */
[----:B---3--:R1:W3:Y:S02]  /*4b20*/  SHFL.IDX PT, R49, R0, R9, 0x1f ;  /* 0x00001f0900317589 */ /* 0x0082e400000e0000 */
[----:B------:R-:W4:Y:S01]  /*4b30*/  FLO.U32 R46, R52 ;  /* 0x00000034002e7300 */ /* 0x000f2200000e0000 */
[----:B--2---:R-:W-:Y:S02]  /*4b40*/  LOP3.LUT R3, R53, R52, RZ, 0xc0, !PT ;  /* 0x0000003435037212 */ /* 0x004fe400078ec0ff */
[----:B------:R-:W-:-:S05]  /*4b50*/  SHF.R.U32.HI R53, RZ, UR11, R37 ;  /* 0x0000000bff357c19 */ /* 0x000fca0008011625 */
[----:B------:R-:W2:Y:S01]  /*4b60*/  POPC R3, R3 ;  /* 0x0000000300037309 */ /* 0x000ea20000000000 */
[----:B-1----:R-:W-:Y:S01]  /*4b70*/  LOP3.LUT R0, R53, UR4, RZ, 0x30, !PT ;  /* 0x0000000435007c12 */ /* 0x002fe2000f8e30ff */
[----:B------:R-:W-:Y:S01]  /*4b80*/  IMAD.MOV.U32 R9, RZ, RZ, RZ ;  /* 0x000000ffff097224 */ /* 0x000fe200078e00ff */
[----:B----4-:R-:W-:-:S13]  /*4b90*/  ISETP.NE.AND P0, PT, R47, R46, PT ;  /* 0x0000002e2f00720c */ /* 0x010fda0003f05270 */
[----:B--23--:R-:W-:Y:S05]  /*4ba0*/  @P0 BRA `(.L_x_55) ;  /* 0x0000000000080947 */ /* 0x00cfea0003800000 */
[----:B------:R-:W-:-:S05]  /*4bb0*/  IMAD R52, R13, 0x4, R5 ;  /* 0x000000040d347824 */ /* 0x000fca00078e0205 */
[----:B------:R1:W2:Y:S02]  /*4bc0*/  ATOMS.ADD R9, [R52], R3 ;  /* 0x000000033409738c */ /* 0x0002a40000000000 */
.L_x_55:
[----:B------:R-:W-:Y:S05]  /*4bd0*/  BSYNC.RECONVERGENT B0 ;  /* 0x0000000000007941 */ /* 0x000fea0003800200 */
.L_x_54:
[----:B------:R-:W-:Y:S01]  /*4be0*/  R2P PR, R0, 0x7f ;  /* 0x0000007f00007804 */ /* 0x000fe20000000000 */
[----:B------:R-:W3:Y:S01]  /*4bf0*/  S2R R53, SR_LEMASK ;  /* 0x0000000000357919 */ /* 0x000ee20000003a00 */
[----:B------:R-:W-:Y:S01]  /*4c00*/  IMAD.IADD R44, R7, 0x1, R44 ;  /* 0x00000001072c7824 */ /* 0x000fe200078e022c */
[----:B------:R-:W-:Y:S01]  /*4c10*/  BSSY.RECONVERGENT B0, `(.L_x_56) ;  /* 0x0000025000007945 */ /* 0x000fe20003800200 */
[----:B0-----:R-:W-:Y:S01]  /*4c20*/  IMAD.IADD R11, R11, 0x1, R49 ;  /* 0x000000010b0b7824 */ /* 0x001fe200078e0231 */
[----:B--2---:R0:W2:Y:S08]  /*4c30*/  SHFL.IDX PT, R46, R9, R46, 0x1f ;  /* 0x00001f2e092e7589 */ /* 0x0040b000000e0000 */
        /* <DEDUP_REMOVED lines=21> */
[----:B------:R-:W-:Y:S02]  /*4d90*/  VOTE.ANY R52, PT, P0 ;  /* 0x0000000000347806 */ /* 0x000fe400000e0100 */
[----:B------:R-:W-:Y:S02]  /*4da0*/  SHF.R.U32.HI R13, RZ, UR11, R36 ;  /* 0x0000000bff0d7c19 */ /* 0x000fe40008011624 */
[----:B------:R-:W-:Y:S02]  /*4db0*/  @!P0 LOP3.LUT R52, RZ, R52, RZ, 0x33, !PT ;  /* 0x00000034ff348212 */ /* 0x000fe400078e33ff */
[----:B------:R-:W-:Y:S02]  /*4dc0*/  LOP3.LUT R13, R13, UR4, RZ, 0x30, !PT ;  /* 0x000000040d0d7c12 */ /* 0x000fe4000f8e30ff */
[----:B------:R-:W-:-:S04]  /*4dd0*/  LOP3.LUT R7, R52, R7, RZ, 0xc0, !PT ;  /* 0x0000000734077212 */ /* 0x000fc800078ec0ff */
[----:B------:R-:W1:Y:S01]  /*4de0*/  FLO.U32 R52, R7 ;  /* 0x0000000700347300 */ /* 0x000e6200000e0000 */
[----:B---3--:R-:W-:Y:S01]  /*4df0*/  LOP3.LUT R49, R53, R7, RZ, 0xc0, !PT ;  /* 0x0000000735317212 */ /* 0x008fe200078ec0ff */
[----:B------:R-:W-:-:S06]  /*4e00*/  IMAD.MOV.U32 R53, RZ, RZ, RZ ;  /* 0x000000ffff357224 */ /* 0x000fcc00078e00ff */
[----:B------:R-:W3:Y:S01]  /*4e10*/  POPC R49, R49 ;  /* 0x0000003100317309 */ /* 0x000ee20000000000 */
[----:B-1----:R-:W-:-:S13]  /*4e20*/  ISETP.NE.AND P0, PT, R47, R52, PT ;  /* 0x000000342f00720c */ /* 0x002fda0003f05270 */
[----:B0-23--:R-:W-:Y:S05]  /*4e30*/  @P0 BRA `(.L_x_57) ;  /* 0x0000000000080947 */ /* 0x00dfea0003800000 */
[----:B------:R-:W-:-:S05]  /*4e40*/  IMAD R0, R0, 0x4, R5 ;  /* 0x0000000400007824 */ /* 0x000fca00078e0205 */
[----:B------:R0:W1:Y:S02]  /*4e50*/  ATOMS.ADD R53, [R0], R49 ;  /* 0x000000310035738c */ /* 0x0000640000000000 */
.L_x_57:
[----:B------:R-:W-:Y:S05]  /*4e60*/  BSYNC.RECONVERGENT B0 ;  /* 0x0000000000007941 */ /* 0x000fea0003800200 */
.L_x_56:
[----:B------:R-:W-:Y:S01]  /*4e70*/  R2P PR, R13, 0x7f ;  /* 0x0000007f0d007804 */ /* 0x000fe20000000000 */
[----:B-1----:R1:W2:Y:S01]  /*4e80*/  SHFL.IDX PT, R9, R53, R52, 0x1f ;  /* 0x00001f3435097589 */ /* 0x0022a200000e0000 */
[----:B------:R-:W-:Y:S01]  /*4e90*/  BSSY.RECONVERGENT B0, `(.L_x_58) ;  /* 0x0000026000007945 */ /* 0x000fe20003800200 */
[----:B-1----:R-:W1:Y:S10]  /*4ea0*/  S2R R53, SR_LEMASK ;  /* 0x0000000000357919 */ /* 0x002e740000003a00 */
[----:B0-----:R-:W-:-:S02]  /*4eb0*/  VOTE.ANY R0, PT, P0 ;  /* 0x0000000000007806 */ /* 0x001fc400000e0100 */
[----:B------:R-:W-:Y:S02]  /*4ec0*/  VOTE.ANY R7, PT, P1 ;  /* 0x0000000000077806 */ /* 0x000fe400008e0100 */
        /* <DEDUP_REMOVED lines=21> */
[----:B------:R-:W-:Y:S01]  /*5020*/  LOP3.LUT R7, R0, R7, RZ, 0xc0, !PT ;  /* 0x0000000700077212 */ /* 0x000fe200078ec0ff */
[----:B------:R-:W-:Y:S01]  /*5030*/  IMAD.IADD R0, R3, 0x1, R46 ;  /* 0x0000000103007824 */ /* 0x000fe200078e022e */
[----:B------:R-:W-:Y:S01]  /*5040*/  SHF.R.U32.HI R46, RZ, UR11, R34 ;  /* 0x0000000bff2e7c19 */ /* 0x000fe20008011622 */
[----:B--2---:R-:W-:Y:S01]  /*5050*/  IMAD.IADD R3, R49, 0x1, R9 ;  /* 0x0000000131037824 */ /* 0x004fe200078e0209 */
[----:B------:R-:W0:Y:S01]  /*5060*/  FLO.U32 R52, R7 ;  /* 0x0000000700347300 */ /* 0x000e2200000e0000 */
[----:B-1----:R-:W-:Y:S01]  /*5070*/  LOP3.LUT R9, R53, R7, RZ, 0xc0, !PT ;  /* 0x0000000735097212 */ /* 0x002fe200078ec0ff */
[----:B------:R-:W-:Y:S01]  /*5080*/  IMAD.MOV.U32 R49, RZ, RZ, RZ ;  /* 0x000000ffff317224 */ /* 0x000fe200078e00ff */
[----:B------:R-:W-:-:S05]  /*5090*/  LOP3.LUT R46, R46, UR4, RZ, 0x30, !PT ;  /* 0x000000042e2e7c12 */ /* 0x000fca000f8e30ff */
[----:B------:R-:W1:Y:S01]  /*50a0*/  POPC R9, R9 ;  /* 0x0000000900097309 */ /* 0x000e620000000000 */
[----:B0-----:R-:W-:-:S13]  /*50b0*/  ISETP.NE.AND P0, PT, R47, R52, PT ;  /* 0x000000342f00720c */ /* 0x001fda0003f05270 */
[----:B-1----:R-:W-:Y:S05]  /*50c0*/  @P0 BRA `(.L_x_59) ;  /* 0x0000000000080947 */ /* 0x002fea0003800000 */
[----:B------:R-:W-:-:S05]  /*50d0*/  IMAD R13, R13, 0x4, R5 ;  /* 0x000000040d0d7824 */ /* 0x000fca00078e0205 */
[----:B------:R0:W1:Y:S02]  /*50e0*/  ATOMS.ADD R49, [R13], R9 ;  /* 0x000000090d31738c */ /* 0x0000640000000000 */
.L_x_59:
[----:B------:R-:W-:Y:S05]  /*50f0*/  BSYNC.RECONVERGENT B0 ;  /* 0x0000000000007941 */ /* 0x000fea0003800200 */
.L_x_58:
[----:B------:R-:W-:Y:S01]  /*5100*/  R2P PR, R46, 0x7f ;  /* 0x0000007f2e007804 */ /* 0x000fe20000000000 */
[----:B-1----:R1:W2:Y:S01]  /*5110*/  SHFL.IDX PT, R52, R49, R52, 0x1f ;  /* 0x00001f3431347589 */ /* 0x0022a200000e0000 */
[----:B------:R-:W-:Y:S11]  /*5120*/  BSSY.RECONVERGENT B0, `(.L_x_60) ;  /* 0x0000022000007945 */ /* 0x000ff60003800200 */
[----:B------:R-:W-:-:S02]  /*5130*/  VOTE.ANY R7, PT, P0 ;  /* 0x0000000000077806 */ /* 0x000fc400000e0100 */
[----:B0-----:R-:W-:Y:S02]  /*5140*/  VOTE.ANY R13, PT, P1 ;  /* 0x00000000000d7806 */ /* 0x001fe400008e0100 */
        /* <DEDUP_REMOVED lines=21> */
[----:B-1----:R-:W-:Y:S01]  /*52a0*/  LOP3.LUT R49, R13, R7, RZ, 0xc0, !PT ;  /* 0x000000070d317212 */ /* 0x002fe200078ec0ff */
[----:B--2---:R-:W-:Y:S02]  /*52b0*/  IMAD.IADD R7, R9, 0x1, R52 ;  /* 0x0000000109077824 */ /* 0x004fe400078e0234 */
[----:B------:R-:W-:Y:S01]  /*52c0*/  IMAD.MOV.U32 R52, RZ, RZ, RZ ;  /* 0x000000ffff347224 */ /* 0x000fe200078e00ff */
[----:B------:R-:W0:Y:S01]  /*52d0*/  FLO.U32 R13, R49 ;  /* 0x00000031000d7300 */ /* 0x000e2200000e0000 */
[----:B------:R-:W-:-:S07]  /*52e0*/  LOP3.LUT R53, R53, R49, RZ, 0xc0, !PT ;  /* 0x0000003135357212 */ /* 0x000fce00078ec0ff */
[----:B------:R1:W2:Y:S01]  /*52f0*/  POPC R9, R53 ;  /* 0x0000003500097309 */ /* 0x0002a20000000000 */
[----:B0-----:R-:W-:-:S13]  /*5300*/  ISETP.NE.AND P0, PT, R47, R13, PT ;  /* 0x0000000d2f00720c */ /* 0x001fda0003f05270 */
[----:B-12---:R-:W-:Y:S05]  /*5310*/  @P0 BRA `(.L_x_61) ;  /* 0x0000000000080947 */ /* 0x006fea0003800000 */
[----:B------:R-:W-:-:S05]  /*5320*/  IMAD R46, R46, 0x4, R5 ;  /* 0x000000042e2e7824 */ /* 0x000fca00078e0205 */
[----:B------:R0:W1:Y:S02]  /*5330*/  ATOMS.ADD R52, [R46], R9 ;  /* 0x000000092e34738c */ /* 0x0000640000000000 */
.L_x_61:
[----:B------:R-:W-:Y:S05]  /*5340*/  BSYNC.RECONVERGENT B0 ;  /* 0x0000000000007941 */ /* 0x000fea0003800200 */
.L_x_60:
[----:B0-----:R-:W-:Y:S01]  /*5350*/  SHF.R.U32.HI R46, RZ, UR11, R32 ;  /* 0x0000000bff2e7c19 */ /* 0x001fe20008011620 */
[----:B-1----:R-:W0:Y:S01]  /*5360*/  SHFL.IDX PT, R52, R52, R13, 0x1f ;  /* 0x00001f0d34347589 */ /* 0x002e2200000e0000 */
[----:B------:R-:W-:Y:S02]  /*5370*/  BSSY.RECONVERGENT B0, `(.L_x_62) ;  /* 0x0000025000007945 */ /* 0x000fe40003800200 */
[----:B------:R-:W-:-:S04]  /*5380*/  LOP3.LUT R46, R46, UR4, RZ, 0x30, !PT ;  /* 0x000000042e2e7c12 */ /* 0x000fc8000f8e30ff */
[----:B------:R-:W-:-:S13]  /*5390*/  R2P PR, R46, 0x7f ;  /* 0x0000007f2e007804 */ /* 0x000fda0000000000 */
[----:B------:R-:W-:Y:S02]  /*53a0*/  VOTE.ANY R49, PT, P0 ;  /* 0x0000000000317806 */ /* 0x000fe400000e0100 */
[----:B------:R-:W-:Y:S02]  /*53b0*/  VOTE.ANY R53, PT, P1 ;  /* 0x0000000000357806 */ /* 0x000fe400008e0100 */
[----:B------:R-:W-:Y:S01]  /*53c0*/  @!P0 LOP3.LUT R49, RZ, R49, RZ, 0x33, !PT ;  /* 0x00000031ff318212 */ /* 0x000fe200078e33ff */
[----:B0-----:R-:W-:Y:S01]  /*53d0*/  IMAD.IADD R9, R9, 0x1, R52 ;  /* 0x0000000109097824 */ /* 0x001fe200078e0234 */
[----:B------:R-:W-:Y:S02]  /*53e0*/  @!P1 LOP3.LUT R53, RZ, R53, RZ, 0x33, !PT ;  /* 0x00000035ff359212 */ /* 0x000fe400078e33ff */
[----:B------:R-:W-:Y:S02]  /*53f0*/  VOTE.ANY R52, PT, P3 ;  /* 0x0000000000347806 */ /* 0x000fe400018e0100 */
[----:B------:R-:W-:-:S02]  /*5400*/  LOP3.LUT R49, R53, R49, RZ, 0xc0, !PT ;  /* 0x0000003135317212 */ /* 0x000fc400078ec0ff */
[----:B------:R-:W-:Y:S02]  /*5410*/  VOTE.ANY R53, PT, P2 ;  /* 0x0000000000357806 */ /* 0x000fe400010e0100 */
[----:B------:R-:W-:Y:S02]  /*5420*/  @!P3 LOP3.LUT R52, RZ, R52, RZ, 0x33, !PT ;  /* 0x00000034ff34b212 */ /* 0x000fe400078e33ff */
[----:B------:R-:W-:Y:S02]  /*5430*/  @!P2 LOP3.LUT R53, RZ, R53, RZ, 0x33, !PT ;  /* 0x00000035ff35a212 */ /* 0x000fe400078e33ff */
[----:B------:R-:W-:Y:S02]  /*5440*/  LOP3.LUT P0, RZ, R46, 0x80, RZ, 0xc0, !PT ;  /* 0x000000802eff7812 */ /* 0x000fe4000780c0ff */
[----:B------:R-:W-:Y:S02]  /*5450*/  LOP3.LUT R49, R53, R49, RZ, 0xc0, !PT ;  /* 0x0000003135317212 */ /* 0x000fe400078ec0ff */
[----:B------:R-:W0:Y:S02]  /*5460*/  S2R R53, SR_LEMASK ;  /* 0x0000000000357919 */ /* 0x000e240000003a00 */
        /* <DEDUP_REMOVED lines=13> */
[----:B------:R-:W1:Y:S01]  /*5540*/  FLO.U32 R52, R13 ;  /* 0x0000000d00347300 */ /* 0x000e6200000e0000 */
[----:B0-----:R-:W-:Y:S01]  /*5550*/  LOP3.LUT R49, R53, R13, RZ, 0xc0, !PT ;  /* 0x0000000d35317212 */ /* 0x001fe200078ec0ff */
[----:B------:R-:W-:-:S06]  /*5560*/  IMAD.MOV.U32 R53, RZ, RZ, RZ ;  /* 0x000000ffff357224 */ /* 0x000fcc00078e00ff */
[----:B------:R-:W0:Y:S01]  /*5570*/  POPC R49, R49 ;  /* 0x0000003100317309 */ /* 0x000e220000000000 */
[----:B-1----:R-:W-:-:S13]  /*5580*/  ISETP.NE.AND P0, PT, R47, R52, PT ;  /* 0x000000342f00720c */ /* 0x002fda0003f05270 */
[----:B0-----:R-:W-:Y:S05]  /*5590*/  @P0 BRA `(.L_x_63) ;  /* 0x0000000000080947 */ /* 0x001fea0003800000 */
[----:B------:R-:W-:-:S05]  /*55a0*/  IMAD R46, R46, 0x4, R5 ;  /* 0x000000042e2e7824 */ /* 0x000fca00078e0205 */
[----:B------:R0:W1:Y:S02]  /*55b0*/  ATOMS.ADD R53, [R46], R49 ;  /* 0x000000312e35738c */ /* 0x0000640000000000 */
.L_x_63:
[----:B------:R-:W-:Y:S05]  /*55c0*/  BSYNC.RECONVERGENT B0 ;  /* 0x0000000000007941 */ /* 0x000fea0003800200 */
.L_x_62:
[----:B01----:R0:W1:Y:S01]  /*55d0*/  SHFL.IDX PT, R46, R53, R52, 0x1f ;  /* 0x00001f34352e7589 */ /* 0x00306200000e0000 */
[----:B------:R-:W-:Y:S01]  /*55e0*/  SHF.R.U32.HI R13, RZ, UR11, R25 ;  /* 0x0000000bff0d7c19 */ /* 0x000fe20008011619 */
[----:B------:R-:W-:Y:S03]  /*55f0*/  BSSY.RECONVERGENT B0, `(.L_x_64) ;  /* 0x0000025000007945 */ /* 0x000fe60003800200 */
[----:B------:R-:W-:-:S04]  /*5600*/  LOP3.LUT R13, R13, UR4, RZ, 0x30, !PT ;  /* 0x000000040d0d7c12 */ /* 0x000fc8000f8e30ff */
[----:B------:R-:W-:Y:S01]  /*5610*/  R2P PR, R13, 0x7f ;  /* 0x0000007f0d007804 */ /* 0x000fe20000000000 */
[----:B0-----:R-:W0:-:S12]  /*5620*/  S2R R53, SR_LEMASK ;  /* 0x0000000000357919 */ /* 0x001e180000003a00 */
[----:B------:R-:W-:Y:S01]  /*5630*/  VOTE.ANY R52, PT, P1 ;  /* 0x0000000000347806 */ /* 0x000fe200008e0100 */
[----:B-1----:R-:W-:Y:S01]  /*5640*/  IMAD.IADD R46, R49, 0x1, R46 ;  /* 0x00000001312e7824 */ /* 0x002fe200078e022e */
        /* <DEDUP_REMOVED lines=23> */
[----:B------:R0:W1:Y:S02]  /*57c0*/  FLO.U32 R49, R52 ;  /* 0x0000003400317300 */ /* 0x00006400000e0000 */
[----:B0-----:R-:W-:Y:S01]  /*57d0*/  LOP3.LUT R52, R53, R52, RZ, 0xc0, !PT ;  /* 0x0000003435347212 */ /* 0x001fe200078ec0ff */
[----:B------:R-:W-:Y:S01]  /*57e0*/  IMAD.MOV.U32 R53, RZ, RZ, RZ ;  /* 0x000000ffff357224 */ /* 0x000fe200078e00ff */
[----:B-1----:R-:W-:-:S04]  /*57f0*/  ISETP.NE.AND P0, PT, R47, R49, PT ;  /* 0x000000312f00720c */ /* 0x002fc80003f05270 */
[----:B------:R-:W0:Y:S09]  /*5800*/  POPC R52, R52 ;  /* 0x0000003400347309 */ /* 0x000e320000000000 */
[----:B------:R-:W-:Y:S05]  /*5810*/  @P0 BRA `(.L_x_65) ;  /* 0x0000000000080947 */ /* 0x000fea0003800000 */
[----:B------:R-:W-:-:S05]  /*5820*/  IMAD R13, R13, 0x4, R5 ;  /* 0x000000040d0d7824 */ /* 0x000fca00078e0205 */
[----:B0-----:R1:W2:Y:S02]  /*5830*/  ATOMS.ADD R53, [R13], R52 ;  /* 0x000000340d35738c */ /* 0x0012a40000000000 */
.L_x_65:
[----:B------:R-:W-:Y:S05]  /*5840*/  BSYNC.RECONVERGENT B0 ;  /* 0x0000000000007941 */ /* 0x000fea0003800200 */
.L_x_64:
[----:B------:R-:W-:Y:S01]  /*5850*/  R2P PR, R35, 0x7f ;  /* 0x0000007f23007804 */ /* 0x000fe20000000000 */
[----:B--2---:R2:W0:Y:S01]  /*5860*/  SHFL.IDX PT, R53, R53, R49, 0x1f ;  /* 0x00001f3135357589 */ /* 0x00442200000e0000 */
[----:B------:R-:W-:Y:S11]  /*5870*/  BSSY.RECONVERGENT B0, `(.L_x_66) ;  /* 0x0000023000007945 */ /* 0x000ff60003800200 */
[----:B-1----:R-:W-:-:S02]  /*5880*/  VOTE.ANY R13, PT, P0 ;  /* 0x00000000000d7806 */ /* 0x002fc400000e0100 */
[----:B--2---:R-:W-:Y:S02]  /*5890*/  VOTE.ANY R49, PT, P1 ;  /* 0x0000000000317806 */ /* 0x004fe400008e0100 */
[----:B------:R-:W-:Y:S02]  /*58a0*/  @!P0 LOP3.LUT R13, RZ, R13, RZ, 0x33, !PT ;  /* 0x0000000dff0d8212 */ /* 0x000fe400078e33ff */
[----:B------:R-:W-:Y:S02]  /*58b0*/  @!P1 LOP3.LUT R49, RZ, R49, RZ, 0x33, !PT ;  /* 0x00000031ff319212 */ /* 0x000fe400078e33ff */
[----:B------:R-:W-:Y:S02]  /*58c0*/  LOP3.LUT P0, RZ, R35, 0x80, RZ, 0xc0, !PT ;  /* 0x0000008023ff7812 */ /* 0x000fe4000780c0ff */
[----:B------:R-:W-:Y:S02]  /*58d0*/  LOP3.LUT R13, R49, R13, RZ, 0xc0, !PT ;  /* 0x0000000d310d7212 */ /* 0x000fe400078ec0ff */
[----:B------:R-:W-:Y:S01]  /*58e0*/  VOTE.ANY R49, PT, P2 ;  /* 0x0000000000317806 */ /* 0x000fe200010e0100 */
[----:B0-----:R-:W-:-:S02]  /*58f0*/  IMAD.IADD R52, R52, 0x1, R53 ;  /* 0x0000000134347824 */ /* 0x001fc400078e0235 */
[----:B------:R-:W0:Y:S01]  /*5900*/  S2R R53, SR_LEMASK ;  /* 0x0000000000357919 */ /* 0x000e220000003a00 */
        /* <DEDUP_REMOVED lines=17> */
[----:B------:R-:W1:Y:S02]  /*5a20*/  FLO.U32 R13, R49 ;  /* 0x00000031000d7300 */ /* 0x000e6400000e0000 */
[----:B-1----:R-:W-:Y:S02]  /*5a30*/  ISETP.NE.AND P0, PT, R47, R13, PT ;  /* 0x0000000d2f00720c */ /* 0x002fe40003f05270 */
[----:B0-----:R-:W-:Y:S01]  /*5a40*/  LOP3.LUT R47, R53, R49, RZ, 0xc0, !PT ;  /* 0x00000031352f7212 */ /* 0x001fe200078ec0ff */
[----:B------:R-:W-:-:S05]  /*5a50*/  IMAD.MOV.U32 R53, RZ, RZ, RZ ;  /* 0x000000ffff357224 */ /* 0x000fca00078e00ff */
[----:B------:R-:W0:Y:S05]  /*5a60*/  POPC R47, R47 ;  /* 0x0000002f002f7309 */ /* 0x000e2a0000000000 */
[----:B------:R-:W-:Y:S05]  /*5a70*/  @P0 BRA `(.L_x_67) ;  /* 0x0000000000080947 */ /* 0x000fea0003800000 */
[----:B------:R-:W-:-:S05]  /*5a80*/  IMAD R5, R35, 0x4, R5 ;  /* 0x0000000423057824 */ /* 0x000fca00078e0205 */
[----:B0-----:R1:W2:Y:S02]  /*5a90*/  ATOMS.ADD R53, [R5], R47 ;  /* 0x0000002f0535738c */ /* 0x0012a40000000000 */
.L_x_67:
[----:B------:R-:W-:Y:S05]  /*5aa0*/  BSYNC.RECONVERGENT B0 ;  /* 0x0000000000007941 */ /* 0x000fea0003800200 */
.L_x_66:
[----:B------:R-:W-:Y:S01]  /*5ab0*/  BAR.SYNC.DEFER_BLOCKING 0x0 ;  /* 0x0000000000007b1d */ /* 0x000fe20000010000 */
[----:B------:R-:W-:Y:S02]  /*5ac0*/  ISETP.NE.AND P0, PT, R24, RZ, PT ;  /* 0x000000ff1800720c */ /* 0x000fe40003f05270 */
[----:B------:R-:W-:Y:S02]  /*5ad0*/  LOP3.LUT R35, R21, 0x80000000, RZ, 0x3c, !PT ;  /* 0x8000000015237812 */ /* 0x000fe400078e3cff */
[----:B------:R-:W-:Y:S01]  /*5ae0*/  LEA R27, R27, UR6, 0x2 ;  /* 0x000000061b1b7c11 */ /* 0x000fe2000f8e10ff */
[----:B------:R-:W-:Y:S01]  /*5af0*/  BSSY B1, `(.L_x_68) ;  /* 0x000005b000017945 */ /* 0x000fe20003800000 */
[----:B-1----:R-:W-:Y:S01]  /*5b00*/  LOP3.LUT R5, R20, 0x80000000, RZ, 0x3c, !PT ;  /* 0x8000000014057812 */ /* 0x002fe200078e3cff */
[----:B--2---:R1:W0:Y:S01]  /*5b10*/  SHFL.IDX PT, R24, R53, R13, 0x1f ;  /* 0x00001f0d35187589 */ /* 0x00422200000e0000 */
[----:B------:R-:W-:Y:S02]  /*5b20*/  LEA R4, R4, UR6, 0x2 ;  /* 0x0000000604047c11 */ /* 0x000fe4000f8e10ff */
[----:B------:R-:W-:-:S02]  /*5b30*/  LEA R8, R8, UR6, 0x2 ;  /* 0x0000000608087c11 */ /* 0x000fc4000f8e10ff */
[----:B------:R-:W-:Y:S02]  /*5b40*/  LOP3.LUT R21, R18, 0x80000000, RZ, 0x3c, !PT ;  /* 0x8000000012157812 */ /* 0x000fe400078e3cff */
[----:B------:R-:W-:Y:S02]  /*5b50*/  LEA R10, R10, UR6, 0x2 ;  /* 0x000000060a0a7c11 */ /* 0x000fe4000f8e10ff */
[----:B------:R-:W-:Y:S02]  /*5b60*/  LOP3.LUT R17, R17, 0x80000000, RZ, 0x3c, !PT ;  /* 0x8000000011117812 */ /* 0x000fe400078e3cff */
[----:B------:R-:W-:Y:S02]  /*5b70*/  LEA R12, R12, UR6, 0x2 ;  /* 0x000000060c0c7c11 */ /* 0x000fe4000f8e10ff */
[----:B-1----:R-:W-:Y:S02]  /*5b80*/  LOP3.LUT R13, R16, 0x80000000, RZ, 0x3c, !PT ;  /* 0x80000000100d7812 */ /* 0x002fe400078e3cff */
[----:B------:R-:W-:Y:S01]  /*5b90*/  LEA R48, R48, UR6, 0x2 ;  /* 0x0000000630307c11 */ /* 0x000fe2000f8e10ff */
[----:B------:R-:W-:Y:S01]  /*5ba0*/  STS [R27+-0x4], R35 ;  /* 0xfffffc231b007388 */ /* 0x000fe20000000800 */
[----:B------:R-:W-:-:S02]  /*5bb0*/  LOP3.LUT R16, R15, 0x80000000, RZ, 0x3c, !PT ;  /* 0x800000000f107812 */ /* 0x000fc400078e3cff */
[----:B------:R-:W-:Y:S01]  /*5bc0*/  LEA R45, R45, UR6, 0x2 ;  /* 0x000000062d2d7c11 */ /* 0x000fe2000f8e10ff */
[----:B------:R1:W-:Y:S01]  /*5bd0*/  STS [R4+-0x4], R5 ;  /* 0xfffffc0504007388 */ /* 0x0003e20000000800 */
[----:B------:R-:W-:Y:S02]  /*5be0*/  LOP3.LUT R15, R14, 0x80000000, RZ, 0x3c, !PT ;  /* 0x800000000e0f7812 */ /* 0x000fe400078e3cff */
[----:B------:R-:W-:Y:S01]  /*5bf0*/  LEA R26, R26, UR6, 0x2 ;  /* 0x000000061a1a7c11 */ /* 0x000fe2000f8e10ff */
[----:B------:R2:W-:Y:S01]  /*5c00*/  STS [R8+-0x4], R33 ;  /* 0xfffffc2108007388 */ /* 0x0005e20000000800 */
[----:B------:R-:W-:Y:S01]  /*5c10*/  LEA R14, R51, UR6, 0x2 ;  /* 0x00000006330e7c11 */ /* 0x000fe2000f8e10ff */
[----:B0-----:R-:W-:Y:S01]  /*5c20*/  IMAD.IADD R47, R47, 0x1, R24 ;  /* 0x000000012f2f7824 */ /* 0x001fe200078e0218 */
[----:B------:R-:W-:Y:S01]  /*5c30*/  LEA R19, R19, UR6, 0x2 ;  /* 0x0000000613137c11 */ /* 0x000fe2000f8e10ff */
[----:B------:R2:W-:Y:S01]  /*5c40*/  STS [R10+-0x4], R21 ;  /* 0xfffffc150a007388 */ /* 0x0005e20000000800 */
[----:B------:R-:W-:-:S02]  /*5c50*/  LEA R50, R50, UR6, 0x2 ;  /* 0x0000000632327c11 */ /* 0x000fc4000f8e10ff */
[----:B-1----:R-:W-:Y:S01]  /*5c60*/  LEA R5, R44, UR6, 0x2 ;  /* 0x000000062c057c11 */ /* 0x002fe2000f8e10ff */
[----:B------:R2:W-:Y:S01]  /*5c70*/  STS [R12+-0x4], R17 ;  /* 0xfffffc110c007388 */ /* 0x0005e20000000800 */
[----:B------:R-:W-:Y:S02]  /*5c80*/  LEA R4, R11, UR6, 0x2 ;  /* 0x000000060b047c11 */ /* 0x000fe4000f8e10ff */
[----:B------:R-:W-:Y:S01]  /*5c90*/  LEA R11, R0, UR6, 0x2 ;  /* 0x00000006000b7c11 */ /* 0x000fe2000f8e10ff */
[----:B------:R2:W-:Y:S01]  /*5ca0*/  STS [R48+-0x4], R13 ;  /* 0xfffffc0d30007388 */ /* 0x0005e20000000800 */
[----:B------:R-:W-:Y:S02]  /*5cb0*/  LEA R0, R3, UR6, 0x2 ;  /* 0x0000000603007c11 */ /* 0x000fe4000f8e10ff */
[----:B------:R-:W-:Y:S01]  /*5cc0*/  LEA R7, R7, UR6, 0x2 ;  /* 0x0000000607077c11 */ /* 0x000fe2000f8e10ff */
[----:B------:R2:W-:Y:S01]  /*5cd0*/  STS [R45+-0x4], R16 ;  /* 0xfffffc102d007388 */ /* 0x0005e20000000800 */
[----:B------:R-:W-:-:S02]  /*5ce0*/  LEA R9, R9, UR6, 0x2 ;  /* 0x0000000609097c11 */ /* 0x000fc4000f8e10ff */
[----:B------:R-:W-:Y:S01]  /*5cf0*/  LEA R3, R46, UR6, 0x2 ;  /* 0x000000062e037c11 */ /* 0x000fe2000f8e10ff */
[----:B------:R2:W-:Y:S01]  /*5d00*/  STS [R26+-0x4], R15 ;  /* 0xfffffc0f1a007388 */ /* 0x0005e20000000800 */
[----:B------:R-:W-:Y:S02]  /*5d10*/  LEA R52, R52, UR6, 0x2 ;  /* 0x0000000634347c11 */ /* 0x000fe4000f8e10ff */
[----:B------:R-:W-:Y:S01]  /*5d20*/  LOP3.LUT R2, R2, 0x80000000, RZ, 0x3c, !PT ;  /* 0x8000000002027812 */ /* 0x000fe200078e3cff */
[----:B------:R2:W-:Y:S01]  /*5d30*/  STS [R14+-0x4], R43 ;  /* 0xfffffc2b0e007388 */ /* 0x0005e20000000800 */
[----:B------:R-:W-:-:S03]  /*5d40*/  LEA R47, R47, UR6, 0x2 ;  /* 0x000000062f2f7c11 */ /* 0x000fc6000f8e10ff */
[----:B------:R2:W-:Y:S04]  /*5d50*/  STS [R19+-0x4], R42 ;  /* 0xfffffc2a13007388 */ /* 0x0005e80000000800 */
        /* <DEDUP_REMOVED lines=9> */
[----:B------:R2:W-:Y:S01]  /*5df0*/  STS [R47+-0x4], R2 ;  /* 0xfffffc022f007388 */ /* 0x0005e20000000800 */
[----:B------:R-:W-:Y:S05]  /*5e00*/  @P0 BRA `(.L_x_69) ;  /* 0x0000000000a40947 */ /* 0x000fea0003800000 */
[----:B------:R-:W3:Y:S01]  /*5e10*/  LDG.E R31, desc[UR8][R30.64] ;  /* 0x000000081e1f7981 */ /* 0x000ee2000c1e1900 */
[----:B------:R-:W-:Y:S01]  /*5e20*/  UISETP.GE.AND UP0, UPT, UR10, 0x1, UPT ;  /* 0x000000010a00788c */ /* 0x000fe2000bf06270 */
[----:B--2---:R-:W-:Y:S02]  /*5e30*/  IMAD.MOV.U32 R4, RZ, RZ, R23 ;  /* 0x000000ffff047224 */ /* 0x004fe400078e0017 */
[----:B---3--:R-:W-:-:S05]  /*5e40*/  IMAD.IADD R0, R31, 0x1, -R6 ;  /* 0x000000011f007824 */ /* 0x008fca00078e0a06 */
[----:B------:R0:W-:Y:S01]  /*5e50*/  STS [R22+0x7800], R0 ;  /* 0x0078000016007388 */ /* 0x0001e20000000800 */
[----:B------:R-:W-:Y:S05]  /*5e60*/  BRA.U !UP0, `(.L_x_70) ;  /* 0x00000001086c7547 */ /* 0x000fea000b800000 */
[----:B------:R-:W-:Y:S01]  /*5e70*/  BSSY B0, `(.L_x_71) ;  /* 0x0000019000007945 */ /* 0x000fe20003800000 */
[----:B0-----:R-:W-:Y:S02]  /*5e80*/  IMAD.MOV.U32 R0, RZ, RZ, -0x1 ;  /* 0xffffffffff007424 */ /* 0x001fe400078e00ff */
[----:B------:R-:W-:Y:S02]  /*5e90*/  IMAD.U32 R5, RZ, RZ, UR10 ;  /* 0x0000000aff057e24 */ /* 0x000fe4000f8e00ff */
[----:B------:R-:W-:-:S07]  /*5ea0*/  IMAD.MOV.U32 R4, RZ, RZ, R23 ;  /* 0x000000ffff047224 */ /* 0x000fce00078e0017 */
.L_x_75:
[----:B------:R-:W0:Y:S01]  /*5eb0*/  LDC.64 R2, c[0x0][0x380] ;  /* 0x0000e000ff027b82 */ /* 0x000e220000000a00 */
[----:B------:R-:W-:Y:S01]  /*5ec0*/  VIADD R9, R5, 0xffffffff ;  /* 0xffffffff05097836 */ /* 0x000fe20000000000 */
[----:B------:R-:W-:Y:S03]  /*5ed0*/  BSSY B2, `(.L_x_72) ;  /* 0x0000008000027945 */ /* 0x000fe60003800000 */
[----:B------:R-:W-:-:S04]  /*5ee0*/  IMAD R7, R9, 0x100, R29 ;  /* 0x0000010009077824 */ /* 0x000fc800078e021d */
[----:B0-----:R-:W-:-:S07]  /*5ef0*/  IMAD.WIDE R2, R7, 0x4, R2 ;  /* 0x0000000407027825 */ /* 0x001fce00078e0202 */
.L_x_73:
[----:B------:R-:W-:Y:S05]  /*5f00*/  YIELD ;  /* 0x0000000000007946 */ /* 0x000fea0003800000 */
[----:B------:R0:W-:Y:S06]  /*5f10*/  MEMBAR.SC.CTA ;  /* 0x0000000000007992 */ /* 0x0001ec0000000000 */
[----:B0-----:R-:W2:Y:S02]  /*5f20*/  LDG.E.STRONG.SYS R7, desc[UR8][R2.64] ;  /* 0x0000000802077981 */ /* 0x001ea4000c1f5900 */
[----:B--2---:R-:W-:-:S13]  /*5f30*/  ISETP.NE.AND P0, PT, R7, RZ, PT ;  /* 0x000000ff0700720c */ /* 0x004fda0003f05270 */
[----:B------:R-:W-:Y:S05]  /*5f40*/  @!P0 BRA `(.L_x_73) ;  /* 0xfffffffc00ec8947 */ /* 0x000fea000383ffff */
[----:B------:R-:W-:Y:S05]  /*5f50*/  BSYNC B2 ;  /* 0x0000000000027941 */ /* 0x000fea0003800000 */
.L_x_72:
[----:B------:R-:W-:Y:S01]  /*5f60*/  BSSY.RECONVERGENT B2, `(.L_x_74) ;  /* 0x0000006000027945 */ /* 0x000fe20003800200 */
[C---:B------:R-:W-:Y:S02]  /*5f70*/  ISETP.GT.AND P0, PT, R7.reuse, -0x1, PT ;  /* 0xffffffff0700780c */ /* 0x040fe40003f04270 */
[----:B------:R-:W-:Y:S01]  /*5f80*/  LOP3.LUT R7, R7, 0x3fffffff, RZ, 0xc0, !PT ;  /* 0x3fffffff07077812 */ /* 0x000fe200078ec0ff */
[----:B------:R-:W-:Y:S05]  /*5f90*/  WARPSYNC.EXCLUSIVE R0 ;  /* 0x0000000000007348 */ /* 0x000fea0003a00000 */
[----:B------:R-:W-:-:S05]  /*5fa0*/  IMAD.IADD R4, R7, 0x1, R4 ;  /* 0x0000000107047824 */ /* 0x000fca00078e0204 */
[----:B------:R-:W-:-:S07]  /*5fb0*/  VOTE.ANY R0, PT, P0 ;  /* 0x0000000000007806 */ /* 0x000fce00000e0100 */
[----:B------:R-:W-:Y:S05]  /*5fc0*/  BSYNC.RECONVERGENT B2 ;  /* 0x0000000000027941 */ /* 0x000fea0003800200 */
.L_x_74:
[----:B------:R-:W-:Y:S01]  /*5fd0*/  ISETP.GT.U32.AND P1, PT, R5, 0x1, PT ;  /* 0x000000010500780c */ /* 0x000fe20003f24070 */
[----:B------:R-:W-:-:S12]  /*5fe0*/  IMAD.MOV.U32 R5, RZ, RZ, R9 ;  /* 0x000000ffff057224 */ /* 0x000fd800078e0009 */
[----:B------:R-:W-:Y:S05]  /*5ff0*/  @P0 BRA P1, `(.L_x_75) ;  /* 0xfffffffc00ac0947 */ /* 0x000fea000083ffff */
[----:B------:R-:W-:Y:S05]  /*6000*/  BSYNC B0 ;  /* 0x0000000000007941 */ /* 0x000fea0003800000 */
.L_x_71:
[----:B------:R1:W2:Y:S02]  /*6010*/  LDS R0, [R22+0x7800] ;  /* 0x0078000016007984 */ /* 0x0002a40000000800 */
.L_x_70:
[----:B------:R-:W3:Y:S01]  /*6020*/  LDC.64 R2, c[0x0][0x380] ;  /* 0x0000e000ff027b82 */ /* 0x000ee20000000a00 */
[----:B------:R-:W-:Y:S01]  /*6030*/  IMAD.U32 R9, RZ, RZ, UR10 ;  /* 0x0000000aff097e24 */ /* 0x000fe2000f8e00ff */
[----:B--2---:R-:W-:Y:S02]  /*6040*/  IADD3 R7, PT, PT, R0, R4, -R23 ;  /* 0x0000000400077210 */ /* 0x004fe40007ffe817 */
[----:B------:R-:W-:Y:S01]  /*6050*/  LOP3.LUT R5, R4, 0x80000000, RZ, 0xfc, !PT ;  /* 0x8000000004057812 */ /* 0x000fe200078efcff */
[----:B------:R-:W-:Y:S02]  /*6060*/  IMAD R9, R9, 0x100, R29 ;  /* 0x0000010009097824 */ /* 0x000fe400078e021d */
[----:B------:R4:W-:Y:S02]  /*6070*/  STS [R22+0x7800], R7 ;  /* 0x0078000716007388 */ /* 0x0009e40000000800 */
[----:B---3--:R-:W-:-:S05]  /*6080*/  IMAD.WIDE R2, R9, 0x4, R2 ;  /* 0x0000000409027825 */ /* 0x008fca00078e0202 */
[----:B------:R4:W-:Y:S02]  /*6090*/  STG.E.STRONG.SYS desc[UR8][R2.64], R5 ;  /* 0x0000000502007986 */ /* 0x0009e4000c115908 */
.L_x_69:
[----:B------:R-:W-:Y:S05]  /*60a0*/  BSYNC B1 ;  /* 0x0000000000017941 */ /* 0x000fea0003800000 */
.L_x_68:
[----:B--2-4-:R-:W2:Y:S01]  /*60b0*/  LDC.64 R2, c[0x0][0x390] ;  /* 0x0000e400ff027b82 */ /* 0x014ea20000000a00 */
        /* <DEDUP_REMOVED lines=8> */
[----:B------:R-:W-:-:S13]  /*6140*/  ISETP.GT.U32.OR P0, PT, R29, 0xff, P0 ;  /* 0x000000ff1d00780c */ /* 0x000fda0000704470 */
[----:B0-----:R-:W0:Y:S01]  /*6150*/  @!P0 LDS R0, [R22+0x7800] ;  /* 0x0078000016008984 */ /* 0x001e220000000800 */
[----:B------:R-:W2:Y:S02]  /*6160*/  @!P0 LDC.64 R2, c[0x0][0x390] ;  /* 0x0000e400ff028b82 */ /* 0x000ea40000000a00 */
[----:B--2---:R-:W-:Y:S01]  /*6170*/  @!P0 IMAD.WIDE.U32 R2, R29, 0x4, R2 ;  /* 0x000000041d028825 */ /* 0x004fe200078e0002 */
[----:B0-----:R-:W-:-:S05]  /*6180*/  @!P0 IADD3 R23, PT, PT, R0, R6, R23 ;  /* 0x0000000600178210 */ /* 0x001fca0007ffe017 */
[----:B------:R0:W-:Y:S01]  /*6190*/  @!P0 STG.E desc[UR8][R2.64], R23 ;  /* 0x0000001702008986 */ /* 0x0001e2000c101908 */
[----:B------:R-:W-:Y:S06]  /*61a0*/  BAR.SYNC.DEFER_BLOCKING 0x0 ;  /* 0x0000000000007b1d */ /* 0x000fec0000010000 */
[----:B------:R-:W-:Y:S05]  /*61b0*/  @P1 BRA `(.L_x_76) ;  /* 0x0000000c002c1947 */ /* 0x000fea0003800000 */
[----:B------:R-:W0:Y:S01]  /*61c0*/  LDS R0, [R22] ;  /* 0x0000000016007984 */ /* 0x000e220000000800 */
[----:B------:R-:W0:Y:S02]  /*61d0*/  LDCU UR5, c[0x0][0x3c4] ;  /* 0x00007880ff0577ac */ /* 0x000e240008000800 */
[----:B0-----:R-:W-:Y:S02]  /*61e0*/  SHF.R.U32.HI R2, RZ, UR5, R0 ;  /* 0x00000005ff027c19 */ /* 0x001fe40008011600 */
[----:B------:R-:W-:Y:S02]  /*61f0*/  LOP3.LUT R9, R0, 0x80000000, RZ, 0x3c, !PT ;  /* 0x8000000000097812 */ /* 0x000fe400078e3cff */
[----:B------:R-:W-:-:S04]  /*6200*/  LOP3.LUT R2, R2, UR4, RZ, 0x30, !PT ;  /* 0x0000000402027c12 */ /* 0x000fc8000f8e30ff */
[----:B------:R-:W-:Y:S02]  /*6210*/  LEA R7, R2, UR6, 0x2 ;  /* 0x0000000602077c11 */ /* 0x000fe4000f8e10ff */
[----:B------:R-:W0:Y:S03]  /*6220*/  LDC.64 R2, c[0x0][0x3a0] ;  /* 0x0000e800ff027b82 */ /* 0x000e260000000a00 */
[----:B------:R-:W2:Y:S02]  /*6230*/  LDS R5, [R7+0x7800] ;  /* 0x0078000007057984 */ /* 0x000ea40000000800 */
[----:B--2---:R-:W-:-:S04]  /*6240*/  IMAD.IADD R5, R5, 0x1, R29 ;  /* 0x0000000105057824 */ /* 0x004fc800078e021d */
[----:B0-----:R-:W-:-:S05]  /*6250*/  IMAD.WIDE.U32 R4, R5, 0x4, R2 ;  /* 0x0000000405047825 */ /* 0x001fca00078e0002 */
[----:B------:R-:W-:Y:S01]  /*6260*/  STG.E desc[UR8][R4.64], R9 ;  /* 0x0000000904007986 */ /* 0x000fe2000c101908 */
[----:B------:R-:W-:-:S03]  /*6270*/  NOP ;  /* 0x0000000000007918 */ /* 0x000fc60000000000 */
[----:B------:R-:W0:Y:S02]  /*6280*/  LDS R0, [R22+0x600] ;  /* 0x0006000016007984 */ /* 0x000e240000000800 */
[----:B0-----:R-:W-:Y:S02]  /*6290*/  SHF.R.U32.HI R6, RZ, UR5, R0 ;  /* 0x00000005ff067c19 */ /* 0x001fe40008011600 */
[----:B------:R-:W-:Y:S02]  /*62a0*/  LOP3.LUT R11, R0, 0x80000000, RZ, 0x3c, !PT ;  /* 0x80000000000b7812 */ /* 0x000fe400078e3cff */
[----:B------:R-:W-:-:S04]  /*62b0*/  LOP3.LUT R6, R6, UR4, RZ, 0x30, !PT ;  /* 0x0000000406067c12 */ /* 0x000fc8000f8e30ff */
[----:B------:R-:W-:-:S05]  /*62c0*/  LEA R8, R6, UR6, 0x2 ;  /* 0x0000000606087c11 */ /* 0x000fca000f8e10ff */
[----:B------:R-:W0:Y:S02]  /*62d0*/  LDS R7, [R8+0x7800] ;  /* 0x0078000008077984 */ /* 0x000e240000000800 */
[----:B0-----:R-:W-:-:S05]  /*62e0*/  IADD3 R7, PT, PT, R29, 0x180, R7 ;  /* 0x000001801d077810 */ /* 0x001fca0007ffe007 */
[----:B------:R-:W-:-:S05]  /*62f0*/  IMAD.WIDE.U32 R6, R7, 0x4, R2 ;  /* 0x0000000407067825 */ /* 0x000fca00078e0002 */
        /* <DEDUP_REMOVED lines=181> */
[----:B------:R-:W-:Y:S01]  /*6e50*/  NOP ;  /* 0x0000000000007918 */ /* 0x000fe20000000000 */
[----:B------:R-:W-:Y:S05]  /*6e60*/  EXIT ;  /* 0x000000000000794d */ /* 0x000fea0003800000 */
.L_x_76:
[----:B0-----:R-:W-:Y:S01]  /*6e70*/  IMAD.U32 R3, RZ, RZ, UR10 ;  /* 0x0000000aff037e24 */ /* 0x001fe2000f8e00ff */
[----:B------:R-:W-:Y:S01]  /*6e80*/  BSSY.RECONVERGENT B0, `(.L_x_77) ;  /* 0x0000014000007945 */ /* 0x000fe20003800200 */
[----:B------:R-:W-:Y:S02]  /*6e90*/  VIADD R8, R29, 0x180 ;  /* 0x000001801d087836 */ /* 0x000fe40000000000 */
[----:B------:R-:W-:Y:S02]  /*6ea0*/  IMAD R3, R3, -0x1e00, R4 ;  /* 0xffffe20003037824 */ /* 0x000fe400078e0204 */
[C---:B------:R-:W-:Y:S02]  /*6eb0*/  VIADD R10, R29.reuse, 0x300 ;  /* 0x000003001d0a7836 */ /* 0x040fe40000000000 */
[C---:B------:R-:W-:Y:S01]  /*6ec0*/  VIADD R6, R29.reuse, 0x480 ;  /* 0x000004801d067836 */ /* 0x040fe20000000000 */
[-C--:B------:R-:W-:Y:S02]  /*6ed0*/  ISETP.GE.AND P0, PT, R29, R3.reuse, PT ;  /* 0x000000031d00720c */ /* 0x080fe40003f06270 */
[----:B------:R-:W-:-:S02]  /*6ee0*/  ISETP.GE.AND P1, PT, R8, R3, PT ;  /* 0x000000030800720c */ /* 0x000fc40003f26270 */
[----:B------:R-:W-:-:S09]  /*6ef0*/  ISETP.GE.AND P2, PT, R10, R3, PT ;  /* 0x000000030a00720c */ /* 0x000fd20003f46270 */
[----:B------:R-:W-:Y:S05]  /*6f00*/  @P0 BRA `(.L_x_78) ;  /* 0x00000000002c0947 */ /* 0x000fea0003800000 */
[----:B------:R-:W0:Y:S01]  /*6f10*/  LDS R0, [R22] ;  /* 0x0000000016007984 */ /* 0x000e220000000800 */
[----:B------:R-:W0:Y:S01]  /*6f20*/  LDCU UR5, c[0x0][0x3c4] ;  /* 0x00007880ff0577ac */ /* 0x000e220008000800 */
[----:B------:R-:W2:Y:S01]  /*6f30*/  LDC.64 R4, c[0x0][0x3a0] ;  /* 0x0000e800ff047b82 */ /* 0x000ea20000000a00 */
[----:B0-----:R-:W-:-:S04]  /*6f40*/  SHF.R.U32.HI R2, RZ, UR5, R0 ;  /* 0x00000005ff027c19 */ /* 0x001fc80008011600 */
[----:B------:R-:W-:-:S04]  /*6f50*/  LOP3.LUT R2, R2, UR4, RZ, 0x30, !PT ;  /* 0x0000000402027c12 */ /* 0x000fc8000f8e30ff */
[----:B------:R-:W-:-:S05]  /*6f60*/  LEA R2, R2, UR6, 0x2 ;  /* 0x0000000602027c11 */ /* 0x000fca000f8e10ff */
[----:B------:R-:W0:Y:S02]  /*6f70*/  LDS R7, [R2+0x7800] ;  /* 0x0078000002077984 */ /* 0x000e240000000800 */
[----:B0-----:R-:W-:Y:S01]  /*6f80*/  IMAD.IADD R9, R7, 0x1, R29 ;  /* 0x0000000107097824 */ /* 0x001fe200078e021d */
[----:B------:R-:W-:-:S03]  /*6f90*/  LOP3.LUT R7, R0, 0x80000000, RZ, 0x3c, !PT ;  /* 0x8000000000077812 */ /* 0x000fc600078e3cff */
[----:B--2---:R-:W-:-:S05]  /*6fa0*/  IMAD.WIDE.U32 R4, R9, 0x4, R4 ;  /* 0x0000000409047825 */ /* 0x004fca00078e0004 */
[----:B------:R0:W-:Y:S02]  /*6fb0*/  STG.E desc[UR8][R4.64], R7 ;  /* 0x0000000704007986 */ /* 0x0001e4000c101908 */
.L_x_78:
[----:B------:R-:W-:Y:S05]  /*6fc0*/  BSYNC.RECONVERGENT B0 ;  /* 0x0000000000007941 */ /* 0x000fea0003800200 */
.L_x_77:
[----:B------:R-:W-:Y:S01]  /*6fd0*/  NOP ;  /* 0x0000000000007918 */ /* 0x000fe20000000000 */
[----:B------:R-:W-:Y:S04]  /*6fe0*/  BSSY.RECONVERGENT B0, `(.L_x_79) ;  /* 0x000000d000007945 */ /* 0x000fe80003800200 */
[----:B------:R-:W-:Y:S05]  /*6ff0*/  @P1 BRA `(.L_x_80) ;  /* 0x00000000002c1947 */ /* 0x000fea0003800000 */
[----:B------:R-:W2:Y:S01]  /*7000*/  LDS R0, [R22+0x600] ;  /* 0x0006000016007984 */ /* 0x000ea20000000800 */
[----:B------:R-:W2:Y:S01]  /*7010*/  LDCU UR5, c[0x0][0x3c4] ;  /* 0x00007880ff0577ac */ /* 0x000ea20008000800 */
[----:B0-----:R-:W0:Y:S01]  /*7020*/  LDC.64 R4, c[0x0][0x3a0] ;  /* 0x0000e800ff047b82 */ /* 0x001e220000000a00 */
[----:B--2---:R-:W-:-:S04]  /*7030*/  SHF.R.U32.HI R2, RZ, UR5, R0 ;  /* 0x00000005ff027c19 */ /* 0x004fc80008011600 */
[----:B------:R-:W-:-:S04]  /*7040*/  LOP3.LUT R2, R2, UR4, RZ, 0x30, !PT ;  /* 0x0000000402027c12 */ /* 0x000fc8000f8e30ff */
[----:B------:R-:W-:-:S05]  /*7050*/  LEA R2, R2, UR6, 0x2 ;  /* 0x0000000602027c11 */ /* 0x000fca000f8e10ff */
[----:B------:R-:W2:Y:S02]  /*7060*/  LDS R7, [R2+0x7800] ;  /* 0x0078000002077984 */ /* 0x000ea40000000800 */
[----:B--2---:R-:W-:Y:S01]  /*7070*/  IMAD.IADD R9, R8, 0x1, R7 ;  /* 0x0000000108097824 */ /* 0x004fe200078e0207 */
[----:B------:R-:W-:-:S03]  /*7080*/  LOP3.LUT R7, R0, 0x80000000, RZ, 0x3c, !PT ;  /* 0x8000000000077812 */ /* 0x000fc600078e3cff */
[----:B0-----:R-:W-:-:S05]  /*7090*/  IMAD.WIDE.U32 R4, R9, 0x4, R4 ;  /* 0x0000000409047825 */ /* 0x001fca00078e0004 */
[----:B------:R2:W-:Y:S02]  /*70a0*/  STG.E desc[UR8][R4.64], R7 ;  /* 0x0000000704007986 */ /* 0x0005e4000c101908 */
.L_x_80:
[----:B------:R-:W-:Y:S05]  /*70b0*/  BSYNC.RECONVERGENT B0 ;  /* 0x0000000000007941 */ /* 0x000fea0003800200 */
.L_x_79:
[----:B------:R-:W-:Y:S01]  /*70c0*/  NOP ;  /* 0x0000000000007918 */ /* 0x000fe20000000000 */
[----:B------:R-:W-:Y:S01]  /*70d0*/  BSSY.RECONVERGENT B0, `(.L_x_81) ;  /* 0x000000e000007945 */ /* 0x000fe20003800200 */
[----:B------:R-:W-:-:S03]  /*70e0*/  VIADD R12, R29, 0x600 ;  /* 0x000006001d0c7836 */ /* 0x000fc60000000000 */
[----:B------:R-:W-:Y:S05]  /*70f0*/  @P2 BRA `(.L_x_82) ;  /* 0x00000000002c2947 */ /* 0x000fea0003800000 */
[----:B------:R-:W3:Y:S01]  /*7100*/  LDS R0, [R22+0xc00] ;  /* 0x000c000016007984 */ /* 0x000ee20000000800 */
[----:B------:R-:W3:Y:S01]  /*7110*/  LDCU UR5, c[0x0][0x3c4] ;  /* 0x00007880ff0577ac */ /* 0x000ee20008000800 */
[----:B0-2---:R-:W0:Y:S01]  /*7120*/  LDC.64 R4, c[0x0][0x3a0] ;  /* 0x0000e800ff047b82 */ /* 0x005e220000000a00 */
[----:B---3--:R-:W-:-:S04]  /*7130*/  SHF.R.U32.HI R2, RZ, UR5, R0 ;  /* 0x00000005ff027c19 */ /* 0x008fc80008011600 */
[----:B------:R-:W-:-:S04]  /*7140*/  LOP3.LUT R2, R2, UR4, RZ, 0x30, !PT ;  /* 0x0000000402027c12 */ /* 0x000fc8000f8e30ff */
[----:B------:R-:W-:-:S05]  /*7150*/  LEA R2, R2, UR6, 0x2 ;  /* 0x0000000602027c11 */ /* 0x000fca000f8e10ff */
[----:B------:R-:W2:Y:S02]  /*7160*/  LDS R7, [R2+0x7800] ;  /* 0x0078000002077984 */ /* 0x000ea40000000800 */
[----:B--2---:R-:W-:Y:S01]  /*7170*/  IMAD.IADD R9, R10, 0x1, R7 ;  /* 0x000000010a097824 */ /* 0x004fe200078e0207 */
[----:B------:R-:W-:-:S03]  /*7180*/  LOP3.LUT R7, R0, 0x80000000, RZ, 0x3c, !PT ;  /* 0x8000000000077812 */ /* 0x000fc600078e3cff */
[----:B0-----:R-:W-:-:S05]  /*7190*/  IMAD.WIDE.U32 R4, R9, 0x4, R4 ;  /* 0x0000000409047825 */ /* 0x001fca00078e0004 */
[----:B------:R3:W-:Y:S02]  /*71a0*/  STG.E desc[UR8][R4.64], R7 ;  /* 0x0000000704007986 */ /* 0x0007e4000c101908 */
.L_x_82:
[----:B------:R-:W-:Y:S05]  /*71b0*/  BSYNC.RECONVERGENT B0 ;  /* 0x0000000000007941 */ /* 0x000fea0003800200 */
.L_x_81:
[-C--:B------:R-:W-:Y:S01]  /*71c0*/  ISETP.GE.AND P6, PT, R6, R3.reuse, PT ;  /* 0x000000030600720c */ /* 0x080fe20003fc6270 */
[C---:B------:R-:W-:Y:S01]  /*71d0*/  VIADD R14, R29.reuse, 0x780 ;  /* 0x000007801d0e7836 */ /* 0x040fe20000000000 */
[----:B------:R-:W-:Y:S01]  /*71e0*/  ISETP.GE.AND P2, PT, R12, R3, PT ;  /* 0x000000030c00720c */ /* 0x000fe20003f46270 */
[C---:B------:R-:W-:Y:S01]  /*71f0*/  VIADD R16, R29.reuse, 0x900 ;  /* 0x000009001d107836 */ /* 0x040fe20000000000 */
[C---:B0-23--:R-:W-:Y:S01]  /*7200*/  LOP3.LUT R4, R29.reuse, 0xc00, RZ, 0xfc, !PT ;  /* 0x00000c001d047812 */ /* 0x04dfe200078efcff */
[C---:B------:R-:W-:Y:S01]  /*7210*/  VIADD R8, R29.reuse, 0xa80 ;  /* 0x00000a801d087836 */ /* 0x040fe20000000000 */
[----:B------:R-:W-:Y:S01]  /*7220*/  NOP ;  /* 0x0000000000007918 */ /* 0x000fe20000000000 */
[C---:B------:R-:W-:Y:S01]  /*7230*/  VIADD R2, R29.reuse, 0xd80 ;  /* 0x00000d801d027836 */ /* 0x040fe20000000000 */
[----:B------:R-:W-:Y:S01]  /*7240*/  BSSY.RECONVERGENT B0, `(.L_x_83) ;  /* 0x0000015000007945 */ /* 0x000fe20003800200 */
[----:B------:R-:W-:Y:S01]  /*7250*/  VIADD R0, R29, 0xf00 ;  /* 0x00000f001d007836 */ /* 0x000fe20000000000 */
[----:B------:R-:W-:-:S02]  /*7260*/  P2R R13, PR, RZ, 0x4 ;  /* 0x00000004ff0d7803 */ /* 0x000fc40000000000 */
[-C--:B------:R-:W-:Y:S02]  /*7270*/  ISETP.GE.AND P0, PT, R14, R3.reuse, PT ;  /* 0x000000030e00720c */ /* 0x080fe40003f06270 */
[-C--:B------:R-:W-:Y:S02]  /*7280*/  ISETP.GE.AND P1, PT, R16, R3.reuse, PT ;  /* 0x000000031000720c */ /* 0x080fe40003f26270 */
[-C--:B------:R-:W-:Y:S02]  /*7290*/  ISETP.GE.AND P2, PT, R8, R3.reuse, PT ;  /* 0x000000030800720c */ /* 0x080fe40003f46270 */
[-C--:B------:R-:W-:Y:S02]  /*72a0*/  ISETP.GE.AND P3, PT, R4, R3.reuse, PT ;  /* 0x000000030400720c */ /* 0x080fe40003f66270 */
[-C--:B------:R-:W-:Y:S02]  /*72b0*/  ISETP.GE.AND P4, PT, R2, R3.reuse, PT ;  /* 0x000000030200720c */ /* 0x080fe40003f86270 */
[----:B------:R-:W-:Y:S01]  /*72c0*/  ISETP.GE.AND P5, PT, R0, R3, PT ;  /* 0x000000030000720c */ /* 0x000fe20003fa6270 */
[----:B------:R-:W-:-:S12]  /*72d0*/  @P6 BRA `(.L_x_84) ;  /* 0x00000000002c6947 */ /* 0x000fd80003800000 */
[----:B------:R-:W0:Y:S01]  /*72e0*/  LDS R5, [R22+0x1200] ;  /* 0x0012000016057984 */ /* 0x000e220000000800 */
[----:B------:R-:W0:Y:S01]  /*72f0*/  LDCU UR5, c[0x0][0x3c4] ;  /* 0x00007880ff0577ac */ /* 0x000e220008000800 */
[----:B------:R-:W2:Y:S01]  /*7300*/  LDC.64 R10, c[0x0][0x3a0] ;  /* 0x0000e800ff0a7b82 */ /* 0x000ea20000000a00 */
[----:B0-----:R-:W-:Y:S02]  /*7310*/  SHF.R.U32.HI R7, RZ, UR5, R5 ;  /* 0x00000005ff077c19 */ /* 0x001fe40008011605 */
[----:B------:R-:W-:Y:S02]  /*7320*/  LOP3.LUT R5, R5, 0x80000000, RZ, 0x3c, !PT ;  /* 0x8000000005057812 */ /* 0x000fe400078e3cff */
[----:B------:R-:W-:-:S04]  /*7330*/  LOP3.LUT R7, R7, UR4, RZ, 0x30, !PT ;  /* 0x0000000407077c12 */ /* 0x000fc8000f8e30ff */
[----:B------:R-:W-:-:S06]  /*7340*/  LEA R9, R7, UR6, 0x2 ;  /* 0x0000000607097c11 */ /* 0x000fcc000f8e10ff */
[----:B------:R-:W0:Y:S02]  /*7350*/  LDS R9, [R9+0x7800] ;  /* 0x0078000009097984 */ /* 0x000e240000000800 */
[----:B0-----:R-:W-:-:S04]  /*7360*/  IMAD.IADD R7, R6, 0x1, R9 ;  /* 0x0000000106077824 */ /* 0x001fc800078e0209 */
[----:B--2---:R-:W-:-:S05]  /*7370*/  IMAD.WIDE.U32 R6, R7, 0x4, R10 ;  /* 0x0000000407067825 */ /* 0x004fca00078e000a */
[----:B------:R0:W-:Y:S02]  /*7380*/  STG.E desc[UR8][R6.64], R5 ;  /* 0x0000000506007986 */ /* 0x0001e4000c101908 */
.L_x_84:
[----:B------:R-:W-:Y:S05]  /*7390*/  BSYNC.RECONVERGENT B0 ;  /* 0x0000000000007941 */ /* 0x000fea0003800200 */
.L_x_83:
[----:B------:R-:W-:Y:S01]  /*73a0*/  ISETP.NE.AND P6, PT, R13, RZ, PT ;  /* 0x000000ff0d00720c */ /* 0x000fe20003fc5270 */
[----:B------:R-:W-:Y:S01]  /*73b0*/  NOP ;  /* 0x0000000000007918 */ /* 0x000fe20000000000 */
[----:B------:R-:W-:Y:S11]  /*73c0*/  BSSY.RECONVERGENT B0, `(.L_x_85) ;  /* 0x000000d000007945 */ /* 0x000ff60003800200 */
[----:B------:R-:W-:Y:S05]  /*73d0*/  @P6 BRA `(.L_x_86) ;  /* 0x00000000002c6947 */ /* 0x000fea0003800000 */
[----:B0-----:R-:W0:Y:S01]  /*73e0*/  LDS R5, [R22+0x1800] ;  /* 0x0018000016057984 */ /* 0x001e220000000800 */
[----:B------:R-:W0:Y:S02]  /*73f0*/  LDCU UR5, c[0x0][0x3c4] ;  /* 0x00007880ff0577ac */ /* 0x000e240008000800 */
[----:B0-----:R-:W-:Y:S02]  /*7400*/  SHF.R.U32.HI R6, RZ, UR5, R5 ;  /* 0x00000005ff067c19 */ /* 0x001fe40008011605 */
[----:B------:R-:W-:Y:S02]  /*7410*/  LOP3.LUT R5, R5, 0x80000000, RZ, 0x3c, !PT ;  /* 0x8000000005057812 */ /* 0x000fe400078e3cff */
[----:B------:R-:W-:-:S04]  /*7420*/  LOP3.LUT R6, R6, UR4, RZ, 0x30, !PT ;  /* 0x0000000406067c12 */ /* 0x000fc8000f8e30ff */
[----:B------:R-:W-:Y:S02]  /*7430*/  LEA R9, R6, UR6, 0x2 ;  /* 0x0000000606097c11 */ /* 0x000fe4000f8e10ff */
[----:B------:R-:W0:Y:S04]  /*7440*/  LDC.64 R6, c[0x0][0x3a0] ;  /* 0x0000e800ff067b82 */ /* 0x000e280000000a00 */
[----:B------:R-:W2:Y:S02]  /*7450*/  LDS R9, [R9+0x7800] ;  /* 0x0078000009097984 */ /* 0x000ea40000000800 */
[----:B--2---:R-:W-:-:S04]  /*7460*/  IMAD.IADD R11, R12, 0x1, R9 ;  /* 0x000000010c0b7824 */ /* 0x004fc800078e0209 */
[----:B0-----:R-:W-:-:S05]  /*7470*/  IMAD.WIDE.U32 R6, R11, 0x4, R6 ;  /* 0x000000040b067825 */ /* 0x001fca00078e0006 */
[----:B------:R2:W-:Y:S02]  /*7480*/  STG.E desc[UR8][R6.64], R5 ;  /* 0x0000000506007986 */ /* 0x0005e4000c101908 */
.L_x_86:
[----:B------:R-:W-:Y:S05]  /*7490*/  BSYNC.RECONVERGENT B0 ;  /* 0x0000000000007941 */ /* 0x000fea0003800200 */
.L_x_85:
[----:B------:R-:W-:Y:S01]  /*74a0*/  NOP ;  /* 0x0000000000007918 */ /* 0x000fe20000000000 */
[----:B------:R-:W-:Y:S04]  /*74b0*/  BSSY.RECONVERGENT B0, `(.L_x_87) ;  /* 0x000000d000007945 */ /* 0x000fe80003800200 */
[----:B------:R-:W-:Y:S05]  /*74c0*/  @P0 BRA `(.L_x_88) ;  /* 0x00000000002c0947 */ /* 0x000fea0003800000 */
[----:B0-2---:R-:W0:Y:S01]  /*74d0*/  LDS R5, [R22+0x1e00] ;  /* 0x001e000016057984 */ /* 0x005e220000000800 */
        /* <DEDUP_REMOVED lines=10> */
.L_x_88:
[----:B------:R-:W-:Y:S05]  /*7580*/  BSYNC.RECONVERGENT B0 ;  /* 0x0000000000007941 */ /* 0x000fea0003800200 */
.L_x_87:
[----:B------:R-:W-:Y:S01]  /*7590*/  NOP ;  /* 0x0000000000007918 */ /* 0x000fe20000000000 */
[----:B------:R-:W-:Y:S04]  /*75a0*/  BSSY.RECONVERGENT B0, `(.L_x_89) ;  /* 0x000000d000007945 */ /* 0x000fe80003800200 */
[----:B------:R-:W-:Y:S05]  /*75b0*/  @P1 BRA `(.L_x_90) ;  /* 0x00000000002c1947 */ /* 0x000fea0003800000 */
[----:B0-23--:R-:W0:Y:S01]  /*75c0*/  LDS R5, [R22+0x2400] ;  /* 0x0024000016057984 */ /* 0x00de220000000800 */
        /* <DEDUP_REMOVED lines=10> */
.L_x_90:
[----:B------:R-:W-:Y:S05]  /*7670*/  BSYNC.RECONVERGENT B0 ;  /* 0x0000000000007941 */ /* 0x000fea0003800200 */
.L_x_89:
[----:B------:R-:W-:Y:S01]  /*7680*/  NOP ;  /* 0x0000000000007918 */ /* 0x000fe20000000000 */
[----:B------:R-:W-:Y:S04]  /*7690*/  BSSY.RECONVERGENT B0, `(.L_x_91) ;  /* 0x000000d000007945 */ /* 0x000fe80003800200 */
[----:B------:R-:W-:Y:S05]  /*76a0*/  @P2 BRA `(.L_x_92) ;  /* 0x00000000002c2947 */ /* 0x000fea0003800000 */
[----:B0-234-:R-:W0:Y:S01]  /*76b0*/  LDS R5, [R22+0x2a00] ;  /* 0x002a000016057984 */ /* 0x01de220000000800 */
        /* <DEDUP_REMOVED lines=10> */
.L_x_92:
[----:B------:R-:W-:Y:S05]  /*7760*/  BSYNC.RECONVERGENT B0 ;  /* 0x0000000000007941 */ /* 0x000fea0003800200 */
.L_x_91:
[----:B------:R-:W-:Y:S01]  /*7770*/  NOP ;  /* 0x0000000000007918 */ /* 0x000fe20000000000 */
[----:B------:R-:W-:Y:S04]  /*7780*/  BSSY.RECONVERGENT B0, `(.L_x_93) ;  /* 0x000000d000007945 */ /* 0x000fe80003800200 */
[----:B------:R-:W-:Y:S05]  /*7790*/  @P3 BRA `(.L_x_94) ;  /* 0x00000000002c3947 */ /* 0x000fea0003800000 */
[----:B0-234-:R-:W0:Y:S01]  /*77a0*/  LDS R5, [R22+0x3000] ;  /* 0x0030000016057984 */ /* 0x01de220000000800 */
[----:B------:R-:W0:Y:S02]  /*77b0*/  LDCU UR5, c[0x0][0x3c4] ;  /* 0x00007880ff0577ac */ /* 0x000e240008000800 */
[----:B0-----:R-:W-:-:S04]  /*77c0*/  SHF.R.U32.HI R6, RZ, UR5, R5 ;  /* 0x00000005ff067c19 */ /* 0x001fc80008011605 */
[----:B------:R-:W-:-:S04]  /*77d0*/  LOP3.LUT R6, R6, UR4, RZ, 0x30, !PT ;  /* 0x0000000406067c12 */ /* 0x000fc8000f8e30ff */
[----:B------:R-:W-:Y:S02]  /*77e0*/  LEA R8, R6, UR6, 0x2 ;  /* 0x0000000606087c11 */ /* 0x000fe4000f8e10ff */
[----:B------:R-:W0:Y:S03]  /*77f0*/  LDC.64 R6, c[0x0][0x3a0] ;  /* 0x0000e800ff067b82 */ /* 0x000e260000000a00 */
[----:B------:R-:W2:Y:S02]  /*7800*/  LDS R9, [R8+0x7800] ;  /* 0x0078000008097984 */ /* 0x000ea40000000800 */
[----:B--2---:R-:W-:Y:S01]  /*7810*/  IMAD.IADD R11, R4, 0x1, R9 ;  /* 0x00000001040b7824 */ /* 0x004fe200078e0209 */
[----:B------:R-:W-:-:S03]  /*7820*/  LOP3.LUT R9, R5, 0x80000000, RZ, 0x3c, !PT ;  /* 0x8000000005097812 */ /* 0x000fc600078e3cff */
[----:B0-----:R-:W-:-:S05]  /*7830*/  IMAD.WIDE.U32 R4, R11, 0x4, R6 ;  /* 0x000000040b047825 */ /* 0x001fca00078e0006 */
[----:B------:R0:W-:Y:S02]  /*7840*/  STG.E desc[UR8][R4.64], R9 ;  /* 0x0000000904007986 */ /* 0x0001e4000c101908 */
.L_x_94:
[----:B------:R-:W-:Y:S05]  /*7850*/  BSYNC.RECONVERGENT B0 ;  /* 0x0000000000007941 */ /* 0x000fea0003800200 */
.L_x_93:
[----:B------:R-:W-:Y:S01]  /*7860*/  NOP ;  /* 0x0000000000007918 */ /* 0x000fe20000000000 */
[----:B------:R-:W-:Y:S01]  /*7870*/  BSSY.RECONVERGENT B0, `(.L_x_95) ;  /* 0x000000e000007945 */ /* 0x000fe20003800200 */
[----:B------:R-:W-:-:S03]  /*7880*/  VIADD R10, R29, 0x1080 ;  /* 0x000010801d0a7836 */ /* 0x000fc60000000000 */
        /* <DEDUP_REMOVED lines=12> */
.L_x_96:
[----:B------:R-:W-:Y:S05]  /*7950*/  BSYNC.RECONVERGENT B0 ;  /* 0x0000000000007941 */ /* 0x000fea0003800200 */
.L_x_95:
[----:B------:R-:W-:Y:S01]  /*7960*/  NOP ;  /* 0x0000000000007918 */ /* 0x000fe20000000000 */
[----:B------:R-:W-:Y:S01]  /*7970*/  BSSY.RECONVERGENT B0, `(.L_x_97) ;  /* 0x000000e000007945 */ /* 0x000fe20003800200 */
[----:B------:R-:W-:-:S03]  /*7980*/  VIADD R12, R29, 0x1200 ;  /* 0x000012001d0c7836 */ /* 0x000fc60000000000 */
[----:B------:R-:W-:Y:S05]  /*7990*/  @P5 BRA `(.L_x_98) ;  /* 0x00000000002c5947 */ /* 0x000fea0003800000 */
[----:B------:R-:W0:Y:S01]  /*79a0*/  LDS R2, [R22+0x3c00] ;  /* 0x003c000016027984 */ /* 0x000e220000000800 */
[----:B------:R-:W0:Y:S02]  /*79b0*/  LDCU UR5, c[0x0][0x3c4] ;  /* 0x00007880ff0577ac */ /* 0x000e240008000800 */
[----:B0-----:R-:W-:-:S04]  /*79c0*/  SHF.R.U32.HI R4, RZ, UR5, R2 ;  /* 0x00000005ff047c19 */ /* 0x001fc80008011602 */
[----:B------:R-:W-:-:S04]  /*79d0*/  LOP3.LUT R4, R4, UR4, RZ, 0x30, !PT ;  /* 0x0000000404047c12 */ /* 0x000fc8000f8e30ff */
[----:B--234-:R-:W-:Y:S02]  /*79e0*/  LEA R6, R4, UR6, 0x2 ;  /* 0x0000000604067c11 */ /* 0x01cfe4000f8e10ff */
[----:B------:R-:W0:Y:S03]  /*79f0*/  LDC.64 R4, c[0x0][0x3a0] ;  /* 0x0000e800ff047b82 */ /* 0x000e260000000a00 */
[----:B------:R-:W2:Y:S02]  /*7a00*/  LDS R7, [R6+0x7800] ;  /* 0x0078000006077984 */ /* 0x000ea40000000800 */
[----:B--2---:R-:W-:Y:S01]  /*7a10*/  IMAD.IADD R9, R0, 0x1, R7 ;  /* 0x0000000100097824 */ /* 0x004fe200078e0207 */
[----:B------:R-:W-:-:S03]  /*7a20*/  LOP3.LUT R7, R2, 0x80000000, RZ, 0x3c, !PT ;  /* 0x8000000002077812 */ /* 0x000fc600078e3cff */
[----:B0-----:R-:W-:-:S05]  /*7a30*/  IMAD.WIDE.U32 R4, R9, 0x4, R4 ;  /* 0x0000000409047825 */ /* 0x001fca00078e0004 */
[----:B------:R0:W-:Y:S02]  /*7a40*/  STG.E desc[UR8][R4.64], R7 ;  /* 0x0000000704007986 */ /* 0x0001e4000c101908 */
.L_x_98:
[----:B------:R-:W-:Y:S05]  /*7a50*/  BSYNC.RECONVERGENT B0 ;  /* 0x0000000000007941 */ /* 0x000fea0003800200 */
.L_x_97:
[-C--:B------:R-:W-:Y:S01]  /*7a60*/  ISETP.GE.AND P6, PT, R10, R3.reuse, PT ;  /* 0x000000030a00720c */ /* 0x080fe20003fc6270 */
[C---:B------:R-:W-:Y:S01]  /*7a70*/  VIADD R14, R29.reuse, 0x1380 ;  /* 0x000013801d0e7836 */ /* 0x040fe20000000000 */
[----:B------:R-:W-:Y:S01]  /*7a80*/  ISETP.GE.AND P2, PT, R12, R3, PT ;  /* 0x000000030c00720c */ /* 0x000fe20003f46270 */
[C---:B------:R-:W-:Y:S01]  /*7a90*/  VIADD R16, R29.reuse, 0x1500 ;  /* 0x000015001d107836 */ /* 0x040fe20000000000 */
[C---:B0-----:R-:W-:Y:S01]  /*7aa0*/  LOP3.LUT R4, R29.reuse, 0x1800, RZ, 0xfc, !PT ;  /* 0x000018001d047812 */ /* 0x041fe200078efcff */
[C---:B--234-:R-:W-:Y:S01]  /*7ab0*/  VIADD R6, R29.reuse, 0x1680 ;  /* 0x000016801d067836 */ /* 0x05cfe20000000000 */
        /* <DEDUP_REMOVED lines=23> */
.L_x_100:
[----:B------:R-:W-:Y:S05]  /*7c30*/  BSYNC.RECONVERGENT B0 ;  /* 0x0000000000007941 */ /* 0x000fea0003800200 */
.L_x_99:
[----:B------:R-:W-:Y:S01]  /*7c40*/  ISETP.NE.AND P6, PT, R13, RZ, PT ;  /* 0x000000ff0d00720c */ /* 0x000fe20003fc5270 */
[----:B------:R-:W-:Y:S01]  /*7c50*/  NOP ;  /* 0x0000000000007918 */ /* 0x000fe20000000000 */
[----:B------:R-:W-:Y:S11]  /*7c60*/  BSSY.RECONVERGENT B0, `(.L_x_101) ;  /* 0x000000d000007945 */ /* 0x000ff60003800200 */
[----:B------:R-:W-:Y:S05]  /*7c70*/  @P6 BRA `(.L_x_102) ;  /* 0x00000000002c6947 */ /* 0x000fea0003800000 */
[----:B0-----:R-:W0:Y:S01]  /*7c80*/  LDS R5, [R22+0x4800] ;  /* 0x0048000016057984 */ /* 0x001e220000000800 */
        /* <DEDUP_REMOVED lines=10> */
.L_x_102:
[----:B------:R-:W-:Y:S05]  /*7d30*/  BSYNC.RECONVERGENT B0 ;  /* 0x0000000000007941 */ /* 0x000fea0003800200 */
.L_x_101:
[----:B------:R-:W-:Y:S01]  /*7d40*/  NOP ;  /* 0x0000000000007918 */ /* 0x000fe20000000000 */
[----:B------:R-:W-:Y:S04]  /*7d50*/  BSSY.RECONVERGENT B0, `(.L_x_103) ;  /* 0x000000d000007945 */ /* 0x000fe80003800200 */
[----:B------:R-:W-:Y:S05]  /*7d60*/  @P0 BRA `(.L_x_104) ;  /* 0x00000000002c0947 */ /* 0x000fea0003800000 */
[----:B0-2---:R-:W0:Y:S01]  /*7d70*/  LDS R5, [R22+0x4e00] ;  /* 0x004e000016057984 */ /* 0x005e220000000800 */
        /* <DEDUP_REMOVED lines=10> */
.L_x_104:
[----:B------:R-:W-:Y:S05]  /*7e20*/  BSYNC.RECONVERGENT B0 ;  /* 0x0000000000007941 */ /* 0x000fea0003800200 */
.L_x_103:
[----:B------:R-:W-:Y:S01]  /*7e30*/  NOP ;  /* 0x0000000000007918 */ /* 0x000fe20000000000 */
[----:B------:R-:W-:Y:S04]  /*7e40*/  BSSY.RECONVERGENT B0, `(.L_x_105) ;  /* 0x000000d000007945 */ /* 0x000fe80003800200 */
[----:B------:R-:W-:Y:S05]  /*7e50*/  @P1 BRA `(.L_x_106) ;  /* 0x00000000002c1947 */ /* 0x000fea0003800000 */
[----:B0-23--:R-:W0:Y:S01]  /*7e60*/  LDS R5, [R22+0x5400] ;  /* 0x0054000016057984 */ /* 0x00de220000000800 */
        /* <DEDUP_REMOVED lines=10> */
.L_x_106:
[----:B------:R-:W-:Y:S05]  /*7f10*/  BSYNC.RECONVERGENT B0 ;  /* 0x0000000000007941 */ /* 0x000fea0003800200 */
.L_x_105:
[----:B------:R-:W-:Y:S01]  /*7f20*/  NOP ;  /* 0x0000000000007918 */ /* 0x000fe20000000000 */
[----:B------:R-:W-:Y:S04]  /*7f30*/  BSSY.RECONVERGENT B0, `(.L_x_107) ;  /* 0x000000d000007945 */ /* 0x000fe80003800200 */
[----:B------:R-:W-:Y:S05]  /*7f40*/  @P2 BRA `(.L_x_108) ;  /* 0x00000000002c2947 */ /* 0x000fea0003800000 */
[----:B0-234-:R-:W0:Y:S01]  /*7f50*/  LDS R5, [R22+0x5a00] ;  /* 0x005a000016057984 */ /* 0x01de220000000800 */
[----:B------:R-:W0:Y:S01]  /*7f60*/  LDCU UR5, c[0x0][0x3c4] ;  /* 0x00007880ff0577ac */ /* 0x000e220008000800 */
[----:B------:R-:W2:Y:S01]  /*7f70*/  LDC.64 R8, c[0x0][0x3a0] ;  /* 0x0000e800ff087b82 */ /* 0x000ea20000000a00 */
[----:B0-----:R-:W-:Y:S02]  /*7f80*/  SHF.R.U32.HI R7, RZ, UR5, R5 ;  /* 0x00000005ff077c19 */ /* 0x001fe40008011605 */
[----:B------:R-:W-:Y:S02]  /*7f90*/  LOP3.LUT R5, R5, 0x80000000, RZ, 0x3c, !PT ;  /* 0x8000000005057812 */ /* 0x000fe400078e3cff */
[----:B------:R-:W-:-:S04]  /*7fa0*/  LOP3.LUT R7, R7, UR4, RZ, 0x30, !PT ;  /* 0x0000000407077c12 */ /* 0x000fc8000f8e30ff */
[----:B------:R-:W-:-:S05]  /*7fb0*/  LEA R10, R7, UR6, 0x2 ;  /* 0x00000006070a7c11 */ /* 0x000fca000f8e10ff */
[----:B------:R-:W0:Y:S02]  /*7fc0*/  LDS R7, [R10+0x7800] ;  /* 0x007800000a077984 */ /* 0x000e240000000800 */
[----:B0-----:R-:W-:-:S04]  /*7fd0*/  IMAD.IADD R7, R6, 0x1, R7 ;  /* 0x0000000106077824 */ /* 0x001fc800078e0207 */
[----:B--2---:R-:W-:-:S05]  /*7fe0*/  IMAD.WIDE.U32 R6, R7, 0x4, R8 ;  /* 0x0000000407067825 */ /* 0x004fca00078e0008 */
[----:B------:R0:W-:Y:S02]  /*7ff0*/  STG.E desc[UR8][R6.64], R5 ;  /* 0x0000000506007986 */ /* 0x0001e4000c101908 */
.L_x_108:
[----:B------:R-:W-:Y:S05]  /*8000*/  BSYNC.RECONVERGENT B0 ;  /* 0x0000000000007941 */ /* 0x000fea0003800200 */
.L_x_107:
        /* <DEDUP_REMOVED lines=14> */
.L_x_110:
[----:B------:R-:W-:Y:S05]  /*80f0*/  BSYNC.RECONVERGENT B0 ;  /* 0x0000000000007941 */ /* 0x000fea0003800200 */
.L_x_109:
[----:B------:R-:W-:Y:S01]  /*8100*/  NOP ;  /* 0x0000000000007918 */ /* 0x000fe20000000000 */
[----:B------:R-:W-:Y:S04]  /*8110*/  BSSY.RECONVERGENT B0, `(.L_x_111) ;  /* 0x000000d000007945 */ /* 0x000fe80003800200 */
[----:B------:R-:W-:Y:S05]  /*8120*/  @P4 BRA `(.L_x_112) ;  /* 0x00000000002c4947 */ /* 0x000fea0003800000 */
[----:B0-----:R-:W0:Y:S01]  /*8130*/  LDS R6, [R22+0x6600] ;  /* 0x0066000016067984 */ /* 0x001e220000000800 */
[----:B------:R-:W0:Y:S02]  /*8140*/  LDCU UR5, c[0x0][0x3c4] ;  /* 0x00007880ff0577ac */ /* 0x000e240008000800 */
[----:B0-----:R-:W-:Y:S02]  /*8150*/  SHF.R.U32.HI R4, RZ, UR5, R6 ;  /* 0x00000005ff047c19 */ /* 0x001fe40008011606 */
[----:B--234-:R-:W-:Y:S02]  /*8160*/  LOP3.LUT R9, R6, 0x80000000, RZ, 0x3c, !PT ;  /* 0x8000000006097812 */ /* 0x01cfe400078e3cff */
[----:B------:R-:W-:-:S04]  /*8170*/  LOP3.LUT R4, R4, UR4, RZ, 0x30, !PT ;  /* 0x0000000404047c12 */ /* 0x000fc8000f8e30ff */
[----:B------:R-:W-:Y:S02]  /*8180*/  LEA R7, R4, UR6, 0x2 ;  /* 0x0000000604077c11 */ /* 0x000fe4000f8e10ff */
[----:B------:R-:W0:Y:S04]  /*8190*/  LDC.64 R4, c[0x0][0x3a0] ;  /* 0x0000e800ff047b82 */ /* 0x000e280000000a00 */
[----:B------:R-:W2:Y:S02]  /*81a0*/  LDS R7, [R7+0x7800] ;  /* 0x0078000007077984 */ /* 0x000ea40000000800 */
[----:B--2---:R-:W-:-:S04]  /*81b0*/  IMAD.IADD R11, R2, 0x1, R7 ;  /* 0x00000001020b7824 */ /* 0x004fc800078e0207 */
[----:B0-----:R-:W-:-:S05]  /*81c0*/  IMAD.WIDE.U32 R4, R11, 0x4, R4 ;  /* 0x000000040b047825 */ /* 0x001fca00078e0004 */
[----:B------:R0:W-:Y:S02]  /*81d0*/  STG.E desc[UR8][R4.64], R9 ;  /* 0x0000000904007986 */ /* 0x0001e4000c101908 */
.L_x_112:
[----:B------:R-:W-:Y:S05]  /*81e0*/  BSYNC.RECONVERGENT B0 ;  /* 0x0000000000007941 */ /* 0x000fea0003800200 */
.L_x_111:
[----:B------:R-:W-:Y:S01]  /*81f0*/  NOP ;  /* 0x0000000000007918 */ /* 0x000fe20000000000 */
[----:B------:R-:W-:Y:S04]  /*8200*/  BSSY.RECONVERGENT B0, `(.L_x_113) ;  /* 0x000000d000007945 */ /* 0x000fe80003800200 */
[----:B------:R-:W-:Y:S05]  /*8210*/  @P5 BRA `(.L_x_114) ;  /* 0x00000000002c5947 */ /* 0x000fea0003800000 */
[----:B------:R-:W0:Y:S01]  /*8220*/  LDS R2, [R22+0x6c00] ;  /* 0x006c000016027984 */ /* 0x000e220000000800 */
[----:B------:R-:W0:Y:S02]  /*8230*/  LDCU UR5, c[0x0][0x3c4] ;  /* 0x00007880ff0577ac */ /* 0x000e240008000800 */
[----:B0-----:R-:W-:-:S04]  /*8240*/  SHF.R.U32.HI R4, RZ, UR5, R2 ;  /* 0x00000005ff047c19 */ /* 0x001fc80008011602 */
[----:B------:R-:W-:-:S04]  /*8250*/  LOP3.LUT R4, R4, UR4, RZ, 0x30, !PT ;  /* 0x0000000404047c12 */ /* 0x000fc8000f8e30ff */
[----:B------:R-:W-:Y:S02]  /*8260*/  LEA R6, R4, UR6, 0x2 ;  /* 0x0000000604067c11 */ /* 0x000fe4000f8e10ff */
[----:B--234-:R-:W0:Y:S03]  /*8270*/  LDC.64 R4, c[0x0][0x3a0] ;  /* 0x0000e800ff047b82 */ /* 0x01ce260000000a00 */
[----:B------:R-:W2:Y:S02]  /*8280*/  LDS R7, [R6+0x7800] ;  /* 0x0078000006077984 */ /* 0x000ea40000000800 */
[----:B--2---:R-:W-:Y:S01]  /*8290*/  IMAD.IADD R9, R0, 0x1, R7 ;  /* 0x0000000100097824 */ /* 0x004fe200078e0207 */
[----:B------:R-:W-:-:S03]  /*82a0*/  LOP3.LUT R7, R2, 0x80000000, RZ, 0x3c, !PT ;  /* 0x8000000002077812 */ /* 0x000fc600078e3cff */
[----:B0-----:R-:W-:-:S05]  /*82b0*/  IMAD.WIDE.U32 R4, R9, 0x4, R4 ;  /* 0x0000000409047825 */ /* 0x001fca00078e0004 */
[----:B------:R0:W-:Y:S02]  /*82c0*/  STG.E desc[UR8][R4.64], R7 ;  /* 0x0000000704007986 */ /* 0x0001e4000c101908 */
.L_x_114:
[----:B------:R-:W-:Y:S05]  /*82d0*/  BSYNC.RECONVERGENT B0 ;  /* 0x0000000000007941 */ /* 0x000fea0003800200 */
.L_x_113:
[----:B------:R-:W-:Y:S01]  /*82e0*/  NOP ;  /* 0x0000000000007918 */ /* 0x000fe20000000000 */
[----:B-1----:R-:W1:Y:S01]  /*82f0*/  LDS R22, [R22+0x7200] ;  /* 0x0072000016167984 */ /* 0x002e620000000800 */
[----:B------:R-:W1:Y:S01]  /*8300*/  LDCU UR5, c[0x0][0x3c4] ;  /* 0x00007880ff0577ac */ /* 0x000e620008000800 */
[----:B------:R-:W-:-:S05]  /*8310*/  VIADD R28, R29, 0x1c80 ;  /* 0x00001c801d1c7836 */ /* 0x000fca0000000000 */
[----:B------:R-:W-:-:S13]  /*8320*/  ISETP.GE.AND P0, PT, R28, R3, PT ;  /* 0x000000031c00720c */ /* 0x000fda0003f06270 */
[----:B------:R-:W5:Y:S01]  /*8330*/  @!P0 LDC.64 R2, c[0x0][0x3a0] ;  /* 0x0000e800ff028b82 */ /* 0x000f620000000a00 */
[----:B-1----:R-:W-:Y:S02]  /*8340*/  SHF.R.U32.HI R0, RZ, UR5, R22 ;  /* 0x00000005ff007c19 */ /* 0x002fe40008011616 */
[----:B0-----:R-:W-:Y:S02]  /*8350*/  @!P0 LOP3.LUT R7, R22, 0x80000000, RZ, 0x3c, !PT ;  /* 0x8000000016078812 */ /* 0x001fe400078e3cff */
[----:B------:R-:W-:-:S04]  /*8360*/  LOP3.LUT R0, R0, UR4, RZ, 0x30, !PT ;  /* 0x0000000400007c12 */ /* 0x000fc8000f8e30ff */
[----:B------:R-:W-:-:S05]  /*8370*/  LEA R0, R0, UR6, 0x2 ;  /* 0x0000000600007c11 */ /* 0x000fca000f8e10ff */
[----:B--234-:R-:W0:Y:S02]  /*8380*/  LDS R5, [R0+0x7800] ;  /* 0x0078000000057984 */ /* 0x01ce240000000800 */
[----:B0-----:R-:W-:-:S04]  /*8390*/  IMAD.IADD R5, R28, 0x1, R5 ;  /* 0x000000011c057824 */ /* 0x001fc800078e0205 */
[----:B-----5:R-:W-:-:S05]  /*83a0*/  @!P0 IMAD.WIDE.U32 R2, R5, 0x4, R2 ;  /* 0x0000000405028825 */ /* 0x020fca00078e0002 */
[----:B------:R-:W-:Y:S01]  /*83b0*/  @!P0 STG.E desc[UR8][R2.64], R7 ;  /* 0x0000000702008986 */ /* 0x000fe2000c101908 */
[----:B------:R-:W-:Y:S01]  /*83c0*/  NOP ;  /* 0x0000000000007918 */ /* 0x000fe20000000000 */
[----:B------:R-:W-:Y:S05]  /*83d0*/  EXIT ;  /* 0x000000000000794d */ /* 0x000fea0003800000 */
.L_x_25:
[----:B------:R-:W-:Y:S02]  /*83e0*/  IMAD.MOV.U32 R19, RZ, RZ, 0x1 ;  /* 0x00000001ff137424 */ /* 0x000fe400078e00ff */
[----:B------:R-:W-:Y:S02]  /*83f0*/  IMAD.MOV.U32 R53, RZ, RZ, R27 ;  /* 0x000000ffff357224 */ /* 0x000fe400078e001b */
[----:B------:R-:W-:Y:S02]  /*8400*/  IMAD.MOV.U32 R50, RZ, RZ, RZ ;  /* 0x000000ffff327224 */ /* 0x000fe400078e00ff */
[----:B------:R-:W-:-:S07]  /*8410*/  IMAD.MOV.U32 R49, RZ, RZ, -0x1 ;  /* 0xffffffffff317424 */ /* 0x000fce00078e00ff */
[----:B------:R-:W-:Y:S05]  /*8420*/  WARPSYNC.COLLECTIVE R49, `(.L_x_115) ;  /* 0x0000000031087348 */ /* 0x000fea0003c00000 */
[----:B------:R0:W1:Y:S02]  /*8430*/  SHFL.UP P0, R19, R53, R19, R50 ;  /* 0x0400001335137389 */ /* 0x0000640000000032 */
[----:B01----:R-:W-:Y:S05]  /*8440*/  ENDCOLLECTIVE ;  /* 0x000000000000791b */ /* 0x003fea0003800000 */
.L_x_115:
[----:B------:R-:W-:Y:S02]  /*8450*/  IMAD.MOV.U32 R52, RZ, RZ, R19 ;  /* 0x000000ffff347224 */ /* 0x000fe400078e0013 */
[----:B------:R-:W-:Y:S02]  /*8460*/  IMAD.MOV.U32 R19, RZ, RZ, 0x2 ;  /* 0x00000002ff137424 */ /* 0x000fe400078e00ff */
[----:B------:R-:W-:-:S04]  /*8470*/  @P0 IMAD.IADD R52, R27, 0x1, R52 ;  /* 0x000000011b340824 */ /* 0x000fc800078e0234 */
[----:B------:R-:W-:-:S07]  /*8480*/  IMAD.MOV.U32 R53, RZ, RZ, R52 ;  /* 0x000000ffff357224 */ /* 0x000fce00078e0034 */
[----:B------:R-:W-:Y:S05]  /*8490*/  WARPSYNC.COLLECTIVE R49, `(.L_x_116) ;  /* 0x0000000031087348 */ /* 0x000fea0003c00000 */
[----:B------:R0:W1:Y:S02]  /*84a0*/  SHFL.UP P0, R19, R53, R19, R50 ;  /* 0x0400001335137389 */ /* 0x0000640000000032 */
[----:B01----:R-:W-:Y:S05]  /*84b0*/  ENDCOLLECTIVE ;  /* 0x000000000000791b */ /* 0x003fea0003800000 */
.L_x_116:
[----:B------:R-:W-:Y:S02]  /*84c0*/  IMAD.MOV.U32 R51, RZ, RZ, R19 ;  /* 0x000000ffff337224 */ /* 0x000fe400078e0013 */
[----:B------:R-:W-:Y:S02]  /*84d0*/  IMAD.MOV.U32 R19, RZ, RZ, 0x4 ;  /* 0x00000004ff137424 */ /* 0x000fe400078e00ff */
[----:B------:R-:W-:-:S04]  /*84e0*/  @P0 IMAD.IADD R51, R52, 0x1, R51 ;  /* 0x0000000134330824 */ /* 0x000fc800078e0233 */
[----:B------:R-:W-:-:S07]  /*84f0*/  IMAD.MOV.U32 R53, RZ, RZ, R51 ;  /* 0x000000ffff357224 */ /* 0x000fce00078e0033 */
[----:B------:R-:W-:Y:S05]  /*8500*/  WARPSYNC.COLLECTIVE R49, `(.L_x_117) ;  /* 0x0000000031087348 */ /* 0x000fea0003c00000 */
[----:B------:R0:W1:Y:S02]  /*8510*/  SHFL.UP P0, R19, R53, R19, R50 ;  /* 0x0400001335137389 */ /* 0x0000640000000032 */
[----:B01----:R-:W-:Y:S05]  /*8520*/  ENDCOLLECTIVE ;  /* 0x000000000000791b */ /* 0x003fea0003800000 */
.L_x_117:
[----:B------:R-:W-:Y:S02]  /*8530*/  IMAD.MOV.U32 R52, RZ, RZ, R19 ;  /* 0x000000ffff347224 */ /* 0x000fe400078e0013 */
[----:B------:R-:W-:Y:S02]  /*8540*/  IMAD.MOV.U32 R19, RZ, RZ, 0x8 ;  /* 0x00000008ff137424 */ /* 0x000fe400078e00ff */
[----:B------:R-:W-:-:S04]  /*8550*/  @P0 IMAD.IADD R52, R51, 0x1, R52 ;  /* 0x0000000133340824 */ /* 0x000fc800078e0234 */
[----:B------:R-:W-:-:S07]  /*8560*/  IMAD.MOV.U32 R53, RZ, RZ, R52 ;  /* 0x000000ffff357224 */ /* 0x000fce00078e0034 */
[----:B------:R-:W-:Y:S05]  /*8570*/  WARPSYNC.COLLECTIVE R49, `(.L_x_118) ;  /* 0x0000000031087348 */ /* 0x000fea0003c00000 */
[----:B------:R0:W1:Y:S02]  /*8580*/  SHFL.UP P0, R19, R53, R19, R50 ;  /* 0x0400001335137389 */ /* 0x0000640000000032 */
[----:B01----:R-:W-:Y:S05]  /*8590*/  ENDCOLLECTIVE ;  /* 0x000000000000791b */ /* 0x003fea0003800000 */
.L_x_118:
[----:B------:R-:W-:Y:S02]  /*85a0*/  IMAD.MOV.U32 R53, RZ, RZ, R19 ;  /* 0x000000ffff357224 */ /* 0x000fe400078e0013 */
[----:B------:R-:W-:Y:S02]  /*85b0*/  IMAD.MOV.U32 R19, RZ, RZ, 0x10 ;  /* 0x00000010ff137424 */ /* 0x000fe400078e00ff */
[----:B------:R-:W-:-:S07]  /*85c0*/  @P0 IMAD.IADD R53, R52, 0x1, R53 ;  /* 0x0000000134350824 */ /* 0x000fce00078e0235 */
[----:B------:R-:W-:Y:S05]  /*85d0*/  WARPSYNC.COLLECTIVE R49, `(.L_x_119) ;  /* 0x0000000031087348 */ /* 0x000fea0003c00000 */
[----:B------:R0:W1:Y:S02]  /*85e0*/  SHFL.UP P0, R19, R53, R19, R50 ;  /* 0x0400001335137389 */ /* 0x0000640000000032 */
[----:B01----:R-:W-:Y:S05]  /*85f0*/  ENDCOLLECTIVE ;  /* 0x000000000000791b */ /* 0x003fea0003800000 */
.L_x_119:
[----:B------:R-:W-:Y:S01]  /*8600*/  IMAD.MOV.U32 R51, RZ, RZ, R19 ;  /* 0x000000ffff337224 */ /* 0x000fe200078e0013 */
[----:B------:R-:W-:Y:S06]  /*8610*/  BRA `(.L_x_120) ;  /* 0xffffff9c00ac7947 */ /* 0x000fec000383ffff */
.L_x_121:
[----:B------:R-:W-:-:S00]  /*8620*/  BRA `(.L_x_121) ;  /* 0xfffffffc00fc7947 */ /* 0x000fc0000383ffff */
[----:B------:R-:W-:-:S00]  /*8630*/  NOP ;  /* 0x0000000000007918 */ /* 0x000fc00000000000 */
        /* <DEDUP_REMOVED lines=12> */
.L_x_220:


//--------------------- .text._ZN3cub18CUB_300001_SM_10006detail10radix_sort33DeviceRadixSortExclusiveSumKernelINS1_5radix10policy_hubIiNS0_8NullTypeEjE10Policy1000EjEEvPT0_ --------------------------
	.section	.text._ZN3cub18CUB_300001_SM_10006detail10radix_sort33DeviceRadixSortExclusiveSumKernelINS1_5radix10policy_hubIiNS0_8NullTypeEjE10Policy1000EjEEvPT0_,"ax",@progbits
	.align	128
        .global         _ZN3cub18CUB_300001_SM_10006detail10radix_sort33DeviceRadixSortExclusiveSumKernelINS1_5radix10policy_hubIiNS0_8NullTypeEjE10Policy1000EjEEvPT0_
        .type           _ZN3cub18CUB_300001_SM_10006detail10radix_sort33DeviceRadixSortExclusiveSumKernelINS1_5radix10policy_hubIiNS0_8NullTypeEjE10Policy1000EjEEvPT0_,@function
        .size           _ZN3cub18CUB_300001_SM_10006detail10radix_sort33DeviceRadixSortExclusiveSumKernelINS1_5radix10policy_hubIiNS0_8NullTypeEjE10Policy1000EjEEvPT0_,(.L_x_221 - _ZN3cub18CUB_300001_SM_10006detail10radix_sort33DeviceRadixSortExclusiveSumKernelINS1_5radix10policy_hubIiNS0_8NullTypeEjE10Policy1000EjEEvPT0_)
        .other          _ZN3cub18CUB_300001_SM_10006detail10radix_sort33DeviceRadixSortExclusiveSumKernelINS1_5radix10policy_hubIiNS0_8NullTypeEjE10Policy1000EjEEvPT0_,@"STO_CUDA_ENTRY STV_DEFAULT"
_ZN3cub18CUB_300001_SM_10006detail10radix_sort33DeviceRadixSortExclusiveSumKernelINS1_5radix10policy_hubIiNS0_8NullTypeEjE10Policy1000EjEEvPT0_:
.text._ZN3cub18CUB_300001_SM_10006detail10radix_sort33DeviceRadixSortExclusiveSumKernelINS1_5radix10policy_hubIiNS0_8NullTypeEjE10Policy1000EjEEvPT0_:
[----:B------:R-:W-:Y:S01]  /*0000*/  LDC R1, c[0x0][0x37c] ;  /* 0x0000df00ff017b82 */ /* 0x000fe20000000800 */
[----:B------:R-:W0:Y:S07]  /*0010*/  S2R R4, SR_TID.X ;  /* 0x0000000000047919 */ /* 0x000e2e0000002100 */
[----:B------:R-:W1:Y:S01]  /*0020*/  LDC.64 R2, c[0x0][0x380] ;  /* 0x0000e000ff027b82 */ /* 0x000e620000000a00 */
[----:B------:R-:W2:Y:S01]  /*0030*/  LDCU.64 UR4, c[0x0][0x358] ;  /* 0x00006b00ff0477ac */ /* 0x000ea20008000a00 */
[----:B------:R-:W3:Y:S01]  /*0040*/  S2R R5, SR_CTAID.X ;  /* 0x0000000000057919 */ /* 0x000ee20000002500 */
[----:B0-----:R-:W-:Y:S01]  /*0050*/  ISETP.GT.U32.AND P1, PT, R4, 0xff, PT ;  /* 0x000000ff0400780c */ /* 0x001fe20003f24070 */
[----:B---3--:R-:W-:-:S04]  /*0060*/  IMAD R5, R5, 0x100, R4 ;  /* 0x0000010005057824 */ /* 0x008fc800078e0204 */
[----:B-1----:R-:W-:-:S08]  /*0070*/  IMAD.WIDE R2, R5, 0x4, R2 ;  /* 0x0000000405027825 */ /* 0x002fd000078e0202 */
[----:B--2---:R-:W2:Y:S01]  /*0080*/  @!P1 LDG.E R7, desc[UR4][R2.64] ;  /* 0x0000000402079981 */ /* 0x004ea2000c1e1900 */
[----:B------:R-:W-:Y:S02]  /*0090*/  MOV R0, 0x400 ;  /* 0x0000040000007802 */ /* 0x000fe40000000f00 */
[C---:B------:R-:W-:Y:S01]  /*00a0*/  ISETP.GT.U32.AND P0, PT, R4.reuse, 0x1f, PT ;  /* 0x0000001f0400780c */ /* 0x040fe20003f04070 */
[----:B------:R-:W0:Y:S02]  /*00b0*/  S2R R5, SR_CgaCtaId ;  /* 0x0000000000057919 */ /* 0x000e240000008800 */
[----:B0-----:R-:W-:Y:S02]  /*00c0*/  LEA R5, R5, R0, 0x18 ;  /* 0x0000000005057211 */ /* 0x001fe400078ec0ff */
[----:B------:R-:W-:-:S05]  /*00d0*/  LEA.HI R0, R4, R4, RZ, 0x1d ;  /* 0x0000000404007211 */ /* 0x000fca00078fe8ff */
[----:B------:R-:W-:-:S05]  /*00e0*/  IMAD R0, R0, 0x4, R5 ;  /* 0x0000000400007824 */ /* 0x000fca00078e0205 */
[----:B--2---:R0:W-:Y:S01]  /*00f0*/  STS [R0+0x10], R7 ;  /* 0x0000100700007388 */ /* 0x0041e20000000800 */
[----:B------:R-:W-:Y:S06]  /*0100*/  BAR.SYNC.DEFER_BLOCKING 0x0 ;  /* 0x0000000000007b1d */ /* 0x000fec0000010000 */
[----:B------:R-:W-:Y:S05]  /*0110*/  @P0 BRA `(.L_x_122) ;  /* 0x0000000000a40947 */ /* 0x000fea0003800000 */
[----:B------:R-:W-:Y:S01]  /*0120*/  IMAD R4, R4, 0x24, R5 ;  /* 0x0000002404047824 */ /* 0x000fe200078e0205 */
[----:B------:R-:W-:-:S04]  /*0130*/  UMOV UR6, 0xffffffff ;  /* 0xffffffff00067882 */ /* 0x000fc80000000000 */
[----:B------:R-:W-:Y:S04]  /*0140*/  LDS R9, [R4+0x10] ;  /* 0x0000100004097984 */ /* 0x000fe80000000800 */
[----:B------:R-:W-:Y:S04]  /*0150*/  LDS R10, [R4+0x14] ;  /* 0x00001400040a7984 */ /* 0x000fe80000000800 */
[----:B------:R-:W1:Y:S04]  /*0160*/  LDS R11, [R4+0x18] ;  /* 0x00001800040b7984 */ /* 0x000e680000000800 */
[----:B------:R-:W-:Y:S04]  /*0170*/  LDS R8, [R4+0x1c] ;  /* 0x00001c0004087984 */ /* 0x000fe80000000800 */
[----:B0-----:R-:W0:Y:S04]  /*0180*/  LDS R7, [R4+0x20] ;  /* 0x0000200004077984 */ /* 0x001e280000000800 */
[----:B------:R-:W-:Y:S04]  /*0190*/  LDS R6, [R4+0x24] ;  /* 0x0000240004067984 */ /* 0x000fe80000000800 */
[----:B------:R-:W2:Y:S04]  /*01a0*/  LDS R5, [R4+0x28] ;  /* 0x0000280004057984 */ /* 0x000ea80000000800 */
[----:B------:R-:W3:Y:S01]  /*01b0*/  LDS R12, [R4+0x2c] ;  /* 0x00002c00040c7984 */ /* 0x000ee20000000800 */
[----:B-1----:R-:W-:-:S04]  /*01c0*/  IADD3 R13, PT, PT, R11, R10, R9 ;  /* 0x0000000a0b0d7210 */ /* 0x002fc80007ffe009 */
[----:B0-----:R-:W-:-:S04]  /*01d0*/  IADD3 R13, PT, PT, R7, R13, R8 ;  /* 0x0000000d070d7210 */ /* 0x001fc80007ffe008 */
[----:B--2---:R-:W-:-:S04]  /*01e0*/  IADD3 R13, PT, PT, R5, R13, R6 ;  /* 0x0000000d050d7210 */ /* 0x004fc80007ffe006 */
[----:B---3--:R-:W-:Y:S01]  /*01f0*/  IADD3 R12, PT, PT, R12, R13, RZ ;  /* 0x0000000d0c0c7210 */ /* 0x008fe20007ffe0ff */
[----:B------:R-:W-:Y:S06]  /*0200*/  BRA.DIV UR6, `(.L_x_123) ;  /* 0x0000000206807947 */ /* 0x000fec000b800000 */
[----:B------:R-:W0:Y:S02]  /*0210*/  SHFL.UP P0, R13, R12, 0x1, RZ ;  /* 0x042000000c0d7989 */ /* 0x000e2400000000ff */
[----:B0-----:R-:W-:-:S05]  /*0220*/  @P0 IMAD.IADD R13, R12, 0x1, R13 ;  /* 0x000000010c0d0824 */ /* 0x001fca00078e020d */
[----:B------:R-:W0:Y:S02]  /*0230*/  SHFL.UP P0, R14, R13, 0x2, RZ ;  /* 0x044000000d0e7989 */ /* 0x000e2400000000ff */
[----:B0-----:R-:W-:-:S05]  /*0240*/  @P0 IMAD.IADD R14, R13, 0x1, R14 ;  /* 0x000000010d0e0824 */ /* 0x001fca00078e020e */
[----:B------:R-:W0:Y:S02]  /*0250*/  SHFL.UP P0, R15, R14, 0x4, RZ ;  /* 0x048000000e0f7989 */ /* 0x000e2400000000ff */
[----:B0-----:R-:W-:-:S05]  /*0260*/  @P0 IADD3 R15, PT, PT, R14, R15, RZ ;  /* 0x0000000f0e0f0210 */ /* 0x001fca0007ffe0ff */
[----:B------:R-:W0:Y:S02]  /*0270*/  SHFL.UP P0, R16, R15, 0x8, RZ ;  /* 0x050000000f107989 */ /* 0x000e2400000000ff */
[----:B0-----:R-:W-:-:S05]  /*0280*/  @P0 IMAD.IADD R16, R15, 0x1, R16 ;  /* 0x000000010f100824 */ /* 0x001fca00078e0210 */
[----:B------:R0:W1:Y:S02]  /*0290*/  SHFL.UP P0, R17, R16, 0x10, RZ ;  /* 0x0600000010117989 */ /* 0x00006400000000ff */
.L_x_129:
[----:B-1----:R-:W-:-:S05]  /*02a0*/  @P0 IMAD.IADD R17, R16, 0x1, R17 ;  /* 0x0000000110110824 */ /* 0x002fca00078e0211 */
[----:B------:R-:W-:-:S05]  /*02b0*/  IADD3 R12, PT, PT, -R12, R17, RZ ;  /* 0x000000110c0c7210 */ /* 0x000fca0007ffe1ff */
[----:B------:R-:W-:Y:S01]  /*02c0*/  IMAD.IADD R9, R9, 0x1, R12 ;  /* 0x0000000109097824 */ /* 0x000fe200078e020c */
[----:B------:R1:W-:Y:S03]  /*02d0*/  STS [R4+0x10], R12 ;  /* 0x0000100c04007388 */ /* 0x0003e60000000800 */
[----:B------:R-:W-:Y:S01]  /*02e0*/  IMAD.IADD R10, R10, 0x1, R9 ;  /* 0x000000010a0a7824 */ /* 0x000fe200078e0209 */
[----:B------:R1:W-:Y:S04]  /*02f0*/  STS [R4+0x14], R9 ;  /* 0x0000140904007388 */ /* 0x0003e80000000800 */
[----:B------:R-:W-:Y:S01]  /*0300*/  IADD3 R11, PT, PT, R11, R10, RZ ;  /* 0x0000000a0b0b7210 */ /* 0x000fe20007ffe0ff */
[----:B------:R1:W-:Y:S04]  /*0310*/  STS [R4+0x18], R10 ;  /* 0x0000180a04007388 */ /* 0x0003e80000000800 */
        /* <DEDUP_REMOVED lines=8> */
[----:B------:R1:W-:Y:S02]  /*03a0*/  STS [R4+0x2c], R5 ;  /* 0x00002c0504007388 */ /* 0x0003e40000000800 */
.L_x_122:
[----:B------:R-:W-:Y:S05]  /*03b0*/  WARPSYNC.ALL ;  /* 0x0000000000007948 */ /* 0x000fea0003800000 */
[----:B------:R-:W-:Y:S06]  /*03c0*/  BAR.SYNC.DEFER_BLOCKING 0x0 ;  /* 0x0000000000007b1d */ /* 0x000fec0000010000 */
[----:B------:R-:W-:Y:S05]  /*03d0*/  @P1 EXIT ;  /* 0x000000000000194d */ /* 0x000fea0003800000 */
[----:B-1----:R-:W1:Y:S04]  /*03e0*/  LDS R5, [R0+0x10] ;  /* 0x0000100000057984 */ /* 0x002e680000000800 */
[----:B-1----:R-:W-:Y:S01]  /*03f0*/  STG.E desc[UR4][R2.64], R5 ;  /* 0x0000000502007986 */ /* 0x002fe2000c101904 */
[----:B------:R-:W-:Y:S05]  /*0400*/  EXIT ;  /* 0x000000000000794d */ /* 0x000fea0003800000 */
.L_x_123:
[----:B------:R-:W-:Y:S02]  /*0410*/  HFMA2 R20, -RZ, RZ, 0, 5.9604644775390625e-08 ;  /* 0x00000001ff147431 */ /* 0x000fe400000001ff */
[----:B------:R-:W-:Y:S01]  /*0420*/  IMAD.MOV.U32 R19, RZ, RZ, R12 ;  /* 0x000000ffff137224 */ /* 0x000fe200078e000c */
[----:B------:R-:W-:Y:S01]  /*0430*/  MOV R18, 0xffffffff ;  /* 0xffffffff00127802 */ /* 0x000fe20000000f00 */
[----:B------:R-:W-:-:S07]  /*0440*/  IMAD.MOV.U32 R21, RZ, RZ, RZ ;  /* 0x000000ffff157224 */ /* 0x000fce00078e00ff */
[----:B------:R-:W-:Y:S05]  /*0450*/  WARPSYNC.COLLECTIVE R18, `(.L_x_124) ;  /* 0x0000000012087348 */ /* 0x000fea0003c00000 */
[----:B------:R0:W1:Y:S02]  /*0460*/  SHFL.UP P0, R17, R19, R20, R21 ;  /* 0x0400001413117389 */ /* 0x0000640000000015 */
[----:B01----:R-:W-:Y:S05]  /*0470*/  ENDCOLLECTIVE ;  /* 0x000000000000791b */ /* 0x003fea0003800000 */
.L_x_124:
[----:B------:R-:W-:Y:S02]  /*0480*/  HFMA2 R20, -RZ, RZ, 0, 1.1920928955078125e-07 ;  /* 0x00000002ff147431 */ /* 0x000fe400000001ff */
[----:B------:R-:W-:-:S05]  /*0490*/  IMAD.MOV.U32 R13, RZ, RZ, R17 ;  /* 0x000000ffff0d7224 */ /* 0x000fca00078e0011 */
[----:B------:R-:W-:-:S05]  /*04a0*/  @P0 IADD3 R13, PT, PT, R12, R13, RZ ;  /* 0x0000000d0c0d0210 */ /* 0x000fca0007ffe0ff */
[----:B------:R-:W-:-:S07]  /*04b0*/  IMAD.MOV.U32 R19, RZ, RZ, R13 ;  /* 0x000000ffff137224 */ /* 0x000fce00078e000d */
[----:B------:R-:W-:Y:S05]  /*04c0*/  WARPSYNC.COLLECTIVE R18, `(.L_x_125) ;  /* 0x0000000012087348 */ /* 0x000fea0003c00000 */
[----:B------:R0:W1:Y:S02]  /*04d0*/  SHFL.UP P0, R17, R19, R20, R21 ;  /* 0x0400001413117389 */ /* 0x0000640000000015 */
[----:B01----:R-:W-:Y:S05]  /*04e0*/  ENDCOLLECTIVE ;  /* 0x000000000000791b */ /* 0x003fea0003800000 */
.L_x_125:
[----:B------:R-:W-:Y:S01]  /*04f0*/  MOV R20, 0x4 ;  /* 0x0000000400147802 */ /* 0x000fe20000000f00 */
[----:B------:R-:W-:-:S05]  /*0500*/  IMAD.MOV.U32 R14, RZ, RZ, R17 ;  /* 0x000000ffff0e7224 */ /* 0x000fca00078e0011 */
[----:B------:R-:W-:-:S05]  /*0510*/  @P0 IADD3 R14, PT, PT, R13, R14, RZ ;  /* 0x0000000e0d0e0210 */ /* 0x000fca0007ffe0ff */
[----:B------:R-:W-:-:S07]  /*0520*/  IMAD.MOV.U32 R19, RZ, RZ, R14 ;  /* 0x000000ffff137224 */ /* 0x000fce00078e000e */
[----:B------:R-:W-:Y:S05]  /*0530*/  WARPSYNC.COLLECTIVE R18, `(.L_x_126) ;  /* 0x0000000012087348 */ /* 0x000fea0003c00000 */
[----:B------:R0:W1:Y:S02]  /*0540*/  SHFL.UP P0, R17, R19, R20, R21 ;  /* 0x0400001413117389 */ /* 0x0000640000000015 */
[----:B01----:R-:W-:Y:S05]  /*0550*/  ENDCOLLECTIVE ;  /* 0x000000000000791b */ /* 0x003fea0003800000 */
.L_x_126:
[----:B------:R-:W-:Y:S02]  /*0560*/  HFMA2 R20, -RZ, RZ, 0, 4.76837158203125e-07 ;  /* 0x00000008ff147431 */ /* 0x000fe400000001ff */
[----:B------:R-:W-:-:S05]  /*0570*/  IMAD.MOV.U32 R15, RZ, RZ, R17 ;  /* 0x000000ffff0f7224 */ /* 0x000fca00078e0011 */
[----:B------:R-:W-:-:S05]  /*0580*/  @P0 IADD3 R15, PT, PT, R14, R15, RZ ;  /* 0x0000000f0e0f0210 */ /* 0x000fca0007ffe0ff */
[----:B------:R-:W-:-:S07]  /*0590*/  IMAD.MOV.U32 R19, RZ, RZ, R15 ;  /* 0x000000ffff137224 */ /* 0x000fce00078e000f */
[----:B------:R-:W-:Y:S05]  /*05a0*/  WARPSYNC.COLLECTIVE R18, `(.L_x_127) ;  /* 0x0000000012087348 */ /* 0x000fea0003c00000 */
[----:B------:R0:W1:Y:S02]  /*05b0*/  SHFL.UP P0, R17, R19, R20, R21 ;  /* 0x0400001413117389 */ /* 0x0000640000000015 */
[----:B01----:R-:W-:Y:S05]  /*05c0*/  ENDCOLLECTIVE ;  /* 0x000000000000791b */ /* 0x003fea0003800000 */
.L_x_127:
[----:B------:R-:W-:Y:S01]  /*05d0*/  MOV R20, 0x10 ;  /* 0x0000001000147802 */ /* 0x000fe20000000f00 */
[----:B------:R-:W-:-:S05]  /*05e0*/  IMAD.MOV.U32 R16, RZ, RZ, R17 ;  /* 0x000000ffff107224 */ /* 0x000fca00078e0011 */
[----:B------:R-:W-:-:S05]  /*05f0*/  @P0 IADD3 R16, PT, PT, R15, R16, RZ ;  /* 0x000000100f100210 */ /* 0x000fca0007ffe0ff */
[----:B------:R-:W-:-:S07]  /*0600*/  IMAD.MOV.U32 R19, RZ, RZ, R16 ;  /* 0x000000ffff137224 */ /* 0x000fce00078e0010 */
[----:B------:R-:W-:Y:S05]  /*0610*/  WARPSYNC.COLLECTIVE R18, `(.L_x_128) ;  /* 0x0000000012087348 */ /* 0x000fea0003c00000 */
[----:B------:R0:W1:Y:S02]  /*0620*/  SHFL.UP P0, R17, R19, R20, R21 ;  /* 0x0400001413117389 */ /* 0x0000640000000015 */
[----:B01----:R-:W-:Y:S05]  /*0630*/  ENDCOLLECTIVE ;  /* 0x000000000000791b */ /* 0x003fea0003800000 */
.L_x_128:
[----:B------:R-:W-:Y:S05]  /*0640*/  BRA `(.L_x_129) ;  /* 0xfffffffc00147947 */ /* 0x000fea000383ffff */
.L_x_130:
        /* <DEDUP_REMOVED lines=11> */
.L_x_221:


//--------------------- .text._ZN3cub18CUB_300001_SM_10006detail10radix_sort30DeviceRadixSortHistogramKernelINS1_5radix10policy_hubIiNS0_8NullTypeEjE10Policy1000ELNS0_9SortOrderE0EijNS1_21identity_decomposer_tEEEvPT2_PKT1_SB_iiT3_ --------------------------
	.section	.text._ZN3cub18CUB_300001_SM_10006detail10radix_sort30DeviceRadixSortHistogramKernelINS1_5radix10policy_hubIiNS0_8NullTypeEjE10Policy1000ELNS0_9SortOrderE0EijNS1_21identity_decomposer_tEEEvPT2_PKT1_SB_iiT3_,"ax",@progbits
	.align	128
        .global         _ZN3cub18CUB_300001_SM_10006detail10radix_sort30DeviceRadixSortHistogramKernelINS1_5radix10policy_hubIiNS0_8NullTypeEjE10Policy1000ELNS0_9SortOrderE0EijNS1_21identity_decomposer_tEEEvPT2_PKT1_SB_iiT3_
        .type           _ZN3cub18CUB_300001_SM_10006detail10radix_sort30DeviceRadixSortHistogramKernelINS1_5radix10policy_hubIiNS0_8NullTypeEjE10Policy1000ELNS0_9SortOrderE0EijNS1_21identity_decomposer_tEEEvPT2_PKT1_SB_iiT3_,@function
        .size           _ZN3cub18CUB_300001_SM_10006detail10radix_sort30DeviceRadixSortHistogramKernelINS1_5radix10policy_hubIiNS0_8NullTypeEjE10Policy1000ELNS0_9SortOrderE0EijNS1_21identity_decomposer_tEEEvPT2_PKT1_SB_iiT3_,(.L_x_222 - _ZN3cub18CUB_300001_SM_10006detail10radix_sort30DeviceRadixSortHistogramKernelINS1_5radix10policy_hubIiNS0_8NullTypeEjE10Policy1000ELNS0_9SortOrderE0EijNS1_21identity_decomposer_tEEEvPT2_PKT1_SB_iiT3_)
        .other          _ZN3cub18CUB_300001_SM_10006detail10radix_sort30DeviceRadixSortHistogramKernelINS1_5radix10policy_hubIiNS0_8NullTypeEjE10Policy1000ELNS0_9SortOrderE0EijNS1_21identity_decomposer_tEEEvPT2_PKT1_SB_iiT3_,@"STO_CUDA_ENTRY STV_DEFAULT"
_ZN3cub18CUB_300001_SM_10006detail10radix_sort30DeviceRadixSortHistogramKernelINS1_5radix10policy_hubIiNS0_8NullTypeEjE10Policy1000ELNS0_9SortOrderE0EijNS1_21identity_decomposer_tEEEvPT2_PKT1_SB_iiT3_:
.text._ZN3cub18CUB_300001_SM_10006detail10radix_sort30DeviceRadixSortHistogramKernelINS1_5radix10policy_hubIiNS0_8NullTypeEjE10Policy1000ELNS0_9SortOrderE0EijNS1_21identity_decomposer_tEEEvPT2_PKT1_SB_iiT3_:
[----:B------:R-:W-:Y:S01]  /*0000*/  LDC R1, c[0x0][0x37c] ;  /* 0x0000df00ff017b82 */ /* 0x000fe20000000800 */
[----:B------:R-:W0:Y:S02]  /*0010*/  LDCU UR4, c[0x0][0x390] ;  /* 0x00007200ff0477ac */ /* 0x000e240008000800 */
[----:B0-----:R-:W-:-:S13]  /*0020*/  ISETP.NE.AND P0, PT, RZ, UR4, PT ;  /* 0x00000004ff007c0c */ /* 0x001fda000bf05270 */
[----:B------:R-:W-:Y:S05]  /*0030*/  @!P0 EXIT ;  /* 0x000000000000894d */ /* 0x000fea0003800000 */
[----:B------:R-:W0:Y:S01]  /*0040*/  LDC R2, c[0x0][0x398] ;  /* 0x0000e600ff027b82 */ /* 0x000e220000000800 */
[----:B------:R-:W1:Y:S01]  /*0050*/  S2R R0, SR_TID.X ;  /* 0x0000000000007919 */ /* 0x000e620000002100 */
[----:B------:R-:W2:Y:S01]  /*0060*/  LDCU.64 UR12, c[0x0][0x358] ;  /* 0x00006b00ff0c77ac */ /* 0x000ea20008000a00 */
[----:B------:R-:W3:Y:S05]  /*0070*/  LDCU UR14, c[0x0][0x370] ;  /* 0x00006e00ff0e77ac */ /* 0x000eea0008000800 */
[----:B------:R-:W0:Y:S01]  /*0080*/  LDC R3, c[0x0][0x394] ;  /* 0x0000e500ff037b82 */ /* 0x000e220000000800 */
[----:B------:R-:W-:-:S07]  /*0090*/  UMOV UR4, URZ ;  /* 0x000000ff00047c82 */ /* 0x000fce0008000000 */
[----:B------:R-:W4:Y:S01]  /*00a0*/  S2UR UR6, SR_CTAID.X ;  /* 0x00000000000679c3 */ /* 0x000f220000002500 */
[----:B0-----:R-:W-:Y:S01]  /*00b0*/  IADD3 R2, PT, PT, R2, 0x7, -R3 ;  /* 0x0000000702027810 */ /* 0x001fe20007ffe803 */
[----:B-1----:R-:W-:-:S03]  /*00c0*/  VIADD R4, R0, 0x780 ;  /* 0x0000078000047836 */ /* 0x002fc60000000000 */
[----:B------:R-:W-:Y:S02]  /*00d0*/  SHF.R.S32.HI R3, RZ, 0x1f, R2 ;  /* 0x0000001fff037819 */ /* 0x000fe40000011402 */
[----:B------:R-:W-:Y:S02]  /*00e0*/  ISETP.GE.AND P0, PT, R2, 0x8, PT ;  /* 0x000000080200780c */ /* 0x000fe40003f06270 */
[----:B------:R-:W-:Y:S01]  /*00f0*/  LEA.HI R3, R3, R2, RZ, 0x3 ;  /* 0x0000000203037211 */ /* 0x000fe200078f18ff */
[C---:B------:R-:W-:Y:S01]  /*0100*/  VIADD R2, R0.reuse, 0x300 ;  /* 0x0000030000027836 */ /* 0x040fe20000000000 */
[C---:B------:R-:W-:Y:S01]  /*0110*/  ISETP.GT.U32.OR P0, PT, R0.reuse, 0xff, !P0 ;  /* 0x000000ff0000780c */ /* 0x040fe20004704470 */
[----:B----4-:R-:W-:Y:S01]  /*0120*/  USHF.L.U32 UR6, UR6, 0xb, URZ ;  /* 0x0000000b06067899 */ /* 0x010fe200080006ff */
[----:B------:R-:W-:Y:S01]  /*0130*/  SHF.R.S32.HI R7, RZ, 0x3, R3 ;  /* 0x00000003ff077819 */ /* 0x000fe20000011403 */
[----:B------:R-:W-:Y:S01]  /*0140*/  VIADD R3, R0, 0x500 ;  /* 0x0000050000037836 */ /* 0x000fe20000000000 */
[----:B------:R-:W-:-:S02]  /*0150*/  P2R R8, PR, RZ, 0x1 ;  /* 0x00000001ff087803 */ /* 0x000fc40000000000 */
[C---:B------:R-:W-:Y:S01]  /*0160*/  LOP3.LUT R6, R7.reuse, 0x7, RZ, 0xc0, !PT ;  /* 0x0000000707067812 */ /* 0x040fe200078ec0ff */
[C---:B------:R-:W-:Y:S01]  /*0170*/  VIADD R5, R7.reuse, 0xffffffff ;  /* 0xffffffff07057836 */ /* 0x040fe20000000000 */
[----:B--23--:R-:W-:-:S07]  /*0180*/  LOP3.LUT R7, R7, 0x3, RZ, 0xc0, !PT ;  /* 0x0000000307077812 */ /* 0x00cfce00078ec0ff */
.L_x_214:
[----:B------:R-:W-:Y:S01]  /*0190*/  ISETP.NE.AND P0, PT, R8, RZ, PT ;  /* 0x000000ff0800720c */ /* 0x000fe20003f05270 */
[----:B------:R-:W-:-:S12]  /*01a0*/  BSSY.RECONVERGENT B0, `(.L_x_131) ;  /* 0x0000083000007945 */ /* 0x000fd80003800200 */
[----:B0-2345:R-:W-:Y:S05]  /*01b0*/  @P0 BRA `(.L_x_132) ;  /* 0x0000000800040947 */ /* 0x03dfea0003800000 */
[----:B------:R-:W0:Y:S01]  /*01c0*/  LDC R9, c[0x0][0x398] ;  /* 0x0000e600ff097b82 */ /* 0x000e220000000800 */
[----:B------:R-:W-:Y:S01]  /*01d0*/  ISETP.GE.U32.AND P0, PT, R5, 0xf, PT ;  /* 0x0000000f0500780c */ /* 0x000fe20003f06070 */
[----:B------:R-:W-:-:S06]  /*01e0*/  UMOV UR5, 0x400 ;  /* 0x0000040000057882 */ /* 0x000fcc0000000000 */
[----:B------:R-:W0:Y:S08]  /*01f0*/  LDC R10, c[0x0][0x394] ;  /* 0x0000e500ff0a7b82 */ /* 0x000e300000000800 */
[----:B------:R-:W1:Y:S01]  /*0200*/  S2UR UR7, SR_CgaCtaId ;  /* 0x00000000000779c3 */ /* 0x000e620000008800 */
[----:B0-----:R-:W-:-:S04]  /*0210*/  IADD3 R9, PT, PT, R9, 0x7, -R10 ;  /* 0x0000000709097810 */ /* 0x001fc80007ffe80a */
[----:B------:R-:W-:Y:S01]  /*0220*/  SHF.R.S32.HI R10, RZ, 0x1f, R9 ;  /* 0x0000001fff0a7819 */ /* 0x000fe20000011409 */
[----:B-1----:R-:W-:-:S03]  /*0230*/  ULEA UR5, UR7, UR5, 0x18 ;  /* 0x0000000507057291 */ /* 0x002fc6000f8ec0ff */
[----:B------:R-:W-:Y:S01]  /*0240*/  LEA.HI R10, R10, R9, RZ, 0x3 ;  /* 0x000000090a0a7211 */ /* 0x000fe200078f18ff */
[----:B------:R-:W-:-:S03]  /*0250*/  IMAD.MOV.U32 R9, RZ, RZ, RZ ;  /* 0x000000ffff097224 */ /* 0x000fc600078e00ff */
[----:B------:R-:W-:Y:S02]  /*0260*/  SHF.R.S32.HI R11, RZ, 0x3, R10 ;  /* 0x00000003ff0b7819 */ /* 0x000fe4000001140a */
[----:B------:R-:W-:Y:S02]  /*0270*/  LEA R14, R0, UR5, 0x2 ;  /* 0x00000005000e7c11 */ /* 0x000fe4000f8e10ff */
[----:B------:R-:W-:Y:S01]  /*0280*/  LOP3.LUT R12, R11, 0xffffff0, RZ, 0xc0, !PT ;  /* 0x0ffffff00b0c7812 */ /* 0x000fe200078ec0ff */
[----:B------:R-:W-:Y:S06]  /*0290*/  @!P0 BRA `(.L_x_133) ;  /* 0x00000000005c8947 */ /* 0x000fec0003800000 */
[----:B------:R-:W-:Y:S02]  /*02a0*/  IMAD.MOV R10, RZ, RZ, -R12 ;  /* 0x000000ffff0a7224 */ /* 0x000fe400078e0a0c */
[----:B------:R-:W-:-:S07]  /*02b0*/  VIADD R9, R14, 0x2000 ;  /* 0x000020000e097836 */ /* 0x000fce0000000000 */
.L_x_134:
[----:B------:R-:W-:Y:S01]  /*02c0*/  VIADD R10, R10, 0x10 ;  /* 0x000000100a0a7836 */ /* 0x000fe20000000000 */
[----:B------:R-:W-:Y:S04]  /*02d0*/  STS [R9+-0x2000], RZ ;  /* 0xffe000ff09007388 */ /* 0x000fe80000000800 */
        /* <DEDUP_REMOVED lines=18> */
[----:B------:R-:W-:-:S07]  /*0400*/  IMAD.MOV.U32 R9, RZ, RZ, R12 ;  /* 0x000000ffff097224 */ /* 0x000fce00078e000c */
.L_x_133:
[----:B------:R-:W-:Y:S01]  /*0410*/  LOP3.LUT R11, R11, 0xf, RZ, 0xc0, !PT ;  /* 0x0000000f0b0b7812 */ /* 0x000fe200078ec0ff */
[----:B------:R-:W-:-:S03]  /*0420*/  VIADD R13, R6, 0xffffffff ;  /* 0xffffffff060d7836 */ /* 0x000fc60000000000 */
[C---:B------:R-:W-:Y:S01]  /*0430*/  ISETP.NE.AND P1, PT, R11.reuse, RZ, PT ;  /* 0x000000ff0b00720c */ /* 0x040fe20003f25270 */
[----:B------:R-:W-:-:S12]  /*0440*/  VIADD R11, R11, 0xffffffff ;  /* 0xffffffff0b0b7836 */ /* 0x000fd80000000000 */
[----:B------:R-:W-:Y:S05]  /*0450*/  @!P1 BRA `(.L_x_135) ;  /* 0x0000000000789947 */ /* 0x000fea0003800000 */
[----:B------:R-:W-:Y:S02]  /*0460*/  ISETP.GE.U32.AND P2, PT, R11, 0x7, PT ;  /* 0x000000070b00780c */ /* 0x000fe40003f46070 */
[----:B------:R-:W-:-:S11]  /*0470*/  ISETP.NE.AND P3, PT, R6, RZ, PT ;  /* 0x000000ff0600720c */ /* 0x000fd60003f65270 */
[----:B------:R-:W-:Y:S05]  /*0480*/  @!P2 BRA `(.L_x_136) ;  /* 0x000000000028a947 */ /* 0x000fea0003800000 */
        /* <DEDUP_REMOVED lines=10> */
.L_x_136:
[----:B------:R-:W-:Y:S05]  /*0530*/  @!P3 BRA `(.L_x_135) ;  /* 0x000000000040b947 */ /* 0x000fea0003800000 */
[----:B------:R-:W-:Y:S02]  /*0540*/  ISETP.GE.U32.AND P2, PT, R13, 0x3, PT ;  /* 0x000000030d00780c */ /* 0x000fe40003f46070 */
[----:B------:R-:W-:-:S11]  /*0550*/  ISETP.NE.AND P3, PT, R7, RZ, PT ;  /* 0x000000ff0700720c */ /* 0x000fd60003f65270 */
[C---:B0-----:R-:W-:Y:S02]  /*0560*/  @P2 IMAD R10, R9.reuse, 0x400, R14 ;  /* 0x00000400090a2824 */ /* 0x041fe400078e020e */
[----:B------:R-:W-:-:S03]  /*0570*/  @P2 VIADD R9, R9, 0x4 ;  /* 0x0000000409092836 */ /* 0x000fc60000000000 */
[----:B------:R1:W-:Y:S04]  /*0580*/  @P2 STS [R10], RZ ;  /* 0x000000ff0a002388 */ /* 0x0003e80000000800 */
[----:B------:R1:W-:Y:S04]  /*0590*/  @P2 STS [R10+0x400], RZ ;  /* 0x000400ff0a002388 */ /* 0x0003e80000000800 */
[----:B------:R1:W-:Y:S04]  /*05a0*/  @P2 STS [R10+0x800], RZ ;  /* 0x000800ff0a002388 */ /* 0x0003e80000000800 */
[----:B------:R1:W-:Y:S01]  /*05b0*/  @P2 STS [R10+0xc00], RZ ;  /* 0x000c00ff0a002388 */ /* 0x0003e20000000800 */
[----:B------:R-:W-:Y:S05]  /*05c0*/  @!P3 BRA `(.L_x_135) ;  /* 0x00000000001cb947 */ /* 0x000fea0003800000 */
[----:B------:R-:W-:Y:S01]  /*05d0*/  IMAD R9, R9, 0x400, R14 ;  /* 0x0000040009097824 */ /* 0x000fe200078e020e */
[----:B------:R-:W-:-:S04]  /*05e0*/  ISETP.NE.AND P2, PT, R7, 0x1, PT ;  /* 0x000000010700780c */ /* 0x000fc80003f45270 */
[----:B------:R2:W-:Y:S09]  /*05f0*/  STS [R9], RZ ;  /* 0x000000ff09007388 */ /* 0x0005f20000000800 */
[----:B--2---:R-:W-:Y:S05]  /*0600*/  @!P2 BRA `(.L_x_135) ;  /* 0x00000000000ca947 */ /* 0x004fea0003800000 */
[----:B------:R-:W-:Y:S01]  /*0610*/  ISETP.NE.AND P2, PT, R7, 0x2, PT ;  /* 0x000000020700780c */ /* 0x000fe20003f45270 */
[----:B------:R2:W-:-:S12]  /*0620*/  STS [R9+0x400], RZ ;  /* 0x000400ff09007388 */ /* 0x0005d80000000800 */
[----:B------:R2:W-:Y:S02]  /*0630*/  @P2 STS [R9+0x800], RZ ;  /* 0x000800ff09002388 */ /* 0x0005e40000000800 */
.L_x_135:
[----:B------:R-:W-:-:S13]  /*0640*/  ISETP.GT.U32.AND P2, PT, R0, 0x7f, PT ;  /* 0x0000007f0000780c */ /* 0x000fda0003f44070 */
[----:B------:R-:W-:Y:S05]  /*0650*/  @P2 BRA `(.L_x_132) ;  /* 0x0000000000dc2947 */ /* 0x000fea0003800000 */
[----:B--2---:R-:W-:Y:S01]  /*0660*/  IMAD.MOV.U32 R9, RZ, RZ, RZ ;  /* 0x000000ffff097224 */ /* 0x004fe200078e00ff */
[----:B------:R-:W-:Y:S06]  /*0670*/  @!P0 BRA `(.L_x_137) ;  /* 0x0000000000588947 */ /* 0x000fec0003800000 */
[----:B------:R-:W-:-:S07]  /*0680*/  IMAD.MOV.U32 R9, RZ, RZ, RZ ;  /* 0x000000ffff097224 */ /* 0x000fce00078e00ff */
.L_x_138:
[C---:B012---:R-:W-:Y:S02]  /*0690*/  IMAD R10, R9.reuse, 0x400, R14 ;  /* 0x00000400090a7824 */ /* 0x047fe400078e020e */
[----:B------:R-:W-:-:S03]  /*06a0*/  VIADD R9, R9, 0x10 ;  /* 0x0000001009097836 */ /* 0x000fc60000000000 */
[----:B------:R2:W-:Y:S02]  /*06b0*/  STS [R10+0x200], RZ ;  /* 0x000200ff0a007388 */ /* 0x0005e40000000800 */
[----:B------:R-:W-:Y:S02]  /*06c0*/  ISETP.NE.AND P0, PT, R9, R12, PT ;  /* 0x0000000c0900720c */ /* 0x000fe40003f05270 */
[----:B------:R2:W-:Y:S04]  /*06d0*/  STS [R10+0x600], RZ ;  /* 0x000600ff0a007388 */ /* 0x0005e80000000800 */
        /* <DEDUP_REMOVED lines=13> */
[----:B------:R2:W-:Y:S01]  /*07b0*/  STS [R10+0x3e00], RZ ;  /* 0x003e00ff0a007388 */ /* 0x0005e20000000800 */
[----:B------:R-:W-:Y:S05]  /*07c0*/  @P0 BRA `(.L_x_138) ;  /* 0xfffffffc00b00947 */ /* 0x000fea000383ffff */
[----:B------:R-:W-:-:S07]  /*07d0*/  IMAD.MOV.U32 R9, RZ, RZ, R12 ;  /* 0x000000ffff097224 */ /* 0x000fce00078e000c */
.L_x_137:
[----:B------:R-:W-:Y:S05]  /*07e0*/  @!P1 BRA `(.L_x_132) ;  /* 0x0000000000789947 */ /* 0x000fea0003800000 */
[----:B------:R-:W-:Y:S02]  /*07f0*/  ISETP.GE.U32.AND P0, PT, R11, 0x7, PT ;  /* 0x000000070b00780c */ /* 0x000fe40003f06070 */
[----:B------:R-:W-:-:S11]  /*0800*/  ISETP.NE.AND P1, PT, R6, RZ, PT ;  /* 0x000000ff0600720c */ /* 0x000fd60003f25270 */
[----:B------:R-:W-:Y:S05]  /*0810*/  @!P0 BRA `(.L_x_139) ;  /* 0x0000000000288947 */ /* 0x000fea0003800000 */
[C---:B012---:R-:W-:Y:S02]  /*0820*/  IMAD R10, R9.reuse, 0x400, R14 ;  /* 0x00000400090a7824 */ /* 0x047fe400078e020e */
[----:B------:R-:W-:-:S03]  /*0830*/  VIADD R9, R9, 0x8 ;  /* 0x0000000809097836 */ /* 0x000fc60000000000 */
[----:B------:R3:W-:Y:S04]  /*0840*/  STS [R10+0x200], RZ ;  /* 0x000200ff0a007388 */ /* 0x0007e80000000800 */
[----:B------:R3:W-:Y:S04]  /*0850*/  STS [R10+0x600], RZ ;  /* 0x000600ff0a007388 */ /* 0x0007e80000000800 */
[----:B------:R3:W-:Y:S04]  /*0860*/  STS [R10+0xa00], RZ ;  /* 0x000a00ff0a007388 */ /* 0x0007e80000000800 */
[----:B------:R3:W-:Y:S04]  /*0870*/  STS [R10+0xe00], RZ ;  /* 0x000e00ff0a007388 */ /* 0x0007e80000000800 */
[----:B------:R3:W-:Y:S04]  /*0880*/  STS [R10+0x1200], RZ ;  /* 0x001200ff0a007388 */ /* 0x0007e80000000800 */
[----:B------:R3:W-:Y:S04]  /*0890*/  STS [R10+0x1600], RZ ;  /* 0x001600ff0a007388 */ /* 0x0007e80000000800 */
[----:B------:R3:W-:Y:S04]  /*08a0*/  STS [R10+0x1a00], RZ ;  /* 0x001a00ff0a007388 */ /* 0x0007e80000000800 */
[----:B------:R3:W-:Y:S02]  /*08b0*/  STS [R10+0x1e00], RZ ;  /* 0x001e00ff0a007388 */ /* 0x0007e40000000800 */
.L_x_139:
[----:B------:R-:W-:Y:S05]  /*08c0*/  @!P1 BRA `(.L_x_132) ;  /* 0x0000000000409947 */ /* 0x000fea0003800000 */
[----:B------:R-:W-:Y:S02]  /*08d0*/  ISETP.GE.U32.AND P0, PT, R13, 0x3, PT ;  /* 0x000000030d00780c */ /* 0x000fe40003f06070 */
[----:B------:R-:W-:-:S11]  /*08e0*/  ISETP.NE.AND P1, PT, R7, RZ, PT ;  /* 0x000000ff0700720c */ /* 0x000fd60003f25270 */
[C---:B0123--:R-:W-:Y:S02]  /*08f0*/  @P0 IMAD R10, R9.reuse, 0x400, R14 ;  /* 0x00000400090a0824 */ /* 0x04ffe400078e020e */
[----:B------:R-:W-:-:S03]  /*0900*/  @P0 VIADD R9, R9, 0x4 ;  /* 0x0000000409090836 */ /* 0x000fc60000000000 */
[----:B------:R4:W-:Y:S04]  /*0910*/  @P0 STS [R10+0x200], RZ ;  /* 0x000200ff0a000388 */ /* 0x0009e80000000800 */
[----:B------:R4:W-:Y:S04]  /*0920*/  @P0 STS [R10+0x600], RZ ;  /* 0x000600ff0a000388 */ /* 0x0009e80000000800 */
[----:B------:R4:W-:Y:S04]  /*0930*/  @P0 STS [R10+0xa00], RZ ;  /* 0x000a00ff0a000388 */ /* 0x0009e80000000800 */
[----:B------:R4:W-:Y:S01]  /*0940*/  @P0 STS [R10+0xe00], RZ ;  /* 0x000e00ff0a000388 */ /* 0x0009e20000000800 */
[----:B------:R-:W-:Y:S05]  /*0950*/  @!P1 BRA `(.L_x_132) ;  /* 0x00000000001c9947 */ /* 0x000fea0003800000 */
[----:B------:R-:W-:Y:S01]  /*0960*/  IMAD R9, R9, 0x400, R14 ;  /* 0x0000040009097824 */ /* 0x000fe200078e020e */
[----:B------:R-:W-:-:S04]  /*0970*/  ISETP.NE.AND P0, PT, R7, 0x1, PT ;  /* 0x000000010700780c */ /* 0x000fc80003f05270 */
[----:B------:R0:W-:Y:S09]  /*0980*/  STS [R9+0x200], RZ ;  /* 0x000200ff09007388 */ /* 0x0001f20000000800 */
[----:B0-----:R-:W-:Y:S05]  /*0990*/  @!P0 BRA `(.L_x_132) ;  /* 0x00000000000c8947 */ /* 0x001fea0003800000 */
[----:B------:R-:W-:Y:S01]  /*09a0*/  ISETP.NE.AND P0, PT, R7, 0x2, PT ;  /* 0x000000020700780c */ /* 0x000fe20003f05270 */
[----:B------:R0:W-:-:S12]  /*09b0*/  STS [R9+0x600], RZ ;  /* 0x000600ff09007388 */ /* 0x0001d80000000800 */
[----:B------:R0:W-:Y:S02]  /*09c0*/  @P0 STS [R9+0xa00], RZ ;  /* 0x000a00ff09000388 */ /* 0x0001e40000000800 */
.L_x_132:
[----:B------:R-:W-:Y:S05]  /*09d0*/  BSYNC.RECONVERGENT B0 ;  /* 0x0000000000007941 */ /* 0x000fea0003800200 */
.L_x_131:
[----:B------:R-:W-:Y:S06]  /*09e0*/  BAR.SYNC.DEFER_BLOCKING 0x0 ;  /* 0x0000000000007b1d */ /* 0x000fec0000010000 */
[----:B------:R-:W5:Y:S02]  /*09f0*/  LDCU UR5, c[0x0][0x390] ;  /* 0x00007200ff0577ac */ /* 0x000f640008000800 */
[----:B-----5:R-:W-:-:S04]  /*0a00*/  UIMAD UR5, UR4, -0x40000000, UR5 ;  /* 0xc0000000040578a4 */ /* 0x020fc8000f8e0205 */
[----:B------:R-:W-:-:S04]  /*0a10*/  UISETP.LT.U32.AND UP0, UPT, UR5, 0x40000000, UPT ;  /* 0x400000000500788c */ /* 0x000fc8000bf01070 */
[----:B------:R-:W-:-:S04]  /*0a20*/  USEL UR8, UR5, 0x40000000, UP0 ;  /* 0x4000000005087887 */ /* 0x000fc80008000000 */
[----:B------:R-:W-:Y:S01]  /*0a30*/  UISETP.GE.U32.AND UP0, UPT, UR6, UR8, UPT ;  /* 0x000000080600728c */ /* 0x000fe2000bf06070 */
[----:B------:R-:W-:Y:S08]  /*0a40*/  BAR.SYNC.DEFER_BLOCKING 0x0 ;  /* 0x0000000000007b1d */ /* 0x000ff00000010000 */
[----:B------:R-:W-:Y:S05]  /*0a50*/  BRA.U UP0, `(.L_x_140) ;  /* 0x0000000900f87547 */ /* 0x000fea000b800000 */
[----:B------:R-:W-:-:S05]  /*0a60*/  UMOV UR7, UR6 ;  /* 0x0000000600077c82 */ /* 0x000fca0008000000 */
.L_x_145:
[----:B-----5:R-:W5:Y:S01]  /*0a70*/  LDCU UR5, c[0x0][0x390] ;  /* 0x00007200ff0577ac */ /* 0x020f620008000800 */
[----:B------:R-:W-:Y:S02]  /*0a80*/  ULEA UR9, UR4, UR7, 0x1e ;  /* 0x0000000704097291 */ /* 0x000fe4000f8ef0ff */
[----:B------:R-:W-:-:S04]  /*0a90*/  ULEA UR7, UR14, UR7, 0xb ;  /* 0x000000070e077291 */ /* 0x000fc8000f8e58ff */
[----:B------:R-:W-:Y:S02]  /*0aa0*/  UISETP.GE.U32.AND UP1, UPT, UR7, UR8, UPT ;  /* 0x000000080700728c */ /* 0x000fe4000bf26070 */
[----:B-----5:R-:W-:-:S04]  /*0ab0*/  UIADD3 UR5, UPT, UPT, -UR9, UR5, URZ ;  /* 0x0000000509057290 */ /* 0x020fc8000fffe1ff */
[----:B------:R-:W-:-:S09]  /*0ac0*/  UISETP.GE.U32.AND UP0, UPT, UR5, 0x800, UPT ;  /* 0x000008000500788c */ /* 0x000fd2000bf06070 */
[----:B0-----:R-:W-:Y:S05]  /*0ad0*/  BRA.U !UP0, `(.L_x_141) ;  /* 0x0000000108507547 */ /* 0x001fea000b800000 */
[----:B01234-:R-:W0:Y:S01]  /*0ae0*/  LDC.64 R10, c[0x0][0x388] ;  /* 0x0000e200ff0a7b82 */ /* 0x01fe220000000a00 */
[----:B------:R-:W-:-:S04]  /*0af0*/  VIADD R9, R0, UR9 ;  /* 0x0000000900097c36 */ /* 0x000fc80008000000 */
[----:B0-----:R-:W-:-:S05]  /*0b00*/  IMAD.WIDE.U32 R10, R9, 0x4, R10 ;  /* 0x00000004090a7825 */ /* 0x001fca00078e000a */
        /* <DEDUP_REMOVED lines=15> */
[----:B------:R0:W5:Y:S01]  /*0c00*/  LDG.E R26, desc[UR12][R10.64+0x1e00] ;  /* 0x001e000c0a1a7981 */ /* 0x000162000c1e1900 */
[----:B------:R-:W-:Y:S05]  /*0c10*/  BRA `(.L_x_142) ;  /* 0x0000000000fc7947 */ /* 0x000fea0003800000 */
.L_x_141:
[----:B01234-:R-:W0:Y:S01]  /*0c20*/  LDC.64 R10, c[0x0][0x388] ;  /* 0x0000e200ff0a7b82 */ /* 0x01fe220000000a00 */
[C---:B------:R-:W-:Y:S01]  /*0c30*/  ISETP.GE.AND P1, PT, R0.reuse, UR5, PT ;  /* 0x0000000500007c0c */ /* 0x040fe2000bf26270 */
[C---:B------:R-:W-:Y:S02]  /*0c40*/  VIADD R12, R0.reuse, 0x80 ;  /* 0x00000080000c7836 */ /* 0x040fe40000000000 */
[C---:B------:R-:W-:Y:S02]  /*0c50*/  VIADD R14, R0.reuse, 0x100 ;  /* 0x00000100000e7836 */ /* 0x040fe40000000000 */
[----:B------:R-:W-:Y:S01]  /*0c60*/  VIADD R13, R0, 0x180 ;  /* 0x00000180000d7836 */ /* 0x000fe20000000000 */
[----:B------:R-:W-:Y:S01]  /*0c70*/  ISETP.GE.AND P2, PT, R12, UR5, PT ;  /* 0x000000050c007c0c */ /* 0x000fe2000bf46270 */
[----:B------:R-:W-:Y:S01]  /*0c80*/  VIADD R9, R0, UR9 ;  /* 0x0000000900097c36 */ /* 0x000fe20008000000 */
[----:B------:R-:W-:Y:S01]  /*0c90*/  ISETP.GE.AND P3, PT, R14, UR5, PT ;  /* 0x000000050e007c0c */ /* 0x000fe2000bf66270 */
[----:B------:R-:W-:Y:S01]  /*0ca0*/  IMAD.MOV.U32 R22, RZ, RZ, 0x7fffffff ;  /* 0x7fffffffff167424 */ /* 0x000fe200078e00ff */
[----:B------:R-:W-:Y:S01]  /*0cb0*/  ISETP.GE.AND P4, PT, R13, UR5, PT ;  /* 0x000000050d007c0c */ /* 0x000fe2000bf86270 */
[----:B------:R-:W-:-:S02]  /*0cc0*/  VIADD R12, R0, 0x200 ;  /* 0x00000200000c7836 */ /* 0x000fc40000000000 */
[----:B------:R-:W-:Y:S02]  /*0cd0*/  VIADD R13, R0, 0x280 ;  /* 0x00000280000d7836 */ /* 0x000fe40000000000 */
[----:B------:R-:W-:Y:S01]  /*0ce0*/  IMAD.MOV.U32 R21, RZ, RZ, 0x7fffffff ;  /* 0x7fffffffff157424 */ /* 0x000fe200078e00ff */
[----:B------:R-:W-:Y:S01]  /*0cf0*/  ISETP.GE.AND P5, PT, R12, UR5, PT ;  /* 0x000000050c007c0c */ /* 0x000fe2000bfa6270 */
[----:B------:R-:W-:Y:S01]  /*0d00*/  IMAD.MOV.U32 R20, RZ, RZ, 0x7fffffff ;  /* 0x7fffffffff147424 */ /* 0x000fe200078e00ff */
[----:B------:R-:W-:Y:S01]  /*0d10*/  ISETP.GE.AND P0, PT, R13, UR5, PT ;  /* 0x000000050d007c0c */ /* 0x000fe2000bf06270 */
[----:B------:R-:W-:Y:S02]  /*0d20*/  IMAD.MOV.U32 R19, RZ, RZ, 0x7fffffff ;  /* 0x7fffffffff137424 */ /* 0x000fe400078e00ff */
[----:B0-----:R-:W-:-:S04]  /*0d30*/  IMAD.WIDE.U32 R10, R9, 0x4, R10 ;  /* 0x00000004090a7825 */ /* 0x001fc800078e000a */
[C---:B------:R-:W-:Y:S01]  /*0d40*/  VIADD R9, R0.reuse, 0x380 ;  /* 0x0000038000097836 */ /* 0x040fe20000000000 */
[----:B------:R1:W5:Y:S01]  /*0d50*/  @!P1 LDG.E R22, desc[UR12][R10.64] ;  /* 0x0000000c0a169981 */ /* 0x000362000c1e1900 */
[----:B------:R-:W-:-:S03]  /*0d60*/  VIADD R12, R0, 0x480 ;  /* 0x00000480000c7836 */ /* 0x000fc60000000000 */
[----:B------:R-:W-:Y:S01]  /*0d70*/  ISETP.GE.AND P1, PT, R9, UR5, PT ;  /* 0x0000000509007c0c */ /* 0x000fe2000bf26270 */
[----:B------:R1:W5:Y:S01]  /*0d80*/  @!P2 LDG.E R21, desc[UR12][R10.64+0x200] ;  /* 0x0002000c0a15a981 */ /* 0x000362000c1e1900 */
[----:B------:R-:W-:Y:S01]  /*0d90*/  LOP3.LUT R9, R0, 0x400, RZ, 0xfc, !PT ;  /* 0x0000040000097812 */ /* 0x000fe200078efcff */
[----:B------:R-:W-:Y:S01]  /*0da0*/  IMAD.MOV.U32 R18, RZ, RZ, 0x7fffffff ;  /* 0x7fffffffff127424 */ /* 0x000fe200078e00ff */
[----:B------:R-:W-:Y:S01]  /*0db0*/  ISETP.GE.AND P2, PT, R2, UR5, PT ;  /* 0x0000000502007c0c */ /* 0x000fe2000bf46270 */
[----:B------:R1:W5:Y:S01]  /*0dc0*/  @!P3 LDG.E R20, desc[UR12][R10.64+0x400] ;  /* 0x0004000c0a14b981 */ /* 0x000362000c1e1900 */
[----:B------:R-:W-:Y:S01]  /*0dd0*/  ISETP.GE.AND P3, PT, R9, UR5, PT ;  /* 0x0000000509007c0c */ /* 0x000fe2000bf66270 */
[----:B------:R-:W-:Y:S02]  /*0de0*/  IMAD.MOV.U32 R17, RZ, RZ, 0x7fffffff ;  /* 0x7fffffffff117424 */ /* 0x000fe400078e00ff */
[----:B------:R1:W5:Y:S01]  /*0df0*/  @!P4 LDG.E R19, desc[UR12][R10.64+0x600] ;  /* 0x0006000c0a13c981 */ /* 0x000362000c1e1900 */
[----:B------:R-:W-:Y:S01]  /*0e00*/  ISETP.GE.AND P4, PT, R12, UR5, PT ;  /* 0x000000050c007c0c */ /* 0x000fe2000bf86270 */
[----:B------:R-:W-:-:S02]  /*0e10*/  VIADD R9, R0, 0x580 ;  /* 0x0000058000097836 */ /* 0x000fc40000000000 */
[----:B------:R-:W-:Y:S01]  /*0e20*/  VIADD R12, R0, 0x600 ;  /* 0x00000600000c7836 */ /* 0x000fe20000000000 */
[----:B------:R1:W5:Y:S01]  /*0e30*/  @!P5 LDG.E R18, desc[UR12][R10.64+0x800] ;  /* 0x0008000c0a12d981 */ /* 0x000362000c1e1900 */
[----:B------:R-:W-:Y:S01]  /*0e40*/  IMAD.MOV.U32 R16, RZ, RZ, 0x7fffffff ;  /* 0x7fffffffff107424 */ /* 0x000fe200078e00ff */
[----:B------:R-:W-:Y:S01]  /*0e50*/  ISETP.GE.AND P5, PT, R9, UR5, PT ;  /* 0x0000000509007c0c */ /* 0x000fe2000bfa6270 */
[----:B------:R-:W-:Y:S01]  /*0e60*/  IMAD.MOV.U32 R15, RZ, RZ, 0x7fffffff ;  /* 0x7fffffffff0f7424 */ /* 0x000fe200078e00ff */
[----:B------:R1:W5:Y:S01]  /*0e70*/  @!P0 LDG.E R17, desc[UR12][R10.64+0xa00] ;  /* 0x000a000c0a118981 */ /* 0x000362000c1e1900 */
[----:B------:R-:W-:Y:S01]  /*0e80*/  IMAD.MOV.U32 R14, RZ, RZ, 0x7fffffff ;  /* 0x7fffffffff0e7424 */ /* 0x000fe200078e00ff */
[----:B------:R-:W-:Y:S01]  /*0e90*/  ISETP.GE.AND P0, PT, R12, UR5, PT ;  /* 0x000000050c007c0c */ /* 0x000fe2000bf06270 */
[----:B------:R-:W-:Y:S01]  /*0ea0*/  IMAD.MOV.U32 R13, RZ, RZ, 0x7fffffff ;  /* 0x7fffffffff0d7424 */ /* 0x000fe200078e00ff */
[----:B------:R1:W5:Y:S01]  /*0eb0*/  @!P2 LDG.E R16, desc[UR12][R10.64+0xc00] ;  /* 0x000c000c0a10a981 */ /* 0x000362000c1e1900 */
[----:B------:R-:W-:-:S02]  /*0ec0*/  VIADD R9, R0, 0x680 ;  /* 0x0000068000097836 */ /* 0x000fc40000000000 */
[----:B------:R-:W-:Y:S01]  /*0ed0*/  VIADD R12, R0, 0x700 ;  /* 0x00000700000c7836 */ /* 0x000fe20000000000 */
[----:B------:R1:W5:Y:S01]  /*0ee0*/  @!P1 LDG.E R15, desc[UR12][R10.64+0xe00] ;  /* 0x000e000c0a0f9981 */ /* 0x000362000c1e1900 */
[----:B------:R-:W-:Y:S02]  /*0ef0*/  ISETP.GE.AND P2, PT, R3, UR5, PT ;  /* 0x0000000503007c0c */ /* 0x000fe4000bf46270 */
[----:B------:R-:W-:Y:S01]  /*0f00*/  ISETP.GE.AND P1, PT, R9, UR5, PT ;  /* 0x0000000509007c0c */ /* 0x000fe2000bf26270 */
[----:B------:R1:W5:Y:S01]  /*0f10*/  @!P3 LDG.E R14, desc[UR12][R10.64+0x1000] ;  /* 0x0010000c0a0eb981 */ /* 0x000362000c1e1900 */
[----:B------:R-:W-:-:S03]  /*0f20*/  ISETP.GE.AND P3, PT, R12, UR5, PT ;  /* 0x000000050c007c0c */ /* 0x000fc6000bf66270 */
[----:B------:R1:W5:Y:S01]  /*0f30*/  @!P4 LDG.E R13, desc[UR12][R10.64+0x1200] ;  /* 0x0012000c0a0dc981 */ /* 0x000362000c1e1900 */
[----:B------:R-:W-:Y:S01]  /*0f40*/  ISETP.GE.AND P4, PT, R4, UR5, PT ;  /* 0x0000000504007c0c */ /* 0x000fe2000bf86270 */
[----:B------:R-:W-:Y:S02]  /*0f50*/  IMAD.MOV.U32 R12, RZ, RZ, 0x7fffffff ;  /* 0x7fffffffff0c7424 */ /* 0x000fe400078e00ff */
[----:B------:R-:W-:Y:S02]  /*0f60*/  IMAD.MOV.U32 R9, RZ, RZ, 0x7fffffff ;  /* 0x7fffffffff097424 */ /* 0x000fe400078e00ff */
[----:B------:R-:W-:Y:S02]  /*0f70*/  IMAD.MOV.U32 R23, RZ, RZ, 0x7fffffff ;  /* 0x7fffffffff177424 */ /* 0x000fe400078e00ff */
[----:B------:R-:W-:Y:S01]  /*0f80*/  IMAD.MOV.U32 R25, RZ, RZ, 0x7fffffff ;  /* 0x7fffffffff197424 */ /* 0x000fe200078e00ff */
[----:B------:R1:W5:Y:S01]  /*0f90*/  @!P2 LDG.E R12, desc[UR12][R10.64+0x1400] ;  /* 0x0014000c0a0ca981 */ /* 0x000362000c1e1900 */
[----:B------:R-:W-:-:S02]  /*0fa0*/  IMAD.MOV.U32 R24, RZ, RZ, 0x7fffffff ;  /* 0x7fffffffff187424 */ /* 0x000fc400078e00ff */
[----:B------:R-:W-:Y:S01]  /*0fb0*/  IMAD.MOV.U32 R26, RZ, RZ, 0x7fffffff ;  /* 0x7fffffffff1a7424 */ /* 0x000fe200078e00ff */
[----:B------:R1:W5:Y:S04]  /*0fc0*/  @!P5 LDG.E R9, desc[UR12][R10.64+0x1600] ;  /* 0x0016000c0a09d981 */ /* 0x000368000c1e1900 */
[----:B------:R1:W5:Y:S04]  /*0fd0*/  @!P0 LDG.E R23, desc[UR12][R10.64+0x1800] ;  /* 0x0018000c0a178981 */ /* 0x000368000c1e1900 */
[----:B------:R1:W5:Y:S04]  /*0fe0*/  @!P1 LDG.E R25, desc[UR12][R10.64+0x1a00] ;  /* 0x001a000c0a199981 */ /* 0x000368000c1e1900 */
[----:B------:R1:W5:Y:S04]  /*0ff0*/  @!P3 LDG.E R24, desc[UR12][R10.64+0x1c00] ;  /* 0x001c000c0a18b981 */ /* 0x000368000c1e1900 */
[----:B------:R1:W5:Y:S02]  /*1000*/  @!P4 LDG.E R26, desc[UR12][R10.64+0x1e00] ;  /* 0x001e000c0a1ac981 */ /* 0x000364000c1e1900 */
.L_x_142:
[----:B01----:R-:W0:Y:S01]  /*1010*/  LDC R10, c[0x0][0x398] ;  /* 0x0000e600ff0a7b82 */ /* 0x003e220000000800 */
[----:B------:R-:W0:Y:S02]  /*1020*/  LDCU UR5, c[0x0][0x394] ;  /* 0x00007280ff0577ac */ /* 0x000e240008000800 */
[----:B0-----:R-:W-:-:S13]  /*1030*/  ISETP.GT.AND P0, PT, R10, UR5, PT ;  /* 0x000000050a007c0c */ /* 0x001fda000bf04270 */
[----:B------:R-:W-:Y:S05]  /*1040*/  @!P0 BRA `(.L_x_143) ;  /* 0x0000000400788947 */ /* 0x000fea0003800000 */
[----:B------:R-:W0:Y:S01]  /*1050*/  S2UR UR9, SR_CgaCtaId ;  /* 0x00000000000979c3 */ /* 0x000e220000008800 */
[----:B-----5:R-:W-:Y:S01]  /*1060*/  LOP3.LUT R11, R26, 0x80000000, RZ, 0x3c, !PT ;  /* 0x800000001a0b7812 */ /* 0x020fe200078e3cff */
[----:B------:R-:W-:Y:S01]  /*1070*/  UMOV UR5, 0x400 ;  /* 0x0000040000057882 */ /* 0x000fe20000000000 */
[----:B------:R-:W-:Y:S01]  /*1080*/  LOP3.LUT R24, R24, 0x80000000, RZ, 0x3c, !PT ;  /* 0x8000000018187812 */ /* 0x000fe200078e3cff */
[----:B------:R-:W1:Y:S01]  /*1090*/  LDCU UR10, c[0x0][0x394] ;  /* 0x00007280ff0a77ac */ /* 0x000e620008000800 */
[----:B------:R-:W-:Y:S02]  /*10a0*/  LOP3.LUT R25, R25, 0x80000000, RZ, 0x3c, !PT ;  /* 0x8000000019197812 */ /* 0x000fe400078e3cff */
[----:B------:R-:W-:Y:S02]  /*10b0*/  LOP3.LUT R23, R23, 0x80000000, RZ, 0x3c, !PT ;  /* 0x8000000017177812 */ /* 0x000fe400078e3cff */
[----:B------:R-:W-:Y:S02]  /*10c0*/  LOP3.LUT R9, R9, 0x80000000, RZ, 0x3c, !PT ;  /* 0x8000000009097812 */ /* 0x000fe400078e3cff */
[----:B------:R-:W-:-:S02]  /*10d0*/  LOP3.LUT R12, R12, 0x80000000, RZ, 0x3c, !PT ;  /* 0x800000000c0c7812 */ /* 0x000fc400078e3cff */
[----:B------:R-:W-:Y:S02]  /*10e0*/  LOP3.LUT R13, R13, 0x80000000, RZ, 0x3c, !PT ;  /* 0x800000000d0d7812 */ /* 0x000fe400078e3cff */
[----:B------:R-:W-:Y:S02]  /*10f0*/  LOP3.LUT R14, R14, 0x80000000, RZ, 0x3c, !PT ;  /* 0x800000000e0e7812 */ /* 0x000fe400078e3cff */
[----:B------:R-:W-:Y:S02]  /*1100*/  LOP3.LUT R15, R15, 0x80000000, RZ, 0x3c, !PT ;  /* 0x800000000f0f7812 */ /* 0x000fe400078e3cff */
[----:B------:R-:W-:Y:S02]  /*1110*/  LOP3.LUT R16, R16, 0x80000000, RZ, 0x3c, !PT ;  /* 0x8000000010107812 */ /* 0x000fe400078e3cff */
[----:B------:R-:W-:Y:S02]  /*1120*/  LOP3.LUT R17, R17, 0x80000000, RZ, 0x3c, !PT ;  /* 0x8000000011117812 */ /* 0x000fe400078e3cff */
[----:B------:R-:W-:Y:S01]  /*1130*/  LOP3.LUT R18, R18, 0x80000000, RZ, 0x3c, !PT ;  /* 0x8000000012127812 */ /* 0x000fe200078e3cff */
[----:B0-----:R-:W-:Y:S01]  /*1140*/  ULEA UR9, UR9, UR5, 0x18 ;  /* 0x0000000509097291 */ /* 0x001fe2000f8ec0ff */
[----:B------:R-:W-:-:S02]  /*1150*/  LOP3.LUT R19, R19, 0x80000000, RZ, 0x3c, !PT ;  /* 0x8000000013137812 */ /* 0x000fc400078e3cff */
[----:B------:R-:W-:Y:S01]  /*1160*/  LOP3.LUT R20, R20, 0x80000000, RZ, 0x3c, !PT ;  /* 0x8000000014147812 */ /* 0x000fe200078e3cff */
[----:B------:R-:W-:Y:S01]  /*1170*/  UMOV UR5, URZ ;  /* 0x000000ff00057c82 */ /* 0x000fe20008000000 */
[----:B------:R-:W-:Y:S02]  /*1180*/  LOP3.LUT R21, R21, 0x80000000, RZ, 0x3c, !PT ;  /* 0x8000000015157812 */ /* 0x000fe400078e3cff */
[----:B-1----:R-:W-:-:S07]  /*1190*/  LOP3.LUT R22, R22, 0x80000000, RZ, 0x3c, !PT ;  /* 0x8000000016167812 */ /* 0x002fce00078e3cff */
.L_x_144:
[----:B------:R-:W-:Y:S01]  /*11a0*/  IMAD R27, RZ, RZ, -UR10 ;  /* 0x8000000aff1b7e24 */ /* 0x000fe2000f8e02ff */
[----:B------:R-:W-:Y:S01]  /*11b0*/  ULEA UR11, UR5, UR9, 0xa ;  /* 0x00000009050b7291 */ /* 0x000fe2000f8e50ff */
[----:B0-----:R-:W-:Y:S01]  /*11c0*/  SHF.R.U32.HI R29, RZ, UR10, R21 ;  /* 0x0000000aff1d7c19 */ /* 0x001fe20008011615 */
[----:B------:R-:W-:Y:S01]  /*11d0*/  UIADD3 UR5, UPT, UPT, UR5, 0x1, URZ ;  /* 0x0000000105057890 */ /* 0x000fe2000fffe0ff */
[----:B------:R-:W-:Y:S02]  /*11e0*/  SHF.R.U32.HI R28, RZ, UR10, R20 ;  /* 0x0000000aff1c7c19 */ /* 0x000fe40008011614 */
[----:B------:R-:W-:Y:S01]  /*11f0*/  VIADDMNMX R26, R27, R10, 0x8, PT ;  /* 0x000000081b1a7446 */ /* 0x000fe2000380010a */
[----:B------:R-:W-:-:S05]  /*1200*/  IMAD.MOV.U32 R27, RZ, RZ, -0x1 ;  /* 0xffffffffff1b7424 */ /* 0x000fca00078e00ff */
[----:B------:R-:W-:Y:S02]  /*1210*/  SHF.L.U32 R26, R27, R26, RZ ;  /* 0x0000001a1b1a7219 */ /* 0x000fe400000006ff */
[----:B------:R-:W-:Y:S02]  /*1220*/  SHF.R.U32.HI R27, RZ, UR10, R22 ;  /* 0x0000000aff1b7c19 */ /* 0x000fe40008011616 */
[-C--:B------:R-:W-:Y:S02]  /*1230*/  LOP3.LUT R29, R29, R26.reuse, RZ, 0x30, !PT ;  /* 0x0000001a1d1d7212 */ /* 0x080fe400078e30ff */
[-C--:B------:R-:W-:Y:S02]  /*1240*/  LOP3.LUT R27, R27, R26.reuse, RZ, 0x30, !PT ;  /* 0x0000001a1b1b7212 */ /* 0x080fe400078e30ff */
[----:B------:R-:W-:Y:S02]  /*1250*/  LOP3.LUT R28, R28, R26, RZ, 0x30, !PT ;  /* 0x0000001a1c1c7212 */ /* 0x000fe400078e30ff */
[----:B------:R-:W-:-:S02]  /*1260*/  LEA R27, R27, UR11, 0x2 ;  /* 0x0000000b1b1b7c11 */ /* 0x000fc4000f8e10ff */
[----:B------:R-:W-:Y:S02]  /*1270*/  LEA R29, R29, UR11, 0x2 ;  /* 0x0000000b1d1d7c11 */ /* 0x000fe4000f8e10ff */
[----:B------:R-:W-:Y:S01]  /*1280*/  LEA R28, R28, UR11, 0x2 ;  /* 0x0000000b1c1c7c11 */ /* 0x000fe2000f8e10ff */
[----:B------:R0:W-:Y:S04]  /*1290*/  ATOMS.POPC.INC.32 RZ, [R27+URZ] ;  /* 0x000000001bff7f8c */ /* 0x0001e8000d8000ff */
[----:B------:R-:W-:Y:S01]  /*12a0*/  ATOMS.POPC.INC.32 RZ, [R29+URZ] ;  /* 0x000000001dff7f8c */ /* 0x000fe2000d8000ff */
[----:B0-----:R-:W-:-:S03]  /*12b0*/  SHF.R.U32.HI R27, RZ, UR10, R19 ;  /* 0x0000000aff1b7c19 */ /* 0x001fc60008011613 */
[----:B------:R-:W-:Y:S01]  /*12c0*/  ATOMS.POPC.INC.32 RZ, [R28+URZ] ;  /* 0x000000001cff7f8c */ /* 0x000fe2000d8000ff */
[----:B------:R-:W-:-:S04]  /*12d0*/  LOP3.LUT R27, R27, R26, RZ, 0x30, !PT ;  /* 0x0000001a1b1b7212 */ /* 0x000fc800078e30ff */
[----:B------:R-:W-:-:S05]  /*12e0*/  LEA R27, R27, UR11, 0x2 ;  /* 0x0000000b1b1b7c11 */ /* 0x000fca000f8e10ff */
[----:B------:R0:W-:Y:S02]  /*12f0*/  ATOMS.POPC.INC.32 RZ, [R27+URZ] ;  /* 0x000000001bff7f8c */ /* 0x0001e4000d8000ff */
[----:B0-----:R-:W-:-:S04]  /*1300*/  SHF.R.U32.HI R27, RZ, UR10, R18 ;  /* 0x0000000aff1b7c19 */ /* 0x001fc80008011612 */
[----:B------:R-:W-:-:S04]  /*1310*/  LOP3.LUT R27, R27, R26, RZ, 0x30, !PT ;  /* 0x0000001a1b1b7212 */ /* 0x000fc800078e30ff */
[----:B------:R-:W-:Y:S02]  /*1320*/  LEA R29, R27, UR11, 0x2 ;  /* 0x0000000b1b1d7c11 */ /* 0x000fe4000f8e10ff */
[----:B------:R-:W-:-:S03]  /*1330*/  SHF.R.U32.HI R27, RZ, UR10, R17 ;  /* 0x0000000aff1b7c19 */ /* 0x000fc60008011611 */
[----:B------:R-:W-:Y:S01]  /*1340*/  ATOMS.POPC.INC.32 RZ, [R29+URZ] ;  /* 0x000000001dff7f8c */ /* 0x000fe2000d8000ff */
[----:B------:R-:W-:-:S04]  /*1350*/  LOP3.LUT R27, R27, R26, RZ, 0x30, !PT ;  /* 0x0000001a1b1b7212 */ /* 0x000fc800078e30ff */
[----:B------:R-:W-:Y:S02]  /*1360*/  LEA R28, R27, UR11, 0x2 ;  /* 0x0000000b1b1c7c11 */ /* 0x000fe4000f8e10ff */
[----:B------:R-:W-:-:S03]  /*1370*/  SHF.R.U32.HI R27, RZ, UR10, R16 ;  /* 0x0000000aff1b7c19 */ /* 0x000fc60008011610 */
        /* <DEDUP_REMOVED lines=32> */
[----:B------:R0:W-:Y:S01]  /*1580*/  ATOMS.POPC.INC.32 RZ, [R29+URZ] ;  /* 0x000000001dff7f8c */ /* 0x0001e2000d8000ff */
[----:B------:R-:W-:-:S04]  /*1590*/  LOP3.LUT R27, R27, R26, RZ, 0x30, !PT ;  /* 0x0000001a1b1b7212 */ /* 0x000fc800078e30ff */
[----:B------:R-:W-:Y:S02]  /*15a0*/  LEA R28, R27, UR11, 0x2 ;  /* 0x0000000b1b1c7c11 */ /* 0x000fe4000f8e10ff */
[----:B------:R-:W-:Y:S01]  /*15b0*/  SHF.R.U32.HI R27, RZ, UR10, R11 ;  /* 0x0000000aff1b7c19 */ /* 0x000fe2000801160b */
[----:B------:R-:W-:Y:S02]  /*15c0*/  UIADD3 UR10, UPT, UPT, UR10, 0x8, URZ ;  /* 0x000000080a0a7890 */ /* 0x000fe4000fffe0ff */
[----:B------:R0:W-:Y:S01]  /*15d0*/  ATOMS.POPC.INC.32 RZ, [R28+URZ] ;  /* 0x000000001cff7f8c */ /* 0x0001e2000d8000ff */
[----:B------:R-:W-:-:S03]  /*15e0*/  LOP3.LUT R26, R27, R26, RZ, 0x30, !PT ;  /* 0x0000001a1b1a7212 */ /* 0x000fc600078e30ff */
[----:B------:R-:W-:Y:S02]  /*15f0*/  ISETP.LE.AND P0, PT, R10, UR10, PT ;  /* 0x0000000a0a007c0c */ /* 0x000fe4000bf03270 */
[----:B------:R-:W-:-:S05]  /*1600*/  LEA R26, R26, UR11, 0x2 ;  /* 0x0000000b1a1a7c11 */ /* 0x000fca000f8e10ff */
[----:B------:R0:W-:Y:S06]  /*1610*/  ATOMS.POPC.INC.32 RZ, [R26+URZ] ;  /* 0x000000001aff7f8c */ /* 0x0001ec000d8000ff */
[----:B------:R-:W-:Y:S05]  /*1620*/  @!P0 BRA `(.L_x_144) ;  /* 0xfffffff800dc8947 */ /* 0x000fea000383ffff */
.L_x_143:
[----:B------:R-:W-:Y:S05]  /*1630*/  BRA.U !UP1, `(.L_x_145) ;  /* 0xfffffff5090c7547 */ /* 0x000fea000b83ffff */
.L_x_140:
[----:B------:R-:W-:Y:S01]  /*1640*/  BAR.SYNC.DEFER_BLOCKING 0x0 ;  /* 0x0000000000007b1d */ /* 0x000fe20000010000 */
[----:B------:R-:W-:-:S05]  /*1650*/  ISETP.NE.AND P0, PT, R8, RZ, PT ;  /* 0x000000ff0800720c */ /* 0x000fca0003f05270 */
[----:B------:R-:W-:Y:S08]  /*1660*/  BSSY.RECONVERGENT B0, `(.L_x_146) ;  /* 0x0000141000007945 */ /* 0x000ff00003800200 */
[----:B------:R-:W-:Y:S05]  /*1670*/  @P0 BRA `(.L_x_147) ;  /* 0x0000001000fc0947 */ /* 0x000fea0003800000 */
[----:B0-2--5:R-:W0:Y:S01]  /*1680*/  LDC R9, c[0x0][0x398] ;  /* 0x0000e600ff097b82 */ /* 0x025e220000000800 */
[----:B------:R-:W-:Y:S01]  /*1690*/  ISETP.GE.U32.AND P0, PT, R5, 0x7, PT ;  /* 0x000000070500780c */ /* 0x000fe20003f06070 */
[----:B------:R-:W-:-:S06]  /*16a0*/  UMOV UR5, 0x400 ;  /* 0x0000040000057882 */ /* 0x000fcc0000000000 */
[----:B-1-34-:R-:W0:Y:S08]  /*16b0*/  LDC R10, c[0x0][0x394] ;  /* 0x0000e500ff0a7b82 */ /* 0x01ae300000000800 */
        /* <DEDUP_REMOVED lines=10> */
[----:B------:R-:W0:Y:S01]  /*1760*/  LDC.64 R14, c[0x0][0x380] ;  /* 0x0000e000ff0e7b82 */ /* 0x000e220000000a00 */
[----:B------:R-:W-:-:S07]  /*1770*/  IMAD.MOV.U32 R9, RZ, RZ, RZ ;  /* 0x000000ffff097224 */ /* 0x000fce00078e00ff */
.L_x_165:
[----:B01234-:R-:W-:Y:S01]  /*1780*/  IMAD R16, R9, 0x400, R10 ;  /* 0x0000040009107824 */ /* 0x01ffe200078e020a */
[----:B------:R-:W-:Y:S04]  /*1790*/  BSSY.RECONVERGENT B1, `(.L_x_149) ;  /* 0x000000e000017945 */ /* 0x000fe80003800200 */
[----:B------:R-:W1:Y:S04]  /*17a0*/  LDS R29, [R16] ;  /* 0x00000000101d7984 */ /* 0x000e680000000800 */
[----:B------:R2:W3:Y:S04]  /*17b0*/  LDS R27, [R16+0x400] ;  /* 0x00040000101b7984 */ /* 0x0004e80000000800 */
[----:B------:R2:W4:Y:S04]  /*17c0*/  LDS R25, [R16+0x800] ;  /* 0x0008000010197984 */ /* 0x0005280000000800 */
[----:B------:R2:W0:Y:S04]  /*17d0*/  LDS R23, [R16+0xc00] ;  /* 0x000c000010177984 */ /* 0x0004280000000800 */
[----:B------:R2:W0:Y:S04]  /*17e0*/  LDS R21, [R16+0x1000] ;  /* 0x0010000010157984 */ /* 0x0004280000000800 */
[----:B------:R2:W0:Y:S04]  /*17f0*/  LDS R19, [R16+0x1400] ;  /* 0x0014000010137984 */ /* 0x0004280000000800 */
[----:B------:R2:W0:Y:S04]  /*1800*/  LDS R13, [R16+0x1800] ;  /* 0x00180000100d7984 */ /* 0x0004280000000800 */
[----:B------:R2:W0:Y:S01]  /*1810*/  LDS R18, [R16+0x1c00] ;  /* 0x001c000010127984 */ /* 0x0004220000000800 */
[----:B-1----:R-:W-:-:S13]  /*1820*/  ISETP.NE.AND P0, PT, R29, RZ, PT ;  /* 0x000000ff1d00720c */ /* 0x002fda0003f05270 */
[----:B--234-:R-:W-:Y:S05]  /*1830*/  @!P0 BRA `(.L_x_150) ;  /* 0x00000000000c8947 */ /* 0x01cfea0003800000 */
[----:B------:R-:W-:-:S04]  /*1840*/  IMAD R17, R9, 0x100, R0 ;  /* 0x0000010009117824 */ /* 0x000fc800078e0200 */
[----:B0-----:R-:W-:-:S05]  /*1850*/  IMAD.WIDE.U32 R16, R17, 0x4, R14 ;  /* 0x0000000411107825 */ /* 0x001fca00078e000e */
[----:B------:R1:W-:Y:S02]  /*1860*/  REDG.E.ADD.STRONG.GPU desc[UR12][R16.64], R29 ;  /* 0x0000001d1000798e */ /* 0x0003e4000c12e10c */
.L_x_150:
[----:B------:R-:W-:Y:S05]  /*1870*/  BSYNC.RECONVERGENT B1 ;  /* 0x0000000000017941 */ /* 0x000fea0003800200 */
.L_x_149:
[----:B------:R-:W-:Y:S01]  /*1880*/  ISETP.NE.AND P6, PT, R27, RZ, PT ;  /* 0x000000ff1b00720c */ /* 0x000fe20003fc5270 */
[----:B------:R-:W-:Y:S01]  /*1890*/  BSSY.RECONVERGENT B1, `(.L_x_151) ;  /* 0x000000c000017945 */ /* 0x000fe20003800200 */
[----:B------:R-:W-:Y:S02]  /*18a0*/  ISETP.NE.AND P0, PT, R25, RZ, PT ;  /* 0x000000ff1900720c */ /* 0x000fe40003f05270 */
[----:B0-----:R-:W-:Y:S02]  /*18b0*/  ISETP.NE.AND P1, PT, R23, RZ, PT ;  /* 0x000000ff1700720c */ /* 0x001fe40003f25270 */
[----:B------:R-:W-:Y:S02]  /*18c0*/  ISETP.NE.AND P2, PT, R21, RZ, PT ;  /* 0x000000ff1500720c */ /* 0x000fe40003f45270 */
[----:B------:R-:W-:Y:S02]  /*18d0*/  ISETP.NE.AND P3, PT, R19, RZ, PT ;  /* 0x000000ff1300720c */ /* 0x000fe40003f65270 */
[----:B------:R-:W-:-:S02]  /*18e0*/  ISETP.NE.AND P4, PT, R13, RZ, PT ;  /* 0x000000ff0d00720c */ /* 0x000fc40003f85270 */
[----:B------:R-:W-:Y:S01]  /*18f0*/  ISETP.NE.AND P5, PT, R18, RZ, PT ;  /* 0x000000ff1200720c */ /* 0x000fe20003fa5270 */
[----:B------:R-:W-:-:S12]  /*1900*/  @!P6 BRA `(.L_x_152) ;  /* 0x000000000010e947 */ /* 0x000fd80003800000 */
[----:B-1----:R-:W-:-:S04]  /*1910*/  IMAD R17, R9, 0x100, R0 ;  /* 0x0000010009117824 */ /* 0x002fc800078e0200 */
[----:B------:R-:W-:-:S04]  /*1920*/  VIADD R17, R17, 0x100 ;  /* 0x0000010011117836 */ /* 0x000fc80000000000 */
[----:B------:R-:W-:-:S05]  /*1930*/  IMAD.WIDE.U32 R16, R17, 0x4, R14 ;  /* 0x0000000411107825 */ /* 0x000fca00078e000e */
[----:B------:R0:W-:Y:S02]  /*1940*/  REDG.E.ADD.STRONG.GPU desc[UR12][R16.64], R27 ;  /* 0x0000001b1000798e */ /* 0x0001e4000c12e10c */
.L_x_152:
[----:B------:R-:W-:Y:S05]  /*1950*/  BSYNC.RECONVERGENT B1 ;  /* 0x0000000000017941 */ /* 0x000fea0003800200 */
.L_x_151:
[----:B------:R-:W-:Y:S04]  /*1960*/  BSSY.RECONVERGENT B1, `(.L_x_153) ;  /* 0x0000006000017945 */ /* 0x000fe80003800200 */
[----:B------:R-:W-:Y:S05]  /*1970*/  @!P0 BRA `(.L_x_154) ;  /* 0x0000000000108947 */ /* 0x000fea0003800000 */
[----:B01----:R-:W-:-:S04]  /*1980*/  IMAD R17, R9, 0x100, R0 ;  /* 0x0000010009117824 */ /* 0x003fc800078e0200 */
[----:B------:R-:W-:-:S04]  /*1990*/  VIADD R17, R17, 0x200 ;  /* 0x0000020011117836 */ /* 0x000fc80000000000 */
[----:B------:R-:W-:-:S05]  /*19a0*/  IMAD.WIDE.U32 R16, R17, 0x4, R14 ;  /* 0x0000000411107825 */ /* 0x000fca00078e000e */
[----:B------:R2:W-:Y:S02]  /*19b0*/  REDG.E.ADD.STRONG.GPU desc[UR12][R16.64], R25 ;  /* 0x000000191000798e */ /* 0x0005e4000c12e10c */
.L_x_154:
[----:B------:R-:W-:Y:S05]  /*19c0*/  BSYNC.RECONVERGENT B1 ;  /* 0x0000000000017941 */ /* 0x000fea0003800200 */
.L_x_153:
[----:B------:R-:W-:Y:S04]  /*19d0*/  BSSY.RECONVERGENT B1, `(.L_x_155) ;  /* 0x0000006000017945 */ /* 0x000fe80003800200 */
[----:B------:R-:W-:Y:S05]  /*19e0*/  @!P1 BRA `(.L_x_156) ;  /* 0x0000000000109947 */ /* 0x000fea0003800000 */
[----:B012---:R-:W-:-:S04]  /*19f0*/  IMAD R17, R9, 0x100, R0 ;  /* 0x0000010009117824 */ /* 0x007fc800078e0200 */
[----:B------:R-:W-:-:S04]  /*1a00*/  VIADD R17, R17, 0x300 ;  /* 0x0000030011117836 */ /* 0x000fc80000000000 */
[----:B------:R-:W-:-:S05]  /*1a10*/  IMAD.WIDE.U32 R16, R17, 0x4, R14 ;  /* 0x0000000411107825 */ /* 0x000fca00078e000e */
[----:B------:R3:W-:Y:S02]  /*1a20*/  REDG.E.ADD.STRONG.GPU desc[UR12][R16.64], R23 ;  /* 0x000000171000798e */ /* 0x0007e4000c12e10c */
.L_x_156:
[----:B------:R-:W-:Y:S05]  /*1a30*/  BSYNC.RECONVERGENT B1 ;  /* 0x0000000000017941 */ /* 0x000fea0003800200 */
.L_x_155:
[----:B------:R-:W-:Y:S04]  /*1a40*/  BSSY.RECONVERGENT B1, `(.L_x_157) ;  /* 0x0000006000017945 */ /* 0x000fe80003800200 */
[----:B------:R-:W-:Y:S05]  /*1a50*/  @!P2 BRA `(.L_x_158) ;  /* 0x000000000010a947 */ /* 0x000fea0003800000 */
[----:B0123--:R-:W-:-:S04]  /*1a60*/  IMAD R17, R9, 0x100, R0 ;  /* 0x0000010009117824 */ /* 0x00ffc800078e0200 */
[----:B------:R-:W-:-:S04]  /*1a70*/  VIADD R17, R17, 0x400 ;  /* 0x0000040011117836 */ /* 0x000fc80000000000 */
[----:B------:R-:W-:-:S05]  /*1a80*/  IMAD.WIDE.U32 R16, R17, 0x4, R14 ;  /* 0x0000000411107825 */ /* 0x000fca00078e000e */
[----:B------:R4:W-:Y:S02]  /*1a90*/  REDG.E.ADD.STRONG.GPU desc[UR12][R16.64], R21 ;  /* 0x000000151000798e */ /* 0x0009e4000c12e10c */
.L_x_158:
[----:B------:R-:W-:Y:S05]  /*1aa0*/  BSYNC.RECONVERGENT B1 ;  /* 0x0000000000017941 */ /* 0x000fea0003800200 */
.L_x_157:
[----:B------:R-:W-:Y:S04]  /*1ab0*/  BSSY.RECONVERGENT B1, `(.L_x_159) ;  /* 0x0000006000017945 */ /* 0x000fe80003800200 */
[----:B------:R-:W-:Y:S05]  /*1ac0*/  @!P3 BRA `(.L_x_160) ;  /* 0x000000000010b947 */ /* 0x000fea0003800000 */
[----:B01234-:R-:W-:-:S04]  /*1ad0*/  IMAD R17, R9, 0x100, R0 ;  /* 0x0000010009117824 */ /* 0x01ffc800078e0200 */
[----:B------:R-:W-:-:S04]  /*1ae0*/  VIADD R17, R17, 0x500 ;  /* 0x0000050011117836 */ /* 0x000fc80000000000 */
[----:B------:R-:W-:-:S05]  /*1af0*/  IMAD.WIDE.U32 R16, R17, 0x4, R14 ;  /* 0x0000000411107825 */ /* 0x000fca00078e000e */
[----:B------:R0:W-:Y:S02]  /*1b00*/  REDG.E.ADD.STRONG.GPU desc[UR12][R16.64], R19 ;  /* 0x000000131000798e */ /* 0x0001e4000c12e10c */
.L_x_160:
[----:B------:R-:W-:Y:S05]  /*1b10*/  BSYNC.RECONVERGENT B1 ;  /* 0x0000000000017941 */ /* 0x000fea0003800200 */
.L_x_159:
[----:B------:R-:W-:Y:S04]  /*1b20*/  BSSY.RECONVERGENT B1, `(.L_x_161) ;  /* 0x0000006000017945 */ /* 0x000fe80003800200 */
[----:B------:R-:W-:Y:S05]  /*1b30*/  @!P4 BRA `(.L_x_162) ;  /* 0x000000000010c947 */ /* 0x000fea0003800000 */
[----:B01234-:R-:W-:-:S04]  /*1b40*/  IMAD R17, R9, 0x100, R0 ;  /* 0x0000010009117824 */ /* 0x01ffc800078e0200 */
[----:B------:R-:W-:-:S04]  /*1b50*/  VIADD R17, R17, 0x600 ;  /* 0x0000060011117836 */ /* 0x000fc80000000000 */
[----:B------:R-:W-:-:S05]  /*1b60*/  IMAD.WIDE.U32 R16, R17, 0x4, R14 ;  /* 0x0000000411107825 */ /* 0x000fca00078e000e */
[----:B------:R0:W-:Y:S02]  /*1b70*/  REDG.E.ADD.STRONG.GPU desc[UR12][R16.64], R13 ;  /* 0x0000000d1000798e */ /* 0x0001e4000c12e10c */
.L_x_162:
[----:B------:R-:W-:Y:S05]  /*1b80*/  BSYNC.RECONVERGENT B1 ;  /* 0x0000000000017941 */ /* 0x000fea0003800200 */
.L_x_161:
[----:B------:R-:W-:Y:S04]  /*1b90*/  BSSY.RECONVERGENT B1, `(.L_x_163) ;  /* 0x0000006000017945 */ /* 0x000fe80003800200 */
[----:B------:R-:W-:Y:S05]  /*1ba0*/  @!P5 BRA `(.L_x_164) ;  /* 0x000000000010d947 */ /* 0x000fea0003800000 */
[----:B01234-:R-:W-:-:S04]  /*1bb0*/  IMAD R17, R9, 0x100, R0 ;  /* 0x0000010009117824 */ /* 0x01ffc800078e0200 */
[----:B------:R-:W-:-:S04]  /*1bc0*/  VIADD R17, R17, 0x700 ;  /* 0x0000070011117836 */ /* 0x000fc80000000000 */
[----:B------:R-:W-:-:S05]  /*1bd0*/  IMAD.WIDE.U32 R16, R17, 0x4, R14 ;  /* 0x0000000411107825 */ /* 0x000fca00078e000e */
[----:B------:R0:W-:Y:S02]  /*1be0*/  REDG.E.ADD.STRONG.GPU desc[UR12][R16.64], R18 ;  /* 0x000000121000798e */ /* 0x0001e4000c12e10c */
.L_x_164:
[----:B------:R-:W-:Y:S05]  /*1bf0*/  BSYNC.RECONVERGENT B1 ;  /* 0x0000000000017941 */ /* 0x000fea0003800200 */
.L_x_163:
[----:B------:R-:W-:-:S05]  /*1c00*/  VIADD R9, R9, 0x8 ;  /* 0x0000000809097836 */ /* 0x000fca0000000000 */
[----:B------:R-:W-:-:S13]  /*1c10*/  ISETP.NE.AND P0, PT, R9, R11, PT ;  /* 0x0000000b0900720c */ /* 0x000fda0003f05270 */
[----:B------:R-:W-:Y:S05]  /*1c20*/  @P0 BRA `(.L_x_165) ;  /* 0xfffffff800d40947 */ /* 0x000fea000383ffff */
[----:B------:R-:W-:-:S07]  /*1c30*/  IMAD.MOV.U32 R9, RZ, RZ, R11 ;  /* 0x000000ffff097224 */ /* 0x000fce00078e000b */
.L_x_148:
[C---:B------:R-:W-:Y:S01]  /*1c40*/  ISETP.NE.AND P0, PT, R6.reuse, RZ, PT ;  /* 0x000000ff0600720c */ /* 0x040fe20003f05270 */
[----:B0-----:R-:W-:Y:S01]  /*1c50*/  VIADD R13, R6, 0xffffffff ;  /* 0xffffffff060d7836 */ /* 0x001fe20000000000 */
[----:B------:R-:W-:Y:S01]  /*1c60*/  LOP3.LUT R12, R12, 0x1, RZ, 0xc0, !PT ;  /* 0x000000010c0c7812 */ /* 0x000fe200078ec0ff */
[----:B-1234-:R-:W-:-:S10]  /*1c70*/  VIADD R16, R7, 0xffffffff ;  /* 0xffffffff07107836 */ /* 0x01efd40000000000 */
[----:B------:R-:W-:Y:S05]  /*1c80*/  @!P0 BRA `(.L_x_166) ;  /* 0x0000000400408947 */ /* 0x000fea0003800000 */
[----:B------:R-:W-:-:S13]  /*1c90*/  ISETP.GE.U32.AND P0, PT, R13, 0x3, PT ;  /* 0x000000030d00780c */ /* 0x000fda0003f06070 */
[----:B------:R-:W-:Y:S05]  /*1ca0*/  @!P0 BRA `(.L_x_167) ;  /* 0x0000000000a48947 */ /* 0x000fea0003800000 */
[----:B------:R-:W-:Y:S01]  /*1cb0*/  IMAD R14, R9, 0x400, R10 ;  /* 0x00000400090e7824 */ /* 0x000fe200078e020a */
[----:B------:R-:W-:Y:S04]  /*1cc0*/  BSSY.RECONVERGENT B1, `(.L_x_168) ;  /* 0x000000e000017945 */ /* 0x000fe80003800200 */
[----:B------:R-:W0:Y:S04]  /*1cd0*/  LDS R25, [R14] ;  /* 0x000000000e197984 */ /* 0x000e280000000800 */
[----:B------:R-:W1:Y:S04]  /*1ce0*/  LDS R21, [R14+0x400] ;  /* 0x000400000e157984 */ /* 0x000e680000000800 */
[----:B------:R-:W2:Y:S04]  /*1cf0*/  LDS R19, [R14+0x800] ;  /* 0x000800000e137984 */ /* 0x000ea80000000800 */
[----:B------:R-:W3:Y:S01]  /*1d00*/  LDS R17, [R14+0xc00] ;  /* 0x000c00000e117984 */ /* 0x000ee20000000800 */
[----:B0-----:R-:W-:-:S02]  /*1d10*/  ISETP.NE.AND P0, PT, R25, RZ, PT ;  /* 0x000000ff1900720c */ /* 0x001fc40003f05270 */
[----:B-1----:R-:W-:Y:S02]  /*1d20*/  ISETP.NE.AND P1, PT, R21, RZ, PT ;  /* 0x000000ff1500720c */ /* 0x002fe40003f25270 */
[----:B--2---:R-:W-:Y:S02]  /*1d30*/  ISETP.NE.AND P2, PT, R19, RZ, PT ;  /* 0x000000ff1300720c */ /* 0x004fe40003f45270 */
[----:B---3--:R-:W-:-:S07]  /*1d40*/  ISETP.NE.AND P3, PT, R17, RZ, PT ;  /* 0x000000ff1100720c */ /* 0x008fce0003f65270 */
[----:B------:R-:W-:Y:S06]  /*1d50*/  @!P0 BRA `(.L_x_169) ;  /* 0x0000000000108947 */ /* 0x000fec0003800000 */
[----:B------:R-:W0:Y:S01]  /*1d60*/  LDC.64 R14, c[0x0][0x380] ;  /* 0x0000e000ff0e7b82 */ /* 0x000e220000000a00 */
[----:B------:R-:W-:-:S04]  /*1d70*/  IMAD R23, R9, 0x100, R0 ;  /* 0x0000010009177824 */ /* 0x000fc800078e0200 */
[----:B0-----:R-:W-:-:S05]  /*1d80*/  IMAD.WIDE.U32 R14, R23, 0x4, R14 ;  /* 0x00000004170e7825 */ /* 0x001fca00078e000e */
[----:B------:R0:W-:Y:S02]  /*1d90*/  REDG.E.ADD.STRONG.GPU desc[UR12][R14.64], R25 ;  /* 0x000000190e00798e */ /* 0x0001e4000c12e10c */
.L_x_169:
[----:B------:R-:W-:Y:S05]  /*1da0*/  BSYNC.RECONVERGENT B1 ;  /* 0x0000000000017941 */ /* 0x000fea0003800200 */
.L_x_168:
[----:B------:R-:W-:Y:S04]  /*1db0*/  BSSY.RECONVERGENT B1, `(.L_x_170) ;  /* 0x0000007000017945 */ /* 0x000fe80003800200 */
[----:B------:R-:W-:Y:S05]  /*1dc0*/  @!P1 BRA `(.L_x_171) ;  /* 0x0000000000149947 */ /* 0x000fea0003800000 */
[----:B0-----:R-:W0:Y:S01]  /*1dd0*/  LDC.64 R14, c[0x0][0x380] ;  /* 0x0000e000ff0e7b82 */ /* 0x001e220000000a00 */
[----:B------:R-:W-:-:S04]  /*1de0*/  IMAD R23, R9, 0x100, R0 ;  /* 0x0000010009177824 */ /* 0x000fc800078e0200 */
[----:B------:R-:W-:-:S04]  /*1df0*/  VIADD R23, R23, 0x100 ;  /* 0x0000010017177836 */ /* 0x000fc80000000000 */
[----:B0-----:R-:W-:-:S05]  /*1e00*/  IMAD.WIDE.U32 R14, R23, 0x4, R14 ;  /* 0x00000004170e7825 */ /* 0x001fca00078e000e */
[----:B------:R1:W-:Y:S02]  /*1e10*/  REDG.E.ADD.STRONG.GPU desc[UR12][R14.64], R21 ;  /* 0x000000150e00798e */ /* 0x0003e4000c12e10c */
.L_x_171:
[----:B------:R-:W-:Y:S05]  /*1e20*/  BSYNC.RECONVERGENT B1 ;  /* 0x0000000000017941 */ /* 0x000fea0003800200 */
.L_x_170:
[----:B------:R-:W-:Y:S04]  /*1e30*/  BSSY.RECONVERGENT B1, `(.L_x_172) ;  /* 0x0000007000017945 */ /* 0x000fe80003800200 */
[----:B------:R-:W-:Y:S05]  /*1e40*/  @!P2 BRA `(.L_x_173) ;  /* 0x000000000014a947 */ /* 0x000fea0003800000 */
[----:B01----:R-:W0:Y:S01]  /*1e50*/  LDC.64 R14, c[0x0][0x380] ;  /* 0x0000e000ff0e7b82 */ /* 0x003e220000000a00 */
[----:B------:R-:W-:-:S04]  /*1e60*/  IMAD R21, R9, 0x100, R0 ;  /* 0x0000010009157824 */ /* 0x000fc800078e0200 */
[----:B------:R-:W-:-:S04]  /*1e70*/  VIADD R21, R21, 0x200 ;  /* 0x0000020015157836 */ /* 0x000fc80000000000 */
[----:B0-----:R-:W-:-:S05]  /*1e80*/  IMAD.WIDE.U32 R14, R21, 0x4, R14 ;  /* 0x00000004150e7825 */ /* 0x001fca00078e000e */
[----:B------:R2:W-:Y:S02]  /*1e90*/  REDG.E.ADD.STRONG.GPU desc[UR12][R14.64], R19 ;  /* 0x000000130e00798e */ /* 0x0005e4000c12e10c */
.L_x_173:
[----:B------:R-:W-:Y:S05]  /*1ea0*/  BSYNC.RECONVERGENT B1 ;  /* 0x0000000000017941 */ /* 0x000fea0003800200 */
.L_x_172:
[----:B------:R-:W-:Y:S04]  /*1eb0*/  BSSY.RECONVERGENT B1, `(.L_x_174) ;  /* 0x0000007000017945 */ /* 0x000fe80003800200 */
[----:B------:R-:W-:Y:S05]  /*1ec0*/  @!P3 BRA `(.L_x_175) ;  /* 0x000000000014b947 */ /* 0x000fea0003800000 */
[----:B012---:R-:W0:Y:S01]  /*1ed0*/  LDC.64 R14, c[0x0][0x380] ;  /* 0x0000e000ff0e7b82 */ /* 0x007e220000000a00 */
[----:B------:R-:W-:-:S04]  /*1ee0*/  IMAD R19, R9, 0x100, R0 ;  /* 0x0000010009137824 */ /* 0x000fc800078e0200 */
[----:B------:R-:W-:-:S04]  /*1ef0*/  VIADD R19, R19, 0x300 ;  /* 0x0000030013137836 */ /* 0x000fc80000000000 */
[----:B0-----:R-:W-:-:S05]  /*1f00*/  IMAD.WIDE.U32 R14, R19, 0x4, R14 ;  /* 0x00000004130e7825 */ /* 0x001fca00078e000e */
[----:B------:R3:W-:Y:S02]  /*1f10*/  REDG.E.ADD.STRONG.GPU desc[UR12][R14.64], R17 ;  /* 0x000000110e00798e */ /* 0x0007e4000c12e10c */
.L_x_175:
[----:B------:R-:W-:Y:S05]  /*1f20*/  BSYNC.RECONVERGENT B1 ;  /* 0x0000000000017941 */ /* 0x000fea0003800200 */
.L_x_174:
[----:B------:R-:W-:-:S07]  /*1f30*/  VIADD R9, R9, 0x4 ;  /* 0x0000000409097836 */ /* 0x000fce0000000000 */
.L_x_167:
[----:B------:R-:W-:Y:S01]  /*1f40*/  ISETP.NE.AND P0, PT, R7, RZ, PT ;  /* 0x000000ff0700720c */ /* 0x000fe20003f05270 */
[----:B------:R-:W-:-:S12]  /*1f50*/  BSSY.RECONVERGENT B1, `(.L_x_166) ;  /* 0x0000023000017945 */ /* 0x000fd80003800200 */
[----:B------:R-:W-:Y:S05]  /*1f60*/  @!P0 BRA `(.L_x_176) ;  /* 0x0000000000848947 */ /* 0x000fea0003800000 */
[----:B------:R-:W-:-:S13]  /*1f70*/  ISETP.NE.AND P0, PT, R16, RZ, PT ;  /* 0x000000ff1000720c */ /* 0x000fda0003f05270 */
[----:B------:R-:W-:Y:S05]  /*1f80*/  @!P0 BRA `(.L_x_177) ;  /* 0x0000000000548947 */ /* 0x000fea0003800000 */
[----:B0123--:R-:W-:Y:S01]  /*1f90*/  IMAD R14, R9, 0x400, R10 ;  /* 0x00000400090e7824 */ /* 0x00ffe200078e020a */
[----:B------:R-:W-:Y:S04]  /*1fa0*/  BSSY.RECONVERGENT B2, `(.L_x_178) ;  /* 0x000000a000027945 */ /* 0x000fe80003800200 */
[----:B------:R-:W0:Y:S04]  /*1fb0*/  LDS R17, [R14] ;  /* 0x000000000e117984 */ /* 0x000e280000000800 */
[----:B------:R-:W1:Y:S01]  /*1fc0*/  LDS R19, [R14+0x400] ;  /* 0x000400000e137984 */ /* 0x000e620000000800 */
[----:B0-----:R-:W-:-:S02]  /*1fd0*/  ISETP.NE.AND P0, PT, R17, RZ, PT ;  /* 0x000000ff1100720c */ /* 0x001fc40003f05270 */
[----:B-1----:R-:W-:-:S11]  /*1fe0*/  ISETP.NE.AND P1, PT, R19, RZ, PT ;  /* 0x000000ff1300720c */ /* 0x002fd60003f25270 */
[----:B------:R-:W-:Y:S05]  /*1ff0*/  @!P0 BRA `(.L_x_179) ;  /* 0x0000000000108947 */ /* 0x000fea0003800000 */
[----:B------:R-:W0:Y:S01]  /*2000*/  LDC.64 R14, c[0x0][0x380] ;  /* 0x0000e000ff0e7b82 */ /* 0x000e220000000a00 */
[----:B------:R-:W-:-:S04]  /*2010*/  IMAD R21, R9, 0x100, R0 ;  /* 0x0000010009157824 */ /* 0x000fc800078e0200 */
[----:B0-----:R-:W-:-:S05]  /*2020*/  IMAD.WIDE.U32 R14, R21, 0x4, R14 ;  /* 0x00000004150e7825 */ /* 0x001fca00078e000e */
[----:B------:R0:W-:Y:S02]  /*2030*/  REDG.E.ADD.STRONG.GPU desc[UR12][R14.64], R17 ;  /* 0x000000110e00798e */ /* 0x0001e4000c12e10c */
.L_x_179:
[----:B------:R-:W-:Y:S05]  /*2040*/  BSYNC.RECONVERGENT B2 ;  /* 0x0000000000027941 */ /* 0x000fea0003800200 */
.L_x_178:
[----:B------:R-:W-:Y:S04]  /*2050*/  BSSY.RECONVERGENT B2, `(.L_x_180) ;  /* 0x0000007000027945 */ /* 0x000fe80003800200 */
[----:B------:R-:W-:Y:S05]  /*2060*/  @!P1 BRA `(.L_x_181) ;  /* 0x0000000000149947 */ /* 0x000fea0003800000 */
[----:B0-----:R-:W0:Y:S01]  /*2070*/  LDC.64 R14, c[0x0][0x380] ;  /* 0x0000e000ff0e7b82 */ /* 0x001e220000000a00 */
[----:B------:R-:W-:-:S04]  /*2080*/  IMAD R17, R9, 0x100, R0 ;  /* 0x0000010009117824 */ /* 0x000fc800078e0200 */
[----:B------:R-:W-:-:S04]  /*2090*/  VIADD R17, R17, 0x100 ;  /* 0x0000010011117836 */ /* 0x000fc80000000000 */
[----:B0-----:R-:W-:-:S05]  /*20a0*/  IMAD.WIDE.U32 R14, R17, 0x4, R14 ;  /* 0x00000004110e7825 */ /* 0x001fca00078e000e */
[----:B------:R1:W-:Y:S02]  /*20b0*/  REDG.E.ADD.STRONG.GPU desc[UR12][R14.64], R19 ;  /* 0x000000130e00798e */ /* 0x0003e4000c12e10c */
.L_x_181:
[----:B------:R-:W-:Y:S05]  /*20c0*/  BSYNC.RECONVERGENT B2 ;  /* 0x0000000000027941 */ /* 0x000fea0003800200 */
.L_x_180:
[----:B------:R-:W-:-:S07]  /*20d0*/  VIADD R9, R9, 0x2 ;  /* 0x0000000209097836 */ /* 0x000fce0000000000 */
.L_x_177:
[----:B------:R-:W-:-:S13]  /*20e0*/  ISETP.NE.AND P0, PT, R12, RZ, PT ;  /* 0x000000ff0c00720c */ /* 0x000fda0003f05270 */
[----:B------:R-:W-:Y:S05]  /*20f0*/  @!P0 BRA `(.L_x_176) ;  /* 0x0000000000208947 */ /* 0x000fea0003800000 */
[----:B0123--:R-:W-:-:S05]  /*2100*/  IMAD R14, R9, 0x400, R10 ;  /* 0x00000400090e7824 */ /* 0x00ffca00078e020a */
[----:B------:R-:W0:Y:S02]  /*2110*/  LDS R17, [R14] ;  /* 0x000000000e117984 */ /* 0x000e240000000800 */
[----:B0-----:R-:W-:-:S13]  /*2120*/  ISETP.NE.AND P0, PT, R17, RZ, PT ;  /* 0x000000ff1100720c */ /* 0x001fda0003f05270 */
[----:B------:R-:W-:Y:S05]  /*2130*/  @!P0 BRA `(.L_x_176) ;  /* 0x0000000000108947 */ /* 0x000fea0003800000 */
[----:B------:R-:W0:Y:S01]  /*2140*/  LDC.64 R14, c[0x0][0x380] ;  /* 0x0000e000ff0e7b82 */ /* 0x000e220000000a00 */
[----:B------:R-:W-:-:S04]  /*2150*/  IMAD R9, R9, 0x100, R0 ;  /* 0x0000010009097824 */ /* 0x000fc800078e0200 */
[----:B0-----:R-:W-:-:S05]  /*2160*/  IMAD.WIDE.U32 R14, R9, 0x4, R14 ;  /* 0x00000004090e7825 */ /* 0x001fca00078e000e */
[----:B------:R4:W-:Y:S02]  /*2170*/  REDG.E.ADD.STRONG.GPU desc[UR12][R14.64], R17 ;  /* 0x000000110e00798e */ /* 0x0009e4000c12e10c */
.L_x_176:
[----:B------:R-:W-:Y:S05]  /*2180*/  BSYNC.RECONVERGENT B1 ;  /* 0x0000000000017941 */ /* 0x000fea0003800200 */
.L_x_166:
[----:B------:R-:W-:-:S13]  /*2190*/  ISETP.GT.U32.AND P0, PT, R0, 0x7f, PT ;  /* 0x0000007f0000780c */ /* 0x000fda0003f04070 */
[----:B------:R-:W-:Y:S05]  /*21a0*/  @P0 BRA `(.L_x_147) ;  /* 0x0000000800300947 */ /* 0x000fea0003800000 */
[----:B------:R-:W-:Y:S01]  /*21b0*/  ISETP.GE.U32.AND P0, PT, R5, 0x7, PT ;  /* 0x000000070500780c */ /* 0x000fe20003f06070 */
[----:B------:R-:W-:-:S12]  /*21c0*/  IMAD.MOV.U32 R9, RZ, RZ, RZ ;  /* 0x000000ffff097224 */ /* 0x000fd800078e00ff */
[----:B------:R-:W-:Y:S05]  /*21d0*/  @!P0 BRA `(.L_x_182) ;  /* 0x0000000000e48947 */ /* 0x000fea0003800000 */
[----:B01234-:R-:W0:Y:S01]  /*21e0*/  LDC.64 R14, c[0x0][0x380] ;  /* 0x0000e000ff0e7b82 */ /* 0x01fe220000000a00 */
[----:B------:R-:W-:-:S07]  /*21f0*/  IMAD.MOV.U32 R9, RZ, RZ, RZ ;  /* 0x000000ffff097224 */ /* 0x000fce00078e00ff */
.L_x_199:
[C---:B------:R-:W-:Y:S01]  /*2200*/  IMAD R17, R9.reuse, 0x400, R10 ;  /* 0x0000040009117824 */ /* 0x040fe200078e020a */
[----:B------:R-:W-:Y:S01]  /*2210*/  BSSY.RECONVERGENT B1, `(.L_x_183) ;  /* 0x000000f000017945 */ /* 0x000fe20003800200 */
[----:B01234-:R-:W-:-:S03]  /*2220*/  IMAD R19, R9, 0x100, R0 ;  /* 0x0000010009137824 */ /* 0x01ffc600078e0200 */
[----:B------:R-:W1:Y:S01]  /*2230*/  LDS R21, [R17+0x200] ;  /* 0x0002000011157984 */ /* 0x000e620000000800 */
[----:B0-----:R-:W-:-:S03]  /*2240*/  IMAD.WIDE.U32 R18, R19, 0x4, R14 ;  /* 0x0000000413127825 */ /* 0x001fc600078e000e */
[----:B------:R-:W0:Y:S04]  /*2250*/  LDS R23, [R17+0x600] ;  /* 0x0006000011177984 */ /* 0x000e280000000800 */
[----:B------:R2:W3:Y:S04]  /*2260*/  LDS R25, [R17+0xa00] ;  /* 0x000a000011197984 */ /* 0x0004e80000000800 */
[----:B------:R2:W4:Y:S04]  /*2270*/  LDS R27, [R17+0xe00] ;  /* 0x000e0000111b7984 */ /* 0x0005280000000800 */
[----:B------:R2:W2:Y:S04]  /*2280*/  LDS R29, [R17+0x1200] ;  /* 0x00120000111d7984 */ /* 0x0004a80000000800 */
[----:B------:R0:W2:Y:S04]  /*2290*/  LDS R20, [R17+0x1600] ;  /* 0x0016000011147984 */ /* 0x0000a80000000800 */
[----:B------:R0:W2:Y:S04]  /*22a0*/  LDS R22, [R17+0x1a00] ;  /* 0x001a000011167984 */ /* 0x0000a80000000800 */
[----:B------:R0:W2:Y:S01]  /*22b0*/  LDS R24, [R17+0x1e00] ;  /* 0x001e000011187984 */ /* 0x0000a20000000800 */
[----:B-1----:R-:W-:-:S02]  /*22c0*/  ISETP.NE.AND P0, PT, R21, RZ, PT ;  /* 0x000000ff1500720c */ /* 0x002fc40003f05270 */
[----:B0-----:R-:W-:-:S11]  /*22d0*/  ISETP.NE.AND P1, PT, R23, RZ, PT ;  /* 0x000000ff1700720c */ /* 0x001fd60003f25270 */
[----:B---34-:R-:W-:Y:S05]  /*22e0*/  @!P0 BRA `(.L_x_184) ;  /* 0x0000000000048947 */ /* 0x018fea0003800000 */
[----:B------:R0:W-:Y:S02]  /*22f0*/  REDG.E.ADD.STRONG.GPU desc[UR12][R18.64+0x200], R21 ;  /* 0x000200151200798e */ /* 0x0001e4000c12e10c */
.L_x_184:
[----:B------:R-:W-:Y:S05]  /*2300*/  BSYNC.RECONVERGENT B1 ;  /* 0x0000000000017941 */ /* 0x000fea0003800200 */
.L_x_183:
[----:B------:R-:W-:Y:S01]  /*2310*/  BSSY.RECONVERGENT B1, `(.L_x_185) ;  /* 0x0000004000017945 */ /* 0x000fe20003800200 */
[----:B------:R-:W-:-:S03]  /*2320*/  VIADD R9, R9, 0x8 ;  /* 0x0000000809097836 */ /* 0x000fc60000000000 */
[----:B------:R-:W-:Y:S05]  /*2330*/  @!P1 BRA `(.L_x_186) ;  /* 0x0000000000049947 */ /* 0x000fea0003800000 */
[----:B------:R1:W-:Y:S02]  /*2340*/  REDG.E.ADD.STRONG.GPU desc[UR12][R18.64+0x600], R23 ;  /* 0x000600171200798e */ /* 0x0003e4000c12e10c */
.L_x_186:
[----:B------:R-:W-:Y:S05]  /*2350*/  BSYNC.RECONVERGENT B1 ;  /* 0x0000000000017941 */ /* 0x000fea0003800200 */
.L_x_185:
[----:B------:R-:W-:Y:S01]  /*2360*/  ISETP.NE.AND P6, PT, R25, RZ, PT ;  /* 0x000000ff1900720c */ /* 0x000fe20003fc5270 */
[----:B------:R-:W-:Y:S01]  /*2370*/  BSSY.RECONVERGENT B1, `(.L_x_187) ;  /* 0x0000009000017945 */ /* 0x000fe20003800200 */
[----:B------:R-:W-:Y:S02]  /*2380*/  ISETP.NE.AND P0, PT, R9, R11, PT ;  /* 0x0000000b0900720c */ /* 0x000fe40003f05270 */
[----:B------:R-:W-:Y:S02]  /*2390*/  ISETP.NE.AND P1, PT, R27, RZ, PT ;  /* 0x000000ff1b00720c */ /* 0x000fe40003f25270 */
[----:B--2---:R-:W-:Y:S02]  /*23a0*/  ISETP.NE.AND P2, PT, R29, RZ, PT ;  /* 0x000000ff1d00720c */ /* 0x004fe40003f45270 */
[----:B------:R-:W-:Y:S02]  /*23b0*/  ISETP.NE.AND P3, PT, R20, RZ, PT ;  /* 0x000000ff1400720c */ /* 0x000fe40003f65270 */
[----:B------:R-:W-:-:S02]  /*23c0*/  ISETP.NE.AND P4, PT, R22, RZ, PT ;  /* 0x000000ff1600720c */ /* 0x000fc40003f85270 */
[----:B------:R-:W-:Y:S01]  /*23d0*/  ISETP.NE.AND P5, PT, R24, RZ, PT ;  /* 0x000000ff1800720c */ /* 0x000fe20003fa5270 */
[----:B------:R-:W-:-:S12]  /*23e0*/  @!P6 BRA `(.L_x_188) ;  /* 0x000000000004e947 */ /* 0x000fd80003800000 */
[----:B------:R2:W-:Y:S02]  /*23f0*/  REDG.E.ADD.STRONG.GPU desc[UR12][R18.64+0xa00], R25 ;  /* 0x000a00191200798e */ /* 0x0005e4000c12e10c */
.L_x_188:
[----:B------:R-:W-:Y:S05]  /*2400*/  BSYNC.RECONVERGENT B1 ;  /* 0x0000000000017941 */ /* 0x000fea0003800200 */
.L_x_187:
[----:B------:R-:W-:Y:S04]  /*2410*/  BSSY.RECONVERGENT B1, `(.L_x_189) ;  /* 0x0000003000017945 */ /* 0x000fe80003800200 */
[----:B------:R-:W-:Y:S05]  /*2420*/  @!P1 BRA `(.L_x_190) ;  /* 0x0000000000049947 */ /* 0x000fea0003800000 */
[----:B------:R3:W-:Y:S02]  /*2430*/  REDG.E.ADD.STRONG.GPU desc[UR12][R18.64+0xe00], R27 ;  /* 0x000e001b1200798e */ /* 0x0007e4000c12e10c */
.L_x_190:
[----:B------:R-:W-:Y:S05]  /*2440*/  BSYNC.RECONVERGENT B1 ;  /* 0x0000000000017941 */ /* 0x000fea0003800200 */
.L_x_189:
[----:B------:R-:W-:Y:S04]  /*2450*/  BSSY.RECONVERGENT B1, `(.L_x_191) ;  /* 0x0000003000017945 */ /* 0x000fe80003800200 */
[----:B------:R-:W-:Y:S05]  /*2460*/  @!P2 BRA `(.L_x_192) ;  /* 0x000000000004a947 */ /* 0x000fea0003800000 */
[----:B------:R4:W-:Y:S02]  /*2470*/  REDG.E.ADD.STRONG.GPU desc[UR12][R18.64+0x1200], R29 ;  /* 0x0012001d1200798e */ /* 0x0009e4000c12e10c */
.L_x_192:
[----:B------:R-:W-:Y:S05]  /*2480*/  BSYNC.RECONVERGENT B1 ;  /* 0x0000000000017941 */ /* 0x000fea0003800200 */
.L_x_191:
[----:B------:R-:W-:Y:S04]  /*2490*/  BSSY.RECONVERGENT B1, `(.L_x_193) ;  /* 0x0000003000017945 */ /* 0x000fe80003800200 */
[----:B------:R-:W-:Y:S05]  /*24a0*/  @!P3 BRA `(.L_x_194) ;  /* 0x000000000004b947 */ /* 0x000fea0003800000 */
[----:B------:R0:W-:Y:S02]  /*24b0*/  REDG.E.ADD.STRONG.GPU desc[UR12][R18.64+0x1600], R20 ;  /* 0x001600141200798e */ /* 0x0001e4000c12e10c */
.L_x_194:
[----:B------:R-:W-:Y:S05]  /*24c0*/  BSYNC.RECONVERGENT B1 ;  /* 0x0000000000017941 */ /* 0x000fea0003800200 */
.L_x_193:
[----:B------:R-:W-:Y:S04]  /*24d0*/  BSSY.RECONVERGENT B1, `(.L_x_195) ;  /* 0x0000003000017945 */ /* 0x000fe80003800200 */
[----:B------:R-:W-:Y:S05]  /*24e0*/  @!P4 BRA `(.L_x_196) ;  /* 0x000000000004c947 */ /* 0x000fea0003800000 */
[----:B------:R0:W-:Y:S02]  /*24f0*/  REDG.E.ADD.STRONG.GPU desc[UR12][R18.64+0x1a00], R22 ;  /* 0x001a00161200798e */ /* 0x0001e4000c12e10c */
.L_x_196:
[----:B------:R-:W-:Y:S05]  /*2500*/  BSYNC.RECONVERGENT B1 ;  /* 0x0000000000017941 */ /* 0x000fea0003800200 */
.L_x_195:
[----:B------:R-:W-:Y:S04]  /*2510*/  BSSY.RECONVERGENT B1, `(.L_x_197) ;  /* 0x0000003000017945 */ /* 0x000fe80003800200 */
[----:B------:R-:W-:Y:S05]  /*2520*/  @!P5 BRA `(.L_x_198) ;  /* 0x000000000004d947 */ /* 0x000fea0003800000 */
[----:B------:R0:W-:Y:S02]  /*2530*/  REDG.E.ADD.STRONG.GPU desc[UR12][R18.64+0x1e00], R24 ;  /* 0x001e00181200798e */ /* 0x0001e4000c12e10c */
.L_x_198:
[----:B------:R-:W-:Y:S05]  /*2540*/  BSYNC.RECONVERGENT B1 ;  /* 0x0000000000017941 */ /* 0x000fea0003800200 */
.L_x_197:
[----:B------:R-:W-:Y:S05]  /*2550*/  @P0 BRA `(.L_x_199) ;  /* 0xfffffffc00280947 */ /* 0x000fea000383ffff */
[----:B------:R-:W-:-:S07]  /*2560*/  IMAD.MOV.U32 R9, RZ, RZ, R11 ;  /* 0x000000ffff097224 */ /* 0x000fce00078e000b */
.L_x_182:
[----:B------:R-:W-:-:S13]  /*2570*/  ISETP.NE.AND P0, PT, R6, RZ, PT ;  /* 0x000000ff0600720c */ /* 0x000fda0003f05270 */
[----:B------:R-:W-:Y:S05]  /*2580*/  @!P0 BRA `(.L_x_147) ;  /* 0x0000000400388947 */ /* 0x000fea0003800000 */
[----:B------:R-:W-:-:S13]  /*2590*/  ISETP.GE.U32.AND P0, PT, R13, 0x3, PT ;  /* 0x000000030d00780c */ /* 0x000fda0003f06070 */
[----:B------:R-:W-:Y:S05]  /*25a0*/  @!P0 BRA `(.L_x_200) ;  /* 0x0000000000a48947 */ /* 0x000fea0003800000 */
[----:B01234-:R-:W-:Y:S01]  /*25b0*/  IMAD R14, R9, 0x400, R10 ;  /* 0x00000400090e7824 */ /* 0x01ffe200078e020a */
[----:B------:R-:W-:Y:S04]  /*25c0*/  BSSY.RECONVERGENT B1, `(.L_x_201) ;  /* 0x000000e000017945 */ /* 0x000fe80003800200 */
[----:B------:R-:W0:Y:S04]  /*25d0*/  LDS R19, [R14+0x200] ;  /* 0x000200000e137984 */ /* 0x000e280000000800 */
        /* <DEDUP_REMOVED lines=12> */
.L_x_202:
[----:B------:R-:W-:Y:S05]  /*26a0*/  BSYNC.RECONVERGENT B1 ;  /* 0x0000000000017941 */ /* 0x000fea0003800200 */
.L_x_201:
[----:B------:R-:W-:Y:S04]  /*26b0*/  BSSY.RECONVERGENT B1, `(.L_x_203) ;  /* 0x0000007000017945 */ /* 0x000fe80003800200 */
[----:B------:R-:W-:Y:S05]  /*26c0*/  @!P1 BRA `(.L_x_204) ;  /* 0x0000000000149947 */ /* 0x000fea0003800000 */
[----:B0-----:R-:W0:Y:S01]  /*26d0*/  LDC.64 R14, c[0x0][0x380] ;  /* 0x0000e000ff0e7b82 */ /* 0x001e220000000a00 */
[----:B------:R-:W-:-:S04]  /*26e0*/  IMAD R17, R9, 0x100, R0 ;  /* 0x0000010009117824 */ /* 0x000fc800078e0200 */
[----:B------:R-:W-:-:S04]  /*26f0*/  VIADD R17, R17, 0x100 ;  /* 0x0000010011117836 */ /* 0x000fc80000000000 */
[----:B0-----:R-:W-:-:S05]  /*2700*/  IMAD.WIDE.U32 R14, R17, 0x4, R14 ;  /* 0x00000004110e7825 */ /* 0x001fca00078e000e */
[----:B------:R1:W-:Y:S02]  /*2710*/  REDG.E.ADD.STRONG.GPU desc[UR12][R14.64+0x200], R21 ;  /* 0x000200150e00798e */ /* 0x0003e4000c12e10c */
.L_x_204:
[----:B------:R-:W-:Y:S05]  /*2720*/  BSYNC.RECONVERGENT B1 ;  /* 0x0000000000017941 */ /* 0x000fea0003800200 */
.L_x_203:
[----:B------:R-:W-:Y:S04]  /*2730*/  BSSY.RECONVERGENT B1, `(.L_x_205) ;  /* 0x0000007000017945 */ /* 0x000fe80003800200 */
[----:B------:R-:W-:Y:S05]  /*2740*/  @!P2 BRA `(.L_x_206) ;  /* 0x000000000014a947 */ /* 0x000fea0003800000 */
[----:B01----:R-:W0:Y:S01]  /*2750*/  LDC.64 R14, c[0x0][0x380] ;  /* 0x0000e000ff0e7b82 */ /* 0x003e220000000a00 */
[----:B------:R-:W-:-:S04]  /*2760*/  IMAD R17, R9, 0x100, R0 ;  /* 0x0000010009117824 */ /* 0x000fc800078e0200 */
[----:B------:R-:W-:-:S04]  /*2770*/  VIADD R17, R17, 0x200 ;  /* 0x0000020011117836 */ /* 0x000fc80000000000 */
[----:B0-----:R-:W-:-:S05]  /*2780*/  IMAD.WIDE.U32 R14, R17, 0x4, R14 ;  /* 0x00000004110e7825 */ /* 0x001fca00078e000e */
[----:B------:R2:W-:Y:S02]  /*2790*/  REDG.E.ADD.STRONG.GPU desc[UR12][R14.64+0x200], R13 ;  /* 0x0002000d0e00798e */ /* 0x0005e4000c12e10c */
.L_x_206:
[----:B------:R-:W-:Y:S05]  /*27a0*/  BSYNC.RECONVERGENT B1 ;  /* 0x0000000000017941 */ /* 0x000fea0003800200 */
.L_x_205:
[----:B------:R-:W-:Y:S04]  /*27b0*/  BSSY.RECONVERGENT B1, `(.L_x_207) ;  /* 0x0000007000017945 */ /* 0x000fe80003800200 */
[----:B------:R-:W-:Y:S05]  /*27c0*/  @!P3 BRA `(.L_x_208) ;  /* 0x000000000014b947 */ /* 0x000fea0003800000 */
[----:B012---:R-:W0:Y:S01]  /*27d0*/  LDC.64 R14, c[0x0][0x380] ;  /* 0x0000e000ff0e7b82 */ /* 0x007e220000000a00 */
[----:B------:R-:W-:-:S04]  /*27e0*/  IMAD R13, R9, 0x100, R0 ;  /* 0x00000100090d7824 */ /* 0x000fc800078e0200 */
[----:B------:R-:W-:-:S04]  /*27f0*/  VIADD R13, R13, 0x300 ;  /* 0x000003000d0d7836 */ /* 0x000fc80000000000 */
[----:B0-----:R-:W-:-:S05]  /*2800*/  IMAD.WIDE.U32 R14, R13, 0x4, R14 ;  /* 0x000000040d0e7825 */ /* 0x001fca00078e000e */
[----:B------:R3:W-:Y:S02]  /*2810*/  REDG.E.ADD.STRONG.GPU desc[UR12][R14.64+0x200], R11 ;  /* 0x0002000b0e00798e */ /* 0x0007e4000c12e10c */
.L_x_208:
[----:B------:R-:W-:Y:S05]  /*2820*/  BSYNC.RECONVERGENT B1 ;  /* 0x0000000000017941 */ /* 0x000fea0003800200 */
.L_x_207:
[----:B------:R-:W-:-:S07]  /*2830*/  VIADD R9, R9, 0x4 ;  /* 0x0000000409097836 */ /* 0x000fce0000000000 */
.L_x_200:
[----:B------:R-:W-:-:S13]  /*2840*/  ISETP.NE.AND P0, PT, R7, RZ, PT ;  /* 0x000000ff0700720c */ /* 0x000fda0003f05270 */
[----:B------:R-:W-:Y:S05]  /*2850*/  @!P0 BRA `(.L_x_147) ;  /* 0x0000000000848947 */ /* 0x000fea0003800000 */
[----:B------:R-:W-:-:S13]  /*2860*/  ISETP.NE.AND P0, PT, R16, RZ, PT ;  /* 0x000000ff1000720c */ /* 0x000fda0003f05270 */
[----:B------:R-:W-:Y:S05]  /*2870*/  @!P0 BRA `(.L_x_209) ;  /* 0x0000000000548947 */ /* 0x000fea0003800000 */
[----:B01234-:R-:W-:Y:S01]  /*2880*/  IMAD R14, R9, 0x400, R10 ;  /* 0x00000400090e7824 */ /* 0x01ffe200078e020a */
[----:B------:R-:W-:Y:S04]  /*2890*/  BSSY.RECONVERGENT B1, `(.L_x_210) ;  /* 0x000000a000017945 */ /* 0x000fe80003800200 */
[----:B------:R-:W0:Y:S04]  /*28a0*/  LDS R11, [R14+0x200] ;  /* 0x000200000e0b7984 */ /* 0x000e280000000800 */
        /* <DEDUP_REMOVED lines=8> */
.L_x_211:
[----:B------:R-:W-:Y:S05]  /*2930*/  BSYNC.RECONVERGENT B1 ;  /* 0x0000000000017941 */ /* 0x000fea0003800200 */
.L_x_210:
[----:B------:R-:W-:Y:S04]  /*2940*/  BSSY.RECONVERGENT B1, `(.L_x_212) ;  /* 0x0000007000017945 */ /* 0x000fe80003800200 */
[----:B------:R-:W-:Y:S05]  /*2950*/  @!P1 BRA `(.L_x_213) ;  /* 0x0000000000149947 */ /* 0x000fea0003800000 */
[----:B0-----:R-:W0:Y:S01]  /*2960*/  LDC.64 R14, c[0x0][0x380] ;  /* 0x0000e000ff0e7b82 */ /* 0x001e220000000a00 */
[----:B------:R-:W-:-:S04]  /*2970*/  IMAD R11, R9, 0x100, R0 ;  /* 0x00000100090b7824 */ /* 0x000fc800078e0200 */
[----:B------:R-:W-:-:S04]  /*2980*/  VIADD R11, R11, 0x100 ;  /* 0x000001000b0b7836 */ /* 0x000fc80000000000 */
[----:B0-----:R-:W-:-:S05]  /*2990*/  IMAD.WIDE.U32 R14, R11, 0x4, R14 ;  /* 0x000000040b0e7825 */ /* 0x001fca00078e000e */
[----:B------:R1:W-:Y:S02]  /*29a0*/  REDG.E.ADD.STRONG.GPU desc[UR12][R14.64+0x200], R13 ;  /* 0x0002000d0e00798e */ /* 0x0003e4000c12e10c */
.L_x_213:
[----:B------:R-:W-:Y:S05]  /*29b0*/  BSYNC.RECONVERGENT B1 ;  /* 0x0000000000017941 */ /* 0x000fea0003800200 */
.L_x_212:
[----:B------:R-:W-:-:S07]  /*29c0*/  VIADD R9, R9, 0x2 ;  /* 0x0000000209097836 */ /* 0x000fce0000000000 */
.L_x_209:
[----:B------:R-:W-:-:S13]  /*29d0*/  ISETP.NE.AND P0, PT, R12, RZ, PT ;  /* 0x000000ff0c00720c */ /* 0x000fda0003f05270 */
[----:B------:R-:W-:Y:S05]  /*29e0*/  @!P0 BRA `(.L_x_147) ;  /* 0x0000000000208947 */ /* 0x000fea0003800000 */
[----:B------:R-:W-:-:S05]  /*29f0*/  IMAD R10, R9, 0x400, R10 ;  /* 0x00000400090a7824 */ /* 0x000fca00078e020a */
[----:B-12---:R-:W1:Y:S02]  /*2a00*/  LDS R13, [R10+0x200] ;  /* 0x000200000a0d7984 */ /* 0x006e640000000800 */
[----:B-1----:R-:W-:-:S13]  /*2a10*/  ISETP.NE.AND P0, PT, R13, RZ, PT ;  /* 0x000000ff0d00720c */ /* 0x002fda0003f05270 */
[----:B------:R-:W-:Y:S05]  /*2a20*/  @!P0 BRA `(.L_x_147) ;  /* 0x0000000000108947 */ /* 0x000fea0003800000 */
[----:B0--3--:R-:W0:Y:S01]  /*2a30*/  LDC.64 R10, c[0x0][0x380] ;  /* 0x0000e000ff0a7b82 */ /* 0x009e220000000a00 */
[----:B------:R-:W-:-:S04]  /*2a40*/  IMAD R9, R9, 0x100, R0 ;  /* 0x0000010009097824 */ /* 0x000fc800078e0200 */
[----:B0-----:R-:W-:-:S05]  /*2a50*/  IMAD.WIDE.U32 R10, R9, 0x4, R10 ;  /* 0x00000004090a7825 */ /* 0x001fca00078e000a */
[----:B------:R0:W-:Y:S02]  /*2a60*/  REDG.E.ADD.STRONG.GPU desc[UR12][R10.64+0x200], R13 ;  /* 0x0002000d0a00798e */ /* 0x0001e4000c12e10c */
.L_x_147:
[----:B------:R-:W-:Y:S05]  /*2a70*/  BSYNC.RECONVERGENT B0 ;  /* 0x0000000000007941 */ /* 0x000fea0003800200 */
.L_x_146:
[----:B------:R-:W1:Y:S01]  /*2a80*/  LDCU UR5, c[0x0][0x390] ;  /* 0x00007200ff0577ac */ /* 0x000e620008000800 */
[----:B------:R-:W-:Y:S02]  /*2a90*/  UIADD3 UR4, UPT, UPT, UR4, 0x1, URZ ;  /* 0x0000000104047890 */ /* 0x000fe4000fffe0ff */
[----:B-1----:R-:W-:-:S04]  /*2aa0*/  UIADD3 UR7, UPT, UPT, UR5, -0x1, URZ ;  /* 0xffffffff05077890 */ /* 0x002fc8000fffe0ff */
[----:B------:R-:W-:-:S04]  /*2ab0*/  ULEA.HI UR7, UR7, 0x1, URZ, 0x2 ;  /* 0x0000000107077891 */ /* 0x000fc8000f8f10ff */
[----:B------:R-:W-:-:S04]  /*2ac0*/  UISETP.LT.U32.AND UP0, UPT, UR7, UR5, UPT ;  /* 0x000000050700728c */ /* 0x000fc8000bf01070 */
[----:B------:R-:W-:-:S04]  /*2ad0*/  USEL UR5, UR7, UR5, UP0 ;  /* 0x0000000507057287 */ /* 0x000fc80008000000 */
[----:B------:R-:W-:Y:S01]  /*2ae0*/  UISETP.NE.AND UP0, UPT, UR4, UR5, UPT ;  /* 0x000000050400728c */ /* 0x000fe2000bf05270 */
[----:B------:R-:W-:Y:S08]  /*2af0*/  BAR.SYNC.DEFER_BLOCKING 0x0 ;  /* 0x0000000000007b1d */ /* 0x000ff00000010000 */
[----:B------:R-:W-:Y:S05]  /*2b00*/  BRA.U UP0, `(.L_x_214) ;  /* 0xffffffd500a07547 */ /* 0x000fea000b83ffff */
[----:B------:R-:W-:Y:S05]  /*2b10*/  EXIT ;  /* 0x000000000000794d */ /* 0x000fea0003800000 */
.L_x_215:
        /* <DEDUP_REMOVED lines=14> */
.L_x_222:


//--------------------- .text._ZN3cub18CUB_300001_SM_10006detail10radix_sort31DeviceRadixSortSingleTileKernelINS1_5radix10policy_hubIiNS0_8NullTypeEjE10Policy1000ELNS0_9SortOrderE0EiS6_jNS1_21identity_decomposer_tEEEvPKT1_PSB_PKT2_PSF_T3_iiT4_ --------------------------
	.section	.text._ZN3cub18CUB_300001_SM_10006detail10radix_sort31DeviceRadixSortSingleTileKernelINS1_5radix10policy_hubIiNS0_8NullTypeEjE10Policy1000ELNS0_9SortOrderE0EiS6_jNS1_21identity_decomposer_tEEEvPKT1_PSB_PKT2_PSF_T3_iiT4_,"ax",@progbits
	.align	128
        .global         _ZN3cub18CUB_300001_SM_10006detail10radix_sort31DeviceRadixSortSingleTileKernelINS1_5radix10policy_hubIiNS0_8NullTypeEjE10Policy1000ELNS0_9SortOrderE0EiS6_jNS1_21identity_decomposer_tEEEvPKT1_PSB_PKT2_PSF_T3_iiT4_
        .type           _ZN3cub18CUB_300001_SM_10006detail10radix_sort31DeviceRadixSortSingleTileKernelINS1_5radix10policy_hubIiNS0_8NullTypeEjE10Policy1000ELNS0_9SortOrderE0EiS6_jNS1_21identity_decomposer_tEEEvPKT1_PSB_PKT2_PSF_T3_iiT4_,@function
        .size           _ZN3cub18CUB_300001_SM_10006detail10radix_sort31DeviceRadixSortSingleTileKernelINS1_5radix10policy_hubIiNS0_8NullTypeEjE10Policy1000ELNS0_9SortOrderE0EiS6_jNS1_21identity_decomposer_tEEEvPKT1_PSB_PKT2_PSF_T3_iiT4_,(.L_x_223 - _ZN3cub18CUB_300001_SM_10006detail10radix_sort31DeviceRadixSortSingleTileKernelINS1_5radix10policy_hubIiNS0_8NullTypeEjE10Policy1000ELNS0_9SortOrderE0EiS6_jNS1_21identity_decomposer_tEEEvPKT1_PSB_PKT2_PSF_T3_iiT4_)
        .other          _ZN3cub18CUB_300001_SM_10006detail10radix_sort31DeviceRadixSortSingleTileKernelINS1_5radix10policy_hubIiNS0_8NullTypeEjE10Policy1000ELNS0_9SortOrderE0EiS6_jNS1_21identity_decomposer_tEEEvPKT1_PSB_PKT2_PSF_T3_iiT4_,@"STO_CUDA_ENTRY STV_DEFAULT"
_ZN3cub18CUB_300001_SM_10006detail10radix_sort31DeviceRadixSortSingleTileKernelINS1_5radix10policy_hubIiNS0_8NullTypeEjE10Policy1000ELNS0_9SortOrderE0EiS6_jNS1_21identity_decomposer_tEEEvPKT1_PSB_PKT2_PSF_T3_iiT4_:
.text._ZN3cub18CUB_300001_SM_10006detail10radix_sort31DeviceRadixSortSingleTileKernelINS1_5radix10policy_hubIiNS0_8NullTypeEjE10Policy1000ELNS0_9SortOrderE0EiS6_jNS1_21identity_decomposer_tEEEvPKT1_PSB_PKT2_PSF_T3_iiT4_:
[----:B------:R-:W-:Y:S01]  /*0000*/  LDC R1, c[0x0][0x37c] ;  /* 0x0000df00ff017b82 */ /* 0x000fe20000000800 */
[----:B------:R-:W0:Y:S01]  /*0010*/  S2R R0, SR_TID.X ;  /* 0x0000000000007919 */ /* 0x000e220000002100 */
[----:B------:R-:W1:Y:S06]  /*0020*/  LDCU UR4, c[0x0][0x3a0] ;  /* 0x00007400ff0477ac */ /* 0x000e6c0008000800 */
[----:B------:R-:W2:Y:S01]  /*0030*/  LDC.64 R4, c[0x0][0x380] ;  /* 0x0000e000ff047b82 */ /* 0x000ea20000000a00 */
[----:B------:R-:W3:Y:S01]  /*0040*/  LDCU.64 UR10, c[0x0][0x358] ;  /* 0x00006b00ff0a77ac */ /* 0x000ee20008000a00 */
[----:B------:R-:W-:-:S02]  /*0050*/  IMAD.MOV.U32 R13, RZ, RZ, -0x1 ;  /* 0xffffffffff0d7424 */ /* 0x000fc400078e00ff */
[----:B------:R-:W-:Y:S02]  /*0060*/  IMAD.MOV.U32 R14, RZ, RZ, -0x1 ;  /* 0xffffffffff0e7424 */ /* 0x000fe400078e00ff */
[----:B------:R-:W-:Y:S02]  /*0070*/  IMAD.MOV.U32 R20, RZ, RZ, -0x1 ;  /* 0xffffffffff147424 */ /* 0x000fe400078e00ff */
[----:B------:R-:W-:Y:S01]  /*0080*/  IMAD.MOV.U32 R21, RZ, RZ, -0x1 ;  /* 0xffffffffff157424 */ /* 0x000fe200078e00ff */
[----:B------:R-:W4:Y:S01]  /*0090*/  S2UR UR5, SR_CgaCtaId ;  /* 0x00000000000579c3 */ /* 0x000f220000008800 */
[----:B------:R-:W2:Y:S01]  /*00a0*/  S2R R23, SR_LANEID ;  /* 0x0000000000177919 */ /* 0x000ea20000000000 */
[----:B------:R-:W5:Y:S01]  /*00b0*/  LDCU UR6, c[0x0][0x3a4] ;  /* 0x00007480ff0677ac */ /* 0x000f620008000800 */
[----:B------:R-:W5:Y:S01]  /*00c0*/  LDCU UR7, c[0x0][0x3a8] ;  /* 0x00007500ff0777ac */ /* 0x000f620008000800 */
[----:B------:R-:W-:Y:S02]  /*00d0*/  IMAD.MOV.U32 R25, RZ, RZ, -0x1 ;  /* 0xffffffffff197424 */ /* 0x000fe400078e00ff */
[----:B------:R-:W-:Y:S01]  /*00e0*/  IMAD.MOV.U32 R26, RZ, RZ, -0x1 ;  /* 0xffffffffff1a7424 */ /* 0x000fe200078e00ff */
[----:B------:R-:W2:Y:S01]  /*00f0*/  LDCU UR9, c[0x0][0x3a8] ;  /* 0x00007500ff0977ac */ /* 0x000ea20008000800 */
[----:B0-----:R-:W-:-:S04]  /*0100*/  IMAD R7, R0, 0x13, RZ ;  /* 0x0000001300077824 */ /* 0x001fc800078e02ff */
[C---:B------:R-:W-:Y:S01]  /*0110*/  VIADD R2, R7.reuse, 0x1 ;  /* 0x0000000107027836 */ /* 0x040fe20000000000 */
[C---:B-1----:R-:W-:Y:S01]  /*0120*/  ISETP.GE.AND P1, PT, R7.reuse, UR4, PT ;  /* 0x0000000407007c0c */ /* 0x042fe2000bf26270 */
[----:B--2---:R-:W-:-:S03]  /*0130*/  IMAD.WIDE.U32 R4, R7, 0x4, R4 ;  /* 0x0000000407047825 */ /* 0x004fc600078e0004 */
[----:B------:R-:W-:Y:S01]  /*0140*/  ISETP.GE.AND P2, PT, R2, UR4, PT ;  /* 0x0000000402007c0c */ /* 0x000fe2000bf46270 */
[C---:B------:R-:W-:Y:S02]  /*0150*/  VIADD R2, R7.reuse, 0x2 ;  /* 0x0000000207027836 */ /* 0x040fe40000000000 */
[----:B------:R-:W-:-:S03]  /*0160*/  VIADD R3, R7, 0x3 ;  /* 0x0000000307037836 */ /* 0x000fc60000000000 */
[----:B------:R-:W-:Y:S01]  /*0170*/  ISETP.GE.AND P3, PT, R2, UR4, PT ;  /* 0x0000000402007c0c */ /* 0x000fe2000bf66270 */
[----:B------:R-:W-:Y:S01]  /*0180*/  VIADD R2, R7, 0x4 ;  /* 0x0000000407027836 */ /* 0x000fe20000000000 */
[----:B------:R-:W-:Y:S01]  /*0190*/  ISETP.GE.AND P4, PT, R3, UR4, PT ;  /* 0x0000000403007c0c */ /* 0x000fe2000bf86270 */
[----:B---3--:R-:W2:Y:S03]  /*01a0*/  @!P1 LDG.E R12, desc[UR10][R4.64] ;  /* 0x0000000a040c9981 */ /* 0x008ea6000c1e1900 */
[----:B------:R-:W-:Y:S01]  /*01b0*/  ISETP.GE.AND P5, PT, R2, UR4, PT ;  /* 0x0000000402007c0c */ /* 0x000fe2000bfa6270 */
[----:B------:R-:W3:Y:S06]  /*01c0*/  @!P2 LDG.E R6, desc[UR10][R4.64+0x4] ;  /* 0x0000040a0406a981 */ /* 0x000eec000c1e1900 */
[----:B------:R-:W5:Y:S04]  /*01d0*/  @!P3 LDG.E R8, desc[UR10][R4.64+0x8] ;  /* 0x0000080a0408b981 */ /* 0x000f68000c1e1900 */
[----:B------:R-:W4:Y:S04]  /*01e0*/  @!P4 LDG.E R9, desc[UR10][R4.64+0xc] ;  /* 0x00000c0a0409c981 */ /* 0x000f28000c1e1900 */
[----:B------:R-:W4:Y:S01]  /*01f0*/  @!P5 LDG.E R10, desc[UR10][R4.64+0x10] ;  /* 0x0000100a040ad981 */ /* 0x000f22000c1e1900 */
[----:B------:R-:W-:-:S02]  /*0200*/  VIADD R2, R7, 0x5 ;  /* 0x0000000507027836 */ /* 0x000fc40000000000 */
[C---:B------:R-:W-:Y:S02]  /*0210*/  VIADD R11, R7.reuse, 0x7 ;  /* 0x00000007070b7836 */ /* 0x040fe40000000000 */
[----:B------:R-:W-:Y:S01]  /*0220*/  VIADD R3, R7, 0x6 ;  /* 0x0000000607037836 */ /* 0x000fe20000000000 */
[----:B------:R-:W-:Y:S01]  /*0230*/  ISETP.GE.AND P6, PT, R2, UR4, PT ;  /* 0x0000000402007c0c */ /* 0x000fe2000bfc6270 */
[----:B------:R-:W-:-:S03]  /*0240*/  IMAD.MOV.U32 R2, RZ, RZ, -0x1 ;  /* 0xffffffffff027424 */ /* 0x000fc600078e00ff */
[----:B------:R-:W-:Y:S01]  /*0250*/  ISETP.GE.AND P0, PT, R3, UR4, PT ;  /* 0x0000000403007c0c */ /* 0x000fe2000bf06270 */
[----:B------:R-:W-:Y:S02]  /*0260*/  IMAD.MOV.U32 R3, RZ, RZ, -0x1 ;  /* 0xffffffffff037424 */ /* 0x000fe400078e00ff */
[----:B------:R-:W-:-:S06]  /*0270*/  VIADD R15, R7, 0xb ;  /* 0x0000000b070f7836 */ /* 0x000fcc0000000000 */
[----:B------:R-:W4:Y:S01]  /*0280*/  @!P6 LDG.E R17, desc[UR10][R4.64+0x14] ;  /* 0x0000140a0411e981 */ /* 0x000f22000c1e1900 */
[----:B--2---:R-:W-:Y:S01]  /*0290*/  @!P1 LOP3.LUT R2, R12, 0x80000000, RZ, 0x3c, !PT ;  /* 0x800000000c029812 */ /* 0x004fe200078e3cff */
[----:B------:R-:W-:Y:S01]  /*02a0*/  IMAD.MOV.U32 R12, RZ, RZ, -0x1 ;  /* 0xffffffffff0c7424 */ /* 0x000fe200078e00ff */
[----:B------:R-:W-:Y:S01]  /*02b0*/  ISETP.GE.AND P1, PT, R11, UR4, PT ;  /* 0x000000040b007c0c */ /* 0x000fe2000bf26270 */
[C---:B------:R-:W-:Y:S01]  /*02c0*/  VIADD R11, R7.reuse, 0x8 ;  /* 0x00000008070b7836 */ /* 0x040fe20000000000 */
[----:B---3--:R-:W-:Y:S01]  /*02d0*/  @!P2 LOP3.LUT R3, R6, 0x80000000, RZ, 0x3c, !PT ;  /* 0x800000000603a812 */ /* 0x008fe200078e3cff */
[----:B------:R-:W-:-:S03]  /*02e0*/  VIADD R6, R7, 0x9 ;  /* 0x0000000907067836 */ /* 0x000fc60000000000 */
[----:B------:R-:W-:Y:S01]  /*02f0*/  ISETP.GE.AND P2, PT, R11, UR4, PT ;  /* 0x000000040b007c0c */ /* 0x000fe2000bf46270 */
[----:B------:R-:W-:Y:S01]  /*0300*/  VIADD R11, R7, 0xa ;  /* 0x0000000a070b7836 */ /* 0x000fe20000000000 */
[----:B-----5:R-:W-:Y:S02]  /*0310*/  @!P3 LOP3.LUT R12, R8, 0x80000000, RZ, 0x3c, !PT ;  /* 0x80000000080cb812 */ /* 0x020fe400078e3cff */
[----:B------:R-:W-:Y:S02]  /*0320*/  ISETP.GE.AND P3, PT, R6, UR4, PT ;  /* 0x0000000406007c0c */ /* 0x000fe4000bf66270 */
[----:B----4-:R-:W-:Y:S01]  /*0330*/  @!P4 LOP3.LUT R13, R9, 0x80000000, RZ, 0x3c, !PT ;  /* 0x80000000090dc812 */ /* 0x010fe200078e3cff */
[----:B------:R-:W2:Y:S01]  /*0340*/  @!P0 LDG.E R6, desc[UR10][R4.64+0x18] ;  /* 0x0000180a04068981 */ /* 0x000ea2000c1e1900 */
[----:B------:R-:W-:Y:S02]  /*0350*/  ISETP.GE.AND P4, PT, R11, UR4, PT ;  /* 0x000000040b007c0c */ /* 0x000fe4000bf86270 */
[----:B------:R-:W-:Y:S01]  /*0360*/  @!P5 LOP3.LUT R14, R10, 0x80000000, RZ, 0x3c, !PT ;  /* 0x800000000a0ed812 */ /* 0x000fe200078e3cff */
[----:B------:R-:W3:Y:S01]  /*0370*/  @!P1 LDG.E R8, desc[UR10][R4.64+0x1c] ;  /* 0x00001c0a04089981 */ /* 0x000ee2000c1e1900 */
[----:B------:R-:W-:-:S03]  /*0380*/  ISETP.GE.AND P5, PT, R15, UR4, PT ;  /* 0x000000040f007c0c */ /* 0x000fc6000bfa6270 */
[----:B------:R-:W4:Y:S04]  /*0390*/  @!P2 LDG.E R9, desc[UR10][R4.64+0x20] ;  /* 0x0000200a0409a981 */ /* 0x000f28000c1e1900 */
[----:B------:R-:W5:Y:S04]  /*03a0*/  @!P3 LDG.E R10, desc[UR10][R4.64+0x24] ;  /* 0x0000240a040ab981 */ /* 0x000f68000c1e1900 */
[----:B------:R-:W5:Y:S04]  /*03b0*/  @!P4 LDG.E R11, desc[UR10][R4.64+0x28] ;  /* 0x0000280a040bc981 */ /* 0x000f68000c1e1900 */
[----:B------:R-:W5:Y:S01]  /*03c0*/  @!P5 LDG.E R22, desc[UR10][R4.64+0x2c] ;  /* 0x00002c0a0416d981 */ /* 0x000f62000c1e1900 */
[----:B------:R-:W-:-:S02]  /*03d0*/  VIADD R16, R7, 0xc ;  /* 0x0000000c07107836 */ /* 0x000fc40000000000 */
[----:B------:R-:W-:Y:S01]  /*03e0*/  IMAD.MOV.U32 R15, RZ, RZ, -0x1 ;  /* 0xffffffffff0f7424 */ /* 0x000fe200078e00ff */
[----:B------:R-:W-:Y:S01]  /*03f0*/  @!P6 LOP3.LUT R15, R17, 0x80000000, RZ, 0x3c, !PT ;  /* 0x80000000110fe812 */ /* 0x000fe200078e3cff */
[C---:B------:R-:W-:Y:S01]  /*0400*/  VIADD R18, R7.reuse, 0xd ;  /* 0x0000000d07127836 */ /* 0x040fe20000000000 */
[----:B------:R-:W-:Y:S01]  /*0410*/  ISETP.GE.AND P6, PT, R16, UR4, PT ;  /* 0x0000000410007c0c */ /* 0x000fe2000bfc6270 */
[----:B------:R-:W-:Y:S02]  /*0420*/  IMAD.MOV.U32 R16, RZ, RZ, -0x1 ;  /* 0xffffffffff107424 */ /* 0x000fe400078e00ff */
[----:B------:R-:W-:Y:S02]  /*0430*/  IMAD.MOV.U32 R17, RZ, RZ, -0x1 ;  /* 0xffffffffff117424 */ /* 0x000fe400078e00ff */
[----:B------:R-:W-:-:S08]  /*0440*/  VIADD R19, R7, 0xe ;  /* 0x0000000e07137836 */ /* 0x000fd00000000000 */
[----:B------:R-:W5:Y:S01]  /*0450*/  @!P6 LDG.E R24, desc[UR10][R4.64+0x30] ;  /* 0x0000300a0418e981 */ /* 0x000f62000c1e1900 */
[----:B--2---:R-:W-:Y:S01]  /*0460*/  @!P0 LOP3.LUT R16, R6, 0x80000000, RZ, 0x3c, !PT ;  /* 0x8000000006108812 */ /* 0x004fe200078e3cff */
[C---:B------:R-:W-:Y:S01]  /*0470*/  VIADD R6, R7.reuse, 0xf ;  /* 0x0000000f07067836 */ /* 0x040fe20000000000 */
[----:B------:R-:W-:Y:S01]  /*0480*/  ISETP.GE.AND P0, PT, R18, UR4, PT ;  /* 0x0000000412007c0c */ /* 0x000fe2000bf06270 */
[----:B------:R-:W-:Y:S01]  /*0490*/  IMAD.MOV.U32 R18, RZ, RZ, -0x1 ;  /* 0xffffffffff127424 */ /* 0x000fe200078e00ff */
[----:B---3--:R-:W-:Y:S01]  /*04a0*/  @!P1 LOP3.LUT R17, R8, 0x80000000, RZ, 0x3c, !PT ;  /* 0x8000000008119812 */ /* 0x008fe200078e3cff */
[----:B------:R-:W-:Y:S01]  /*04b0*/  VIADD R8, R7, 0x10 ;  /* 0x0000001007087836 */ /* 0x000fe20000000000 */
[----:B----4-:R-:W-:Y:S02]  /*04c0*/  @!P2 LOP3.LUT R18, R9, 0x80000000, RZ, 0x3c, !PT ;  /* 0x800000000912a812 */ /* 0x010fe400078e3cff */
[----:B------:R-:W-:Y:S01]  /*04d0*/  ISETP.GE.AND P2, PT, R6, UR4, PT ;  /* 0x0000000406007c0c */ /* 0x000fe2000bf46270 */
[----:B------:R-:W-:-:S02]  /*04e0*/  VIADD R6, R7, 0x11 ;  /* 0x0000001107067836 */ /* 0x000fc40000000000 */
[----:B------:R-:W-:Y:S01]  /*04f0*/  VIADD R7, R7, 0x12 ;  /* 0x0000001207077836 */ /* 0x000fe20000000000 */
[----:B------:R-:W-:Y:S01]  /*0500*/  ISETP.GE.AND P1, PT, R19, UR4, PT ;  /* 0x0000000413007c0c */ /* 0x000fe2000bf26270 */
[----:B------:R-:W-:Y:S01]  /*0510*/  IMAD.MOV.U32 R19, RZ, RZ, -0x1 ;  /* 0xffffffffff137424 */ /* 0x000fe200078e00ff */
[----:B-----5:R-:W-:Y:S02]  /*0520*/  @!P3 LOP3.LUT R19, R10, 0x80000000, RZ, 0x3c, !PT ;  /* 0x800000000a13b812 */ /* 0x020fe400078e3cff */
[----:B------:R-:W-:Y:S02]  /*0530*/  @!P4 LOP3.LUT R20, R11, 0x80000000, RZ, 0x3c, !PT ;  /* 0x800000000b14c812 */ /* 0x000fe400078e3cff */
[----:B------:R-:W-:Y:S02]  /*0540*/  @!P5 LOP3.LUT R21, R22, 0x80000000, RZ, 0x3c, !PT ;  /* 0x800000001615d812 */ /* 0x000fe400078e3cff */
[----:B------:R-:W-:Y:S02]  /*0550*/  ISETP.GE.AND P3, PT, R8, UR4, PT ;  /* 0x0000000408007c0c */ /* 0x000fe4000bf66270 */
[----:B------:R-:W-:Y:S01]  /*0560*/  ISETP.GE.AND P4, PT, R6, UR4, PT ;  /* 0x0000000406007c0c */ /* 0x000fe2000bf86270 */
[----:B------:R-:W2:Y:S01]  /*0570*/  @!P2 LDG.E R8, desc[UR10][R4.64+0x3c] ;  /* 0x00003c0a0408a981 */ /* 0x000ea2000c1e1900 */
[----:B------:R-:W-:-:S03]  /*0580*/  ISETP.GE.AND P5, PT, R7, UR4, PT ;  /* 0x0000000407007c0c */ /* 0x000fc6000bfa6270 */
[----:B------:R-:W3:Y:S04]  /*0590*/  @!P0 LDG.E R6, desc[UR10][R4.64+0x34] ;  /* 0x0000340a04068981 */ /* 0x000ee8000c1e1900 */
[----:B------:R-:W4:Y:S04]  /*05a0*/  @!P1 LDG.E R7, desc[UR10][R4.64+0x38] ;  /* 0x0000380a04079981 */ /* 0x000f28000c1e1900 */
[----:B------:R-:W5:Y:S04]  /*05b0*/  @!P3 LDG.E R9, desc[UR10][R4.64+0x40] ;  /* 0x0000400a0409b981 */ /* 0x000f68000c1e1900 */
[----:B------:R-:W5:Y:S04]  /*05c0*/  @!P4 LDG.E R10, desc[UR10][R4.64+0x44] ;  /* 0x0000440a040ac981 */ /* 0x000f68000c1e1900 */
[----:B------:R-:W5:Y:S01]  /*05d0*/  @!P5 LDG.E R11, desc[UR10][R4.64+0x48] ;  /* 0x0000480a040bd981 */ /* 0x000f62000c1e1900 */
[----:B------:R-:W-:-:S02]  /*05e0*/  UMOV UR4, 0x400 ;  /* 0x0000040000047882 */ /* 0x000fc40000000000 */
[----:B------:R-:W-:Y:S01]  /*05f0*/  ULEA UR4, UR5, UR4, 0x18 ;  /* 0x0000000405047291 */ /* 0x000fe2000f8ec0ff */
[----:B------:R-:W-:-:S05]  /*0600*/  SHF.R.U32.HI R105, RZ, 0x5, R0 ;  /* 0x00000005ff697819 */ /* 0x000fca0000011600 */
[----:B------:R-:W-:Y:S01]  /*0610*/  LEA R29, R0, UR4, 0x2 ;  /* 0x00000004001d7c11 */ /* 0x000fe2000f8e10ff */
[----:B------:R-:W-:Y:S01]  /*0620*/  IMAD.MOV.U32 R22, RZ, RZ, -0x1 ;  /* 0xffffffffff167424 */ /* 0x000fe200078e00ff */
[----:B------:R-:W-:-:S03]  /*0630*/  @!P6 LOP3.LUT R22, R24, 0x80000000, RZ, 0x3c, !PT ;  /* 0x800000001816e812 */ /* 0x000fc600078e3cff */
[C---:B------:R-:W-:Y:S01]  /*0640*/  IMAD R31, R0.reuse, 0x80, R29 ;  /* 0x00000080001f7824 */ /* 0x040fe200078e021d */
[----:B------:R-:W-:Y:S01]  /*0650*/  LEA R32, R105, UR4, 0x2 ;  /* 0x0000000469207c11 */ /* 0x000fe2000f8e10ff */
[----:B------:R-:W-:Y:S02]  /*0660*/  IMAD.MOV.U32 R24, RZ, RZ, -0x1 ;  /* 0xffffffffff187424 */ /* 0x000fe400078e00ff */
[----:B------:R-:W-:Y:S02]  /*0670*/  IMAD.MOV.U32 R27, RZ, RZ, -0x1 ;  /* 0xffffffffff1b7424 */ /* 0x000fe400078e00ff */
[----:B------:R-:W-:Y:S02]  /*0680*/  IMAD.MOV.U32 R28, RZ, RZ, -0x1 ;  /* 0xffffffffff1c7424 */ /* 0x000fe400078e00ff */
[----:B------:R-:W-:Y:S02]  /*0690*/  IMAD.MOV.U32 R30, RZ, RZ, -0x1 ;  /* 0xffffffffff1e7424 */ /* 0x000fe400078e00ff */
[----:B------:R-:W-:Y:S01]  /*06a0*/  IMAD R33, R0, -0x38, R31 ;  /* 0xffffffc800217824 */ /* 0x000fe200078e021f */
[----:B------:R-:W-:-:S02]  /*06b0*/  UIADD3 UR8, UPT, UPT, UR6, 0x6, URZ ;  /* 0x0000000606087890 */ /* 0x000fc4000fffe0ff */
[----:B------:R-:W-:Y:S01]  /*06c0*/  UIADD3 UR5, UPT, UPT, -UR6, UR7, URZ ;  /* 0x0000000706057290 */ /* 0x000fe2000fffe1ff */
[----:B------:R-:W-:Y:S01]  /*06d0*/  BAR.SYNC.DEFER_BLOCKING 0x0 ;  /* 0x0000000000007b1d */ /* 0x000fe20000010000 */
[----:B--2---:R-:W-:Y:S02]  /*06e0*/  @!P2 LOP3.LUT R26, R8, 0x80000000, RZ, 0x3c, !PT ;  /* 0x80000000081aa812 */ /* 0x004fe400078e3cff */
[----:B---3--:R-:W-:Y:S02]  /*06f0*/  @!P0 LOP3.LUT R24, R6, 0x80000000, RZ, 0x3c, !PT ;  /* 0x8000000006188812 */ /* 0x008fe400078e3cff */
[----:B----4-:R-:W-:Y:S02]  /*0700*/  @!P1 LOP3.LUT R25, R7, 0x80000000, RZ, 0x3c, !PT ;  /* 0x8000000007199812 */ /* 0x010fe400078e3cff */
[----:B-----5:R-:W-:Y:S02]  /*0710*/  @!P3 LOP3.LUT R27, R9, 0x80000000, RZ, 0x3c, !PT ;  /* 0x80000000091bb812 */ /* 0x020fe400078e3cff */
[----:B------:R-:W-:-:S02]  /*0720*/  @!P4 LOP3.LUT R28, R10, 0x80000000, RZ, 0x3c, !PT ;  /* 0x800000000a1cc812 */ /* 0x000fc400078e3cff */
[----:B------:R-:W-:-:S07]  /*0730*/  @!P5 LOP3.LUT R30, R11, 0x80000000, RZ, 0x3c, !PT ;  /* 0x800000000b1ed812 */ /* 0x000fce00078e3cff */
.L_x_217:
[----:B------:R-:W-:Y:S01]  /*0740*/  UISETP.LT.AND UP0, UPT, UR5, 0x6, UPT ;  /* 0x000000060500788c */ /* 0x000fe2000bf01270 */
[----:B------:R-:W-:Y:S01]  /*0750*/  STS [R29], RZ ;  /* 0x000000ff1d007388 */ /* 0x000fe20000000800 */
[----:B------:R-:W-:Y:S01]  /*0760*/  UIADD3 UR6, UPT, UPT, UR8, -0x6, URZ ;  /* 0xfffffffa08067890 */ /* 0x000fe2000fffe0ff */
[----:B------:R-:W-:Y:S01]  /*0770*/  ISETP.NE.AND P1, PT, R23, 0x1f, PT ;  /* 0x0000001f1700780c */ /* 0x000fe20003f25270 */
[----:B------:R-:W-:Y:S01]  /*0780*/  USEL UR4, UR5, 0x6, UP0 ;  /* 0x0000000605047887 */ /* 0x000fe20008000000 */
[----:B------:R-:W-:Y:S01]  /*0790*/  STS [R29+0x400], RZ ;  /* 0x000400ff1d007388 */ /* 0x000fe20000000800 */
[C---:B------:R-:W-:Y:S01]  /*07a0*/  ISETP.NE.AND P2, PT, R105.reuse, 0x6, PT ;  /* 0x000000066900780c */ /* 0x040fe20003f45270 */
[----:B------:R-:W-:Y:S01]  /*07b0*/  UISETP.GE.AND UP0, UPT, UR8, UR9, UPT ;  /* 0x000000090800728c */ /* 0x000fe2000bf06270 */
[----:B0-2---:R-:W-:Y:S01]  /*07c0*/  SHF.R.U32.HI R4, RZ, UR6, R2 ;  /* 0x00000006ff047c19 */ /* 0x005fe20008011602 */
[----:B------:R-:W-:Y:S01]  /*07d0*/  UBMSK UR4, URZ, UR4 ;  /* 0x00000004ff04729b */ /* 0x000fe20008000000 */
[----:B------:R-:W-:Y:S01]  /*07e0*/  STS [R29+0x800], RZ ;  /* 0x000800ff1d007388 */ /* 0x000fe20000000800 */
[----:B------:R-:W-:-:S03]  /*07f0*/  ISETP.NE.AND P3, PT, R105, 0x7, PT ;  /* 0x000000076900780c */ /* 0x000fc60003f65270 */
[----:B------:R-:W-:Y:S01]  /*0800*/  STS [R29+0xc00], RZ ;  /* 0x000c00ff1d007388 */ /* 0x000fe20000000800 */
[----:B------:R-:W-:-:S03]  /*0810*/  LOP3.LUT R4, R4, UR4, RZ, 0xc0, !PT ;  /* 0x0000000404047c12 */ /* 0x000fc6000f8ec0ff */
[----:B------:R-:W-:Y:S02]  /*0820*/  STS [R29+0x1000], RZ ;  /* 0x001000ff1d007388 */ /* 0x000fe40000000800 */
[----:B------:R-:W-:Y:S01]  /*0830*/  IMAD.SHL.U32 R5, R4, 0x400, RZ ;  /* 0x0000040004057824 */ /* 0x000fe200078e00ff */
[----:B------:R-:W-:Y:S01]  /*0840*/  SHF.R.U32.HI R4, RZ, 0x4, R4 ;  /* 0x00000004ff047819 */ /* 0x000fe20000011604 */
[----:B------:R-:W-:Y:S03]  /*0850*/  STS [R29+0x1400], RZ ;  /* 0x001400ff1d007388 */ /* 0x000fe60000000800 */
[----:B------:R-:W-:Y:S01]  /*0860*/  LOP3.LUT R36, R5, 0x7c00, RZ, 0xc0, !PT ;  /* 0x00007c0005247812 */ /* 0x000fe200078ec0ff */
[----:B------:R-:W-:Y:S01]  /*0870*/  STS [R29+0x1800], RZ ;  /* 0x001800ff1d007388 */ /* 0x000fe20000000800 */
[----:B------:R-:W-:-:S03]  /*0880*/  LOP3.LUT R4, R4, 0xffffffe, RZ, 0xc0, !PT ;  /* 0x0ffffffe04047812 */ /* 0x000fc600078ec0ff */
[----:B------:R-:W-:Y:S01]  /*0890*/  STS [R29+0x1c00], RZ ;  /* 0x001c00ff1d007388 */ /* 0x000fe20000000800 */
[----:B------:R-:W-:Y:S02]  /*08a0*/  IADD3 R36, PT, PT, R4, R29, R36 ;  /* 0x0000001d04247210 */ /* 0x000fe40007ffe024 */
[----:B------:R-:W-:Y:S01]  /*08b0*/  SHF.R.U32.HI R4, RZ, UR6, R3 ;  /* 0x00000006ff047c19 */ /* 0x000fe20008011603 */
[----:B------:R-:W-:Y:S03]  /*08c0*/  STS [R29+0x2000], RZ ;  /* 0x002000ff1d007388 */ /* 0x000fe60000000800 */
[----:B------:R-:W-:Y:S01]  /*08d0*/  LOP3.LUT R4, R4, UR4, RZ, 0xc0, !PT ;  /* 0x0000000404047c12 */ /* 0x000fe2000f8ec0ff */
[----:B------:R-:W-:Y:S03]  /*08e0*/  STS [R29+0x2400], RZ ;  /* 0x002400ff1d007388 */ /* 0x000fe60000000800 */
[----:B------:R-:W-:Y:S01]  /*08f0*/  SHF.R.U32.HI R6, RZ, 0x4, R4 ;  /* 0x00000004ff067819 */ /* 0x000fe20000011604 */
[----:B------:R-:W-:Y:S01]  /*0900*/  STS [R29+0x2800], RZ ;  /* 0x002800ff1d007388 */ /* 0x000fe20000000800 */
[----:B------:R-:W-:-:S02]  /*0910*/  IMAD.SHL.U32 R5, R4, 0x400, RZ ;  /* 0x0000040004057824 */ /* 0x000fc400078e00ff */
[----:B------:R-:W-:Y:S01]  /*0920*/  LOP3.LUT R6, R6, 0xffffffe, RZ, 0xc0, !PT ;  /* 0x0ffffffe06067812 */ /* 0x000fe200078ec0ff */
[----:B------:R-:W-:Y:S02]  /*0930*/  STS [R29+0x2c00], RZ ;  /* 0x002c00ff1d007388 */ /* 0x000fe40000000800 */
[----:B------:R-:W-:Y:S02]  /*0940*/  LOP3.LUT R4, R5, 0x7c00, RZ, 0xc0, !PT ;  /* 0x00007c0005047812 */ /* 0x000fe400078ec0ff */
[----:B------:R-:W-:Y:S02]  /*0950*/  STS [R29+0x3000], RZ ;  /* 0x003000ff1d007388 */ /* 0x000fe40000000800 */
[----:B------:R-:W-:Y:S02]  /*0960*/  IADD3 R37, PT, PT, R6, R29, R4 ;  /* 0x0000001d06257210 */ /* 0x000fe40007ffe004 */
[----:B------:R-:W-:Y:S01]  /*0970*/  STS [R29+0x3400], RZ ;  /* 0x003400ff1d007388 */ /* 0x000fe20000000800 */
[----:B------:R-:W-:-:S03]  /*0980*/  SHF.R.U32.HI R4, RZ, UR6, R12 ;  /* 0x00000006ff047c19 */ /* 0x000fc6000801160c */
        /* <DEDUP_REMOVED lines=10> */
[----:B------:R-:W-:-:S03]  /*0a30*/  IADD3 R39, PT, PT, R39, R29, R6 ;  /* 0x0000001d27277210 */ /* 0x000fc60007ffe006 */
[----:B------:R-:W-:Y:S04]  /*0a40*/  STS [R29+0x4c00], RZ ;  /* 0x004c00ff1d007388 */ /* 0x000fe80000000800 */
        /* <DEDUP_REMOVED lines=13> */
[----:B------:R-:W0:Y:S02]  /*0b20*/  LDS.U16 R34, [R36] ;  /* 0x0000000024227984 */ /* 0x000e240000000400 */
[----:B0-----:R-:W-:-:S05]  /*0b30*/  VIADD R5, R34, 0x1 ;  /* 0x0000000122057836 */ /* 0x001fca0000000000 */
[----:B------:R0:W-:Y:S04]  /*0b40*/  STS.U16 [R36], R5 ;  /* 0x0000000524007388 */ /* 0x0001e80000000400 */
[----:B------:R-:W1:Y:S01]  /*0b50*/  LDS.U16 R38, [R37] ;  /* 0x0000000025267984 */ /* 0x000e620000000400 */
[----:B0-----:R-:W-:-:S04]  /*0b60*/  SHF.R.U32.HI R5, RZ, UR6, R13 ;  /* 0x00000006ff057c19 */ /* 0x001fc8000801160d */
[----:B------:R-:W-:-:S05]  /*0b70*/  LOP3.LUT R5, R5, UR4, RZ, 0xc0, !PT ;  /* 0x0000000405057c12 */ /* 0x000fca000f8ec0ff */
[----:B------:R-:W-:Y:S01]  /*0b80*/  IMAD.SHL.U32 R6, R5, 0x400, RZ ;  /* 0x0000040005067824 */ /* 0x000fe200078e00ff */
[----:B------:R-:W-:-:S04]  /*0b90*/  SHF.R.U32.HI R5, RZ, 0x4, R5 ;  /* 0x00000004ff057819 */ /* 0x000fc80000011605 */
[----:B------:R-:W-:Y:S02]  /*0ba0*/  LOP3.LUT R8, R6, 0x7c00, RZ, 0xc0, !PT ;  /* 0x00007c0006087812 */ /* 0x000fe400078ec0ff */
[----:B------:R-:W-:-:S04]  /*0bb0*/  LOP3.LUT R5, R5, 0xffffffe, RZ, 0xc0, !PT ;  /* 0x0ffffffe05057812 */ /* 0x000fc800078ec0ff */
[----:B------:R-:W-:Y:S01]  /*0bc0*/  IADD3 R41, PT, PT, R5, R29, R8 ;  /* 0x0000001d05297210 */ /* 0x000fe20007ffe008 */
[----:B-1----:R-:W-:-:S05]  /*0bd0*/  VIADD R4, R38, 0x1 ;  /* 0x0000000126047836 */ /* 0x002fca0000000000 */
[----:B------:R0:W-:Y:S04]  /*0be0*/  STS.U16 [R37], R4 ;  /* 0x0000000425007388 */ /* 0x0001e80000000400 */
[----:B------:R-:W1:Y:S01]  /*0bf0*/  LDS.U16 R40, [R39] ;  /* 0x0000000027287984 */ /* 0x000e620000000400 */
[----:B0-----:R-:W-:-:S04]  /*0c00*/  SHF.R.U32.HI R4, RZ, UR6, R14 ;  /* 0x00000006ff047c19 */ /* 0x001fc8000801160e */
[----:B------:R-:W-:-:S05]  /*0c10*/  LOP3.LUT R4, R4, UR4, RZ, 0xc0, !PT ;  /* 0x0000000404047c12 */ /* 0x000fca000f8ec0ff */
[----:B------:R-:W-:Y:S01]  /*0c20*/  IMAD.SHL.U32 R5, R4, 0x400, RZ ;  /* 0x0000040004057824 */ /* 0x000fe200078e00ff */
[----:B------:R-:W-:-:S04]  /*0c30*/  SHF.R.U32.HI R4, RZ, 0x4, R4 ;  /* 0x00000004ff047819 */ /* 0x000fc80000011604 */
[----:B------:R-:W-:Y:S02]  /*0c40*/  LOP3.LUT R8, R5, 0x7c00, RZ, 0xc0, !PT ;  /* 0x00007c0005087812 */ /* 0x000fe400078ec0ff */
[----:B------:R-:W-:Y:S02]  /*0c50*/  LOP3.LUT R43, R4, 0xffffffe, RZ, 0xc0, !PT ;  /* 0x0ffffffe042b7812 */ /* 0x000fe400078ec0ff */
[----:B------:R-:W-:Y:S02]  /*0c60*/  SHF.R.U32.HI R5, RZ, UR6, R15 ;  /* 0x00000006ff057c19 */ /* 0x000fe4000801160f */
[----:B------:R-:W-:Y:S02]  /*0c70*/  IADD3 R43, PT, PT, R43, R29, R8 ;  /* 0x0000001d2b2b7210 */ /* 0x000fe40007ffe008 */
[----:B------:R-:W-:Y:S01]  /*0c80*/  LOP3.LUT R5, R5, UR4, RZ, 0xc0, !PT ;  /* 0x0000000405057c12 */ /* 0x000fe2000f8ec0ff */
[----:B-1----:R-:W-:-:S05]  /*0c90*/  VIADD R6, R40, 0x1 ;  /* 0x0000000128067836 */ /* 0x002fca0000000000 */
[----:B------:R0:W-:Y:S04]  /*0ca0*/  STS.U16 [R39], R6 ;  /* 0x0000000627007388 */ /* 0x0001e80000000400 */
[----:B------:R-:W1:Y:S01]  /*0cb0*/  LDS.U16 R42, [R41] ;  /* 0x00000000292a7984 */ /* 0x000e620000000400 */
[----:B0-----:R-:W-:Y:S01]  /*0cc0*/  IMAD.SHL.U32 R6, R5, 0x400, RZ ;  /* 0x0000040005067824 */ /* 0x001fe200078e00ff */
        /* <DEDUP_REMOVED lines=127> */
[----:B0-----:R-:W-:Y:S01]  /*14c0*/  SHF.R.U32.HI R4, RZ, UR6, R30 ;  /* 0x00000006ff047c19 */ /* 0x001fe2000801161e */
[----:B------:R-:W0:Y:S03]  /*14d0*/  S2UR UR6, SR_CgaCtaId ;  /* 0x00000000000679c3 */ /* 0x000e260000008800 */
[----:B------:R-:W-:Y:S01]  /*14e0*/  LOP3.LUT R4, R4, UR4, RZ, 0xc0, !PT ;  /* 0x0000000404047c12 */ /* 0x000fe2000f8ec0ff */
[----:B------:R-:W-:-:S04]  /*14f0*/  UMOV UR4, 0x400 ;  /* 0x0000040000047882 */ /* 0x000fc80000000000 */
[----:B------:R-:W-:Y:S01]  /*1500*/  IMAD.SHL.U32 R5, R4, 0x400, RZ ;  /* 0x0000040004057824 */ /* 0x000fe200078e00ff */
[----:B------:R-:W-:-:S04]  /*1510*/  SHF.R.U32.HI R4, RZ, 0x4, R4 ;  /* 0x00000004ff047819 */ /* 0x000fc80000011604 */
[----:B------:R-:W-:Y:S02]  /*1520*/  LOP3.LUT R8, R5, 0x7c00, RZ, 0xc0, !PT ;  /* 0x00007c0005087812 */ /* 0x000fe400078ec0ff */
[----:B------:R-:W-:-:S04]  /*1530*/  LOP3.LUT R71, R4, 0xffffffe, RZ, 0xc0, !PT ;  /* 0x0ffffffe04477812 */ /* 0x000fc800078ec0ff */
[----:B------:R-:W-:Y:S01]  /*1540*/  IADD3 R71, PT, PT, R71, R29, R8 ;  /* 0x0000001d47477210 */ /* 0x000fe20007ffe008 */
[----:B0-----:R-:W-:Y:S01]  /*1550*/  ULEA UR4, UR6, UR4, 0x18 ;  /* 0x0000000406047291 */ /* 0x001fe2000f8ec0ff */
[----:B-1----:R-:W-:-:S05]  /*1560*/  VIADD R6, R68, 0x1 ;  /* 0x0000000144067836 */ /* 0x002fca0000000000 */
[----:B------:R-:W-:Y:S04]  /*1570*/  STS.U16 [R67], R6 ;  /* 0x0000000643007388 */ /* 0x000fe80000000400 */
[----:B------:R-:W0:Y:S02]  /*1580*/  LDS.U16 R70, [R69] ;  /* 0x0000000045467984 */ /* 0x000e240000000400 */
[----:B0-----:R-:W-:-:S05]  /*1590*/  VIADD R4, R70, 0x1 ;  /* 0x0000000146047836 */ /* 0x001fca0000000000 */
[----:B------:R-:W-:Y:S04]  /*15a0*/  STS.U16 [R69], R4 ;  /* 0x0000000445007388 */ /* 0x000fe80000000400 */
[----:B------:R-:W0:Y:S02]  /*15b0*/  LDS.U16 R72, [R71] ;  /* 0x0000000047487984 */ /* 0x000e240000000400 */
[----:B0-----:R-:W-:-:S05]  /*15c0*/  VIADD R6, R72, 0x1 ;  /* 0x0000000148067836 */ /* 0x001fca0000000000 */
[----:B------:R-:W-:Y:S01]  /*15d0*/  STS.U16 [R71], R6 ;  /* 0x0000000647007388 */ /* 0x000fe20000000400 */
[----:B------:R-:W-:Y:S06]  /*15e0*/  BAR.SYNC.DEFER_BLOCKING 0x0 ;  /* 0x0000000000007b1d */ /* 0x000fec0000010000 */
[----:B------:R-:W-:Y:S04]  /*15f0*/  LDS R73, [R31] ;  /* 0x000000001f497984 */ /* 0x000fe80000000800 */
[----:B------:R-:W0:Y:S04]  /*1600*/  LDS R74, [R31+0x4] ;  /* 0x000004001f4a7984 */ /* 0x000e280000000800 */
        /* <DEDUP_REMOVED lines=12> */
[----:B-1----:R-:W-:-:S03]  /*16d0*/  IMAD.IADD R75, R75, 0x1, R74 ;  /* 0x000000014b4b7824 */ /* 0x002fc600078e024a */
[----:B------:R-:W1:Y:S01]  /*16e0*/  LDS R86, [R31+0x34] ;  /* 0x000034001f567984 */ /* 0x000e620000000800 */
[----:B--2---:R-:W-:-:S03]  /*16f0*/  IMAD.IADD R76, R76, 0x1, R75 ;  /* 0x000000014c4c7824 */ /* 0x004fc600078e024b */
[----:B------:R-:W2:Y:S01]  /*1700*/  LDS R87, [R31+0x38] ;  /* 0x000038001f577984 */ /* 0x000ea20000000800 */
[----:B---3--:R-:W-:-:S03]  /*1710*/  IMAD.IADD R77, R77, 0x1, R76 ;  /* 0x000000014d4d7824 */ /* 0x008fc600078e024c */
[----:B------:R-:W3:Y:S01]  /*1720*/  LDS R88, [R31+0x3c] ;  /* 0x00003c001f587984 */ /* 0x000ee20000000800 */
[----:B----4-:R-:W-:-:S03]  /*1730*/  IMAD.IADD R78, R78, 0x1, R77 ;  /* 0x000000014e4e7824 */ /* 0x010fc600078e024d */
[----:B------:R-:W4:Y:S01]  /*1740*/  LDS R89, [R31+0x40] ;  /* 0x000040001f597984 */ /* 0x000f220000000800 */
[----:B-----5:R-:W-:-:S03]  /*1750*/  IMAD.IADD R79, R79, 0x1, R78 ;  /* 0x000000014f4f7824 */ /* 0x020fc600078e024e */
[----:B------:R-:W5:Y:S01]  /*1760*/  LDS R90, [R31+0x44] ;  /* 0x000044001f5a7984 */ /* 0x000f620000000800 */
[----:B------:R-:W-:-:S03]  /*1770*/  IMAD.IADD R80, R80, 0x1, R79 ;  /* 0x0000000150507824 */ /* 0x000fc600078e024f */
        /* <DEDUP_REMOVED lines=29> */
[----:B------:R-:W-:-:S04]  /*1950*/  IMAD.IADD R95, R95, 0x1, R94 ;  /* 0x000000015f5f7824 */ /* 0x000fc800078e025e */
[----:B0-----:R-:W-:-:S04]  /*1960*/  IMAD.IADD R96, R96, 0x1, R95 ;  /* 0x0000000160607824 */ /* 0x001fc800078e025f */
[----:B-1----:R-:W-:-:S04]  /*1970*/  IMAD.IADD R97, R97, 0x1, R96 ;  /* 0x0000000161617824 */ /* 0x002fc800078e0260 */
[----:B--2---:R-:W-:-:S04]  /*1980*/  IMAD.IADD R98, R98, 0x1, R97 ;  /* 0x0000000162627824 */ /* 0x004fc800078e0261 */
[----:B---3--:R-:W-:-:S04]  /*1990*/  IMAD.IADD R99, R99, 0x1, R98 ;  /* 0x0000000163637824 */ /* 0x008fc800078e0262 */
[----:B----4-:R-:W-:-:S04]  /*19a0*/  IMAD.IADD R100, R100, 0x1, R99 ;  /* 0x0000000164647824 */ /* 0x010fc800078e0263 */
[----:B-----5:R-:W-:-:S04]  /*19b0*/  IMAD.IADD R101, R101, 0x1, R100 ;  /* 0x0000000165657824 */ /* 0x020fc800078e0264 */
[----:B------:R-:W-:-:S04]  /*19c0*/  IMAD.IADD R102, R102, 0x1, R101 ;  /* 0x0000000166667824 */ /* 0x000fc800078e0265 */
[----:B------:R-:W-:-:S04]  /*19d0*/  IMAD.IADD R103, R103, 0x1, R102 ;  /* 0x0000000167677824 */ /* 0x000fc800078e0266 */
[----:B------:R-:W-:-:S04]  /*19e0*/  IMAD.IADD R104, R104, 0x1, R103 ;  /* 0x0000000168687824 */ /* 0x000fc800078e0267 */
[----:B------:R-:W-:-:S05]  /*19f0*/  IMAD.IADD R106, R5, 0x1, R104 ;  /* 0x00000001056a7824 */ /* 0x000fca00078e0268 */
        /* <DEDUP_REMOVED lines=8> */
[----:B------:R-:W0:Y:S02]  /*1a80*/  SHFL.UP P0, R107, R108, 0x10, RZ ;  /* 0x060000006c6b7989 */ /* 0x000e2400000000ff */
[----:B0-----:R-:W-:Y:S01]  /*1a90*/  @P0 IMAD.IADD R107, R108, 0x1, R107 ;  /* 0x000000016c6b0824 */ /* 0x001fe200078e026b */
[----:B------:R-:W-:-:S03]  /*1aa0*/  ISETP.NE.AND P0, PT, R105, 0x1, PT ;  /* 0x000000016900780c */ /* 0x000fc60003f05270 */
[----:B------:R-:W-:Y:S01]  /*1ab0*/  IMAD.IADD R106, R107, 0x1, -R106 ;  /* 0x000000016b6a7824 */ /* 0x000fe200078e0a6a */
[----:B------:R-:W-:Y:S01]  /*1ac0*/  @!P1 STS [R32+0x8400], R107 ;  /* 0x0084006b20009388 */ /* 0x000fe20000000800 */
[----:B------:R-:W-:Y:S01]  /*1ad0*/  BAR.SYNC.DEFER_BLOCKING 0x0 ;  /* 0x0000000000007b1d */ /* 0x000fe20000010000 */
[----:B------:R-:W-:-:S05]  /*1ae0*/  ISETP.NE.AND P1, PT, R105, 0x4, PT ;  /* 0x000000046900780c */ /* 0x000fca0003f25270 */
[----:B------:R-:W0:Y:S04]  /*1af0*/  LDS.128 R4, [UR4+0x8400] ;  /* 0x00840004ff047984 */ /* 0x000e280008000c00 */
[----:B------:R-:W1:Y:S01]  /*1b00*/  LDS.128 R8, [UR4+0x8410] ;  /* 0x00841004ff087984 */ /* 0x000e620008000c00 */
[C---:B0-----:R-:W-:Y:S01]  /*1b10*/  SEL R35, R4.reuse, R35, !P0 ;  /* 0x0000002304237207 */ /* 0x041fe20004000000 */
[----:B------:R-:W-:Y:S01]  /*1b20*/  IMAD.IADD R5, R4, 0x1, R5 ;  /* 0x0000000104057824 */ /* 0x000fe200078e0205 */
[----:B------:R-:W-:-:S03]  /*1b30*/  ISETP.NE.AND P0, PT, R105, 0x2, PT ;  /* 0x000000026900780c */ /* 0x000fc60003f05270 */
[----:B------:R-:W-:Y:S01]  /*1b40*/  IMAD.IADD R6, R6, 0x1, R5 ;  /* 0x0000000106067824 */ /* 0x000fe200078e0205 */
[----:B------:R-:W-:Y:S02]  /*1b50*/  SEL R35, R5, R35, !P0 ;  /* 0x0000002305237207 */ /* 0x000fe40004000000 */
[----:B------:R-:W-:Y:S01]  /*1b60*/  ISETP.NE.AND P0, PT, R105, 0x3, PT ;  /* 0x000000036900780c */ /* 0x000fe20003f05270 */
[----:B------:R-:W-:-:S03]  /*1b70*/  IMAD.IADD R7, R7, 0x1, R6 ;  /* 0x0000000107077824 */ /* 0x000fc600078e0206 */
[----:B------:R-:W-:Y:S01]  /*1b80*/  SEL R35, R6, R35, !P0 ;  /* 0x0000002306237207 */ /* 0x000fe20004000000 */
[----:B-1----:R-:W-:Y:S01]  /*1b90*/  IMAD.IADD R8, R7, 0x1, R8 ;  /* 0x0000000107087824 */ /* 0x002fe200078e0208 */
[----:B------:R-:W-:Y:S02]  /*1ba0*/  ISETP.NE.AND P0, PT, R105, 0x5, PT ;  /* 0x000000056900780c */ /* 0x000fe40003f05270 */
[----:B------:R-:W-:Y:S01]  /*1bb0*/  SEL R35, R7, R35, !P1 ;  /* 0x0000002307237207 */ /* 0x000fe20004800000 */
[----:B------:R-:W-:Y:S01]  /*1bc0*/  IMAD.IADD R9, R9, 0x1, R8 ;  /* 0x0000000109097824 */ /* 0x000fe200078e0208 */
[----:B------:R-:W-:Y:S02]  /*1bd0*/  ISETP.NE.AND P1, PT, R23, RZ, PT ;  /* 0x000000ff1700720c */ /* 0x000fe40003f25270 */
[----:B------:R-:W-:Y:S01]  /*1be0*/  SEL R35, R8, R35, !P0 ;  /* 0x0000002308237207 */ /* 0x000fe20004000000 */
[----:B------:R-:W-:Y:S01]  /*1bf0*/  IMAD.IADD R10, R10, 0x1, R9 ;  /* 0x000000010a0a7824 */ /* 0x000fe200078e0209 */
[----:B------:R-:W-:-:S02]  /*1c00*/  ISETP.GT.U32.AND P0, PT, R0, 0x1f, PT ;  /* 0x0000001f0000780c */ /* 0x000fc40003f04070 */
[----:B------:R-:W-:Y:S01]  /*1c10*/  SEL R35, R9, R35, !P2 ;  /* 0x0000002309237207 */ /* 0x000fe20005000000 */
[----:B------:R-:W-:Y:S01]  /*1c20*/  IMAD.IADD R11, R11, 0x1, R10 ;  /* 0x000000010b0b7824 */ /* 0x000fe200078e020a */
[----:B------:R-:W-:Y:S02]  /*1c30*/  ISETP.GT.U32.OR P2, PT, R0, 0x1f, P1 ;  /* 0x0000001f0000780c */ /* 0x000fe40000f44470 */
[----:B------:R-:W-:Y:S02]  /*1c40*/  SEL R4, R106, RZ, P1 ;  /* 0x000000ff6a047207 */ /* 0x000fe40000800000 */
[----:B------:R-:W-:-:S05]  /*1c50*/  SEL R35, R10, R35, !P3 ;  /* 0x000000230a237207 */ /* 0x000fca0005800000 */
[----:B------:R-:W-:Y:S01]  /*1c60*/  @P0 IMAD.IADD R106, R35, 0x1, R4 ;  /* 0x00000001236a0824 */ /* 0x000fe200078e0204 */
[----:B------:R-:W-:-:S03]  /*1c70*/  ISETP.NE.AND P0, PT, R0, RZ, PT ;  /* 0x000000ff0000720c */ /* 0x000fc60003f05270 */
[----:B------:R-:W-:-:S05]  /*1c80*/  @!P2 IMAD.U32 R106, R11, 0x10000, RZ ;  /* 0x000100000b6aa824 */ /* 0x000fca00078e00ff */
[----:B------:R-:W-:Y:S01]  /*1c90*/  @!P2 STS [UR4+0x8428], R106 ;  /* 0x0084286aff00a988 */ /* 0x000fe20008000804 */
[----:B------:R-:W-:Y:S06]  /*1ca0*/  BAR.SYNC.DEFER_BLOCKING 0x0 ;  /* 0x0000000000007b1d */ /* 0x000fec0000010000 */
[----:B------:R-:W0:Y:S02]  /*1cb0*/  LDS R4, [UR4+0x8428] ;  /* 0x00842804ff047984 */ /* 0x000e240008000800 */
[----:B0-----:R-:W-:-:S05]  /*1cc0*/  SEL R5, R4, RZ, P0 ;  /* 0x000000ff04057207 */ /* 0x001fca0000000000 */
[----:B------:R-:W-:-:S04]  /*1cd0*/  IMAD.IADD R4, R5, 0x1, R106 ;  /* 0x0000000105047824 */ /* 0x000fc800078e026a */
[--C-:B------:R-:W-:Y:S01]  /*1ce0*/  IMAD.IADD R6, R73, 0x1, R4.reuse ;  /* 0x0000000149067824 */ /* 0x100fe200078e0204 */
[----:B------:R-:W-:Y:S01]  /*1cf0*/  STS [R31], R4 ;  /* 0x000000041f007388 */ /* 0x000fe20000000800 */
[--C-:B------:R-:W-:Y:S02]  /*1d00*/  IMAD.IADD R74, R74, 0x1, R4.reuse ;  /* 0x000000014a4a7824 */ /* 0x100fe400078e0204 */
[--C-:B------:R-:W-:Y:S01]  /*1d10*/  IMAD.IADD R8, R75, 0x1, R4.reuse ;  /* 0x000000014b087824 */ /* 0x100fe200078e0204 */
[----:B------:R-:W-:Y:S01]  /*1d20*/  STS [R31+0x4], R6 ;  /* 0x000004061f007388 */ /* 0x000fe20000000800 */
[--C-:B------:R-:W-:Y:S02]  /*1d30*/  IMAD.IADD R76, R76, 0x1, R4.reuse ;  /* 0x000000014c4c7824 */ /* 0x100fe400078e0204 */
[--C-:B------:R-:W-:Y:S01]  /*1d40*/  IMAD.IADD R10, R77, 0x1, R4.reuse ;  /* 0x000000014d0a7824 */ /* 0x100fe200078e0204 */
[----:B------:R-:W-:Y:S01]  /*1d50*/  STS [R31+0x8], R74 ;  /* 0x0000084a1f007388 */ /* 0x000fe20000000800 */
[----:B------:R-:W-:-:S02]  /*1d60*/  IMAD.IADD R78, R78, 0x1, R4 ;  /* 0x000000014e4e7824 */ /* 0x000fc400078e0204 */
[--C-:B------:R-:W-:Y:S01]  /*1d70*/  IMAD.IADD R106, R79, 0x1, R4.reuse ;  /* 0x000000014f6a7824 */ /* 0x100fe200078e0204 */
[----:B------:R-:W-:Y:S01]  /*1d80*/  STS [R31+0xc], R8 ;  /* 0x00000c081f007388 */ /* 0x000fe20000000800 */
        /* <DEDUP_REMOVED lines=36> */
[----:B------:R-:W-:-:S03]  /*1fd0*/  IMAD.IADD R104, R104, 0x1, R4 ;  /* 0x0000000168687824 */ /* 0x000fc600078e0204 */
[----:B------:R-:W-:Y:S04]  /*1fe0*/  STS [R31+0x40], R88 ;  /* 0x000040581f007388 */ /* 0x000fe80000000800 */
        /* <DEDUP_REMOVED lines=15> */
[----:B------:R-:W-:Y:S01]  /*20e0*/  STS [R31+0x80], R104 ;  /* 0x000080681f007388 */ /* 0x000fe20000000800 */
[----:B------:R-:W-:Y:S06]  /*20f0*/  BAR.SYNC.DEFER_BLOCKING 0x0 ;  /* 0x0000000000007b1d */ /* 0x000fec0000010000 */
[----:B------:R-:W0:Y:S04]  /*2100*/  LDS.U16 R5, [R36] ;  /* 0x0000000024057984 */ /* 0x000e280000000400 */
[----:B------:R-:W1:Y:S04]  /*2110*/  LDS.U16 R37, [R37] ;  /* 0x0000000025257984 */ /* 0x000e680000000400 */
[----:B------:R-:W2:Y:S04]  /*2120*/  LDS.U16 R39, [R39] ;  /* 0x0000000027277984 */ /* 0x000ea80000000400 */
[----:B------:R-:W3:Y:S04]  /*2130*/  LDS.U16 R41, [R41] ;  /* 0x0000000029297984 */ /* 0x000ee80000000400 */
[----:B------:R-:W4:Y:S04]  /*2140*/  LDS.U16 R43, [R43] ;  /* 0x000000002b2b7984 */ /* 0x000f280000000400 */
[----:B------:R-:W5:Y:S04]  /*2150*/  LDS.U16 R45, [R45] ;  /* 0x000000002d2d7984 */ /* 0x000f680000000400 */
[----:B------:R-:W5:Y:S04]  /*2160*/  LDS.U16 R47, [R47] ;  /* 0x000000002f2f7984 */ /* 0x000f680000000400 */
[----:B------:R-:W5:Y:S04]  /*2170*/  LDS.U16 R49, [R49] ;  /* 0x0000000031317984 */ /* 0x000f680000000400 */
[----:B------:R-:W5:Y:S04]  /*2180*/  LDS.U16 R51, [R51] ;  /* 0x0000000033337984 */ /* 0x000f680000000400 */
[----:B------:R-:W5:Y:S04]  /*2190*/  LDS.U16 R53, [R53] ;  /* 0x0000000035357984 */ /* 0x000f680000000400 */
[----:B------:R-:W5:Y:S01]  /*21a0*/  LDS.U16 R55, [R55] ;  /* 0x0000000037377984 */ /* 0x000f620000000400 */
[----:B0-----:R-:W-:-:S03]  /*21b0*/  IMAD.IADD R5, R34, 0x1, R5 ;  /* 0x0000000122057824 */ /* 0x001fc600078e0205 */
[----:B------:R-:W0:Y:S01]  /*21c0*/  LDS.U16 R57, [R57] ;  /* 0x0000000039397984 */ /* 0x000e220000000400 */
[----:B-1----:R-:W-:-:S03]  /*21d0*/  IMAD.IADD R37, R38, 0x1, R37 ;  /* 0x0000000126257824 */ /* 0x002fc600078e0225 */
[----:B------:R-:W1:Y:S01]  /*21e0*/  LDS.U16 R59, [R59] ;  /* 0x000000003b3b7984 */ /* 0x000e620000000400 */
[----:B--2---:R-:W-:-:S03]  /*21f0*/  IMAD.IADD R39, R40, 0x1, R39 ;  /* 0x0000000128277824 */ /* 0x004fc600078e0227 */
[----:B------:R-:W2:Y:S01]  /*2200*/  LDS.U16 R61, [R61] ;  /* 0x000000003d3d7984 */ /* 0x000ea20000000400 */
[----:B---3--:R-:W-:-:S03]  /*2210*/  IMAD.IADD R41, R42, 0x1, R41 ;  /* 0x000000012a297824 */ /* 0x008fc600078e0229 */
[----:B------:R-:W3:Y:S01]  /*2220*/  LDS.U16 R63, [R63] ;  /* 0x000000003f3f7984 */ /* 0x000ee20000000400 */
[----:B----4-:R-:W-:-:S03]  /*2230*/  IMAD.IADD R43, R44, 0x1, R43 ;  /* 0x000000012c2b7824 */ /* 0x010fc600078e022b */
[----:B------:R-:W4:Y:S01]  /*2240*/  LDS.U16 R65, [R65] ;  /* 0x0000000041417984 */ /* 0x000f220000000400 */
[----:B-----5:R-:W-:-:S03]  /*2250*/  IMAD.IADD R45, R46, 0x1, R45 ;  /* 0x000000012e2d7824 */ /* 0x020fc600078e022d */
[----:B------:R-:W5:Y:S01]  /*2260*/  LDS.U16 R67, [R67] ;  /* 0x0000000043437984 */ /* 0x000f620000000400 */
[----:B------:R-:W-:-:S03]  /*2270*/  IMAD.IADD R47, R48, 0x1, R47 ;  /* 0x00000001302f7824 */ /* 0x000fc600078e022f */
[----:B------:R-:W5:Y:S01]  /*2280*/  LDS.U16 R69, [R69] ;  /* 0x0000000045457984 */ /* 0x000f620000000400 */
[----:B------:R-:W-:-:S03]  /*2290*/  IMAD.IADD R49, R50, 0x1, R49 ;  /* 0x0000000132317824 */ /* 0x000fc600078e0231 */
[----:B------:R-:W5:Y:S01]  /*22a0*/  LDS.U16 R71, [R71] ;  /* 0x0000000047477984 */ /* 0x000f620000000400 */
[----:B------:R-:W-:Y:S02]  /*22b0*/  IMAD.IADD R51, R52, 0x1, R51 ;  /* 0x0000000134337824 */ /* 0x000fe400078e0233 */
[----:B------:R-:W-:Y:S02]  /*22c0*/  IMAD.IADD R53, R54, 0x1, R53 ;  /* 0x0000000136357824 */ /* 0x000fe400078e0235 */
[----:B------:R-:W-:Y:S02]  /*22d0*/  IMAD.IADD R55, R56, 0x1, R55 ;  /* 0x0000000138377824 */ /* 0x000fe400078e0237 */
[----:B0-----:R-:W-:Y:S02]  /*22e0*/  IMAD.IADD R57, R58, 0x1, R57 ;  /* 0x000000013a397824 */ /* 0x001fe400078e0239 */
[----:B-1----:R-:W-:Y:S02]  /*22f0*/  IMAD.IADD R59, R60, 0x1, R59 ;  /* 0x000000013c3b7824 */ /* 0x002fe400078e023b */
[----:B--2---:R-:W-:-:S02]  /*2300*/  IMAD.IADD R61, R62, 0x1, R61 ;  /* 0x000000013e3d7824 */ /* 0x004fc400078e023d */
[----:B---3--:R-:W-:Y:S02]  /*2310*/  IMAD.IADD R63, R64, 0x1, R63 ;  /* 0x00000001403f7824 */ /* 0x008fe400078e023f */
[----:B----4-:R-:W-:Y:S02]  /*2320*/  IMAD.IADD R65, R66, 0x1, R65 ;  /* 0x0000000142417824 */ /* 0x010fe400078e0241 */
[----:B-----5:R-:W-:Y:S02]  /*2330*/  IMAD.IADD R67, R68, 0x1, R67 ;  /* 0x0000000144437824 */ /* 0x020fe400078e0243 */
[----:B------:R-:W-:Y:S02]  /*2340*/  IMAD.IADD R69, R70, 0x1, R69 ;  /* 0x0000000146457824 */ /* 0x000fe400078e0245 */
[----:B------:R-:W-:Y:S01]  /*2350*/  IMAD.IADD R71, R72, 0x1, R71 ;  /* 0x0000000148477824 */ /* 0x000fe200078e0247 */
[----:B------:R-:W-:Y:S06]  /*2360*/  BAR.SYNC.DEFER_BLOCKING 0x0 ;  /* 0x0000000000007b1d */ /* 0x000fec0000010000 */
[----:B------:R-:W-:Y:S05]  /*2370*/  BRA.U UP0, `(.L_x_216) ;  /* 0x0000000100f87547 */ /* 0x000fea000b800000 */
[----:B------:R-:W-:Y:S01]  /*2380*/  LEA R5, R5, UR4, 0x2 ;  /* 0x0000000405057c11 */ /* 0x000fe2000f8e10ff */
[----:B------:R-:W-:Y:S01]  /*2390*/  UIADD3 UR8, UPT, UPT, UR8, 0x6, URZ ;  /* 0x0000000608087890 */ /* 0x000fe2000fffe0ff */
[----:B------:R-:W-:Y:S01]  /*23a0*/  LEA R4, R37, UR4, 0x2 ;  /* 0x0000000425047c11 */ /* 0x000fe2000f8e10ff */
[----:B------:R-:W-:Y:S01]  /*23b0*/  UIADD3 UR5, UPT, UPT, UR5, -0x6, URZ ;  /* 0xfffffffa05057890 */ /* 0x000fe2000fffe0ff */
[----:B------:R-:W-:Y:S01]  /*23c0*/  LEA R7, R39, UR4, 0x2 ;  /* 0x0000000427077c11 */ /* 0x000fe2000f8e10ff */
[----:B------:R0:W-:Y:S01]  /*23d0*/  STS [R5], R2 ;  /* 0x0000000205007388 */ /* 0x0001e20000000800 */
[----:B------:R-:W-:Y:S02]  /*23e0*/  LEA R6, R41, UR4, 0x2 ;  /* 0x0000000429067c11 */ /* 0x000fe4000f8e10ff */
[----:B------:R-:W-:Y:S01]  /*23f0*/  LEA R9, R43, UR4, 0x2 ;  /* 0x000000042b097c11 */ /* 0x000fe2000f8e10ff */
[----:B------:R1:W-:Y:S01]  /*2400*/  STS [R4], R3 ;  /* 0x0000000304007388 */ /* 0x0003e20000000800 */
[----:B------:R-:W-:-:S02]  /*2410*/  LEA R8, R45, UR4, 0x2 ;  /* 0x000000042d087c11 */ /* 0x000fc4000f8e10ff */
[----:B------:R-:W-:Y:S01]  /*2420*/  LEA R11, R47, UR4, 0x2 ;  /* 0x000000042f0b7c11 */ /* 0x000fe2000f8e10ff */
[----:B------:R2:W-:Y:S01]  /*2430*/  STS [R7], R12 ;  /* 0x0000000c07007388 */ /* 0x0005e20000000800 */
[----:B------:R-:W-:Y:S02]  /*2440*/  LEA R10, R49, UR4, 0x2 ;  /* 0x00000004310a7c11 */ /* 0x000fe4000f8e10ff */
[----:B0-----:R-:W-:Y:S01]  /*2450*/  LEA R5, R51, UR4, 0x2 ;  /* 0x0000000433057c11 */ /* 0x001fe2000f8e10ff */
[----:B------:R0:W-:Y:S01]  /*2460*/  STS [R6], R13 ;  /* 0x0000000d06007388 */ /* 0x0001e20000000800 */
[----:B------:R-:W-:Y:S02]  /*2470*/  LEA R2, R53, UR4, 0x2 ;  /* 0x0000000435027c11 */ /* 0x000fe4000f8e10ff */
[----:B-1----:R-:W-:Y:S01]  /*2480*/  LEA R3, R55, UR4, 0x2 ;  /* 0x0000000437037c11 */ /* 0x002fe2000f8e10ff */
[----:B------:R1:W-:Y:S01]  /*2490*/  STS [R9], R14 ;  /* 0x0000000e09007388 */ /* 0x0003e20000000800 */
[----:B------:R-:W-:-:S02]  /*24a0*/  LEA R4, R57, UR4, 0x2 ;  /* 0x0000000439047c11 */ /* 0x000fc4000f8e10ff */
[----:B--2---:R-:W-:Y:S01]  /*24b0*/  LEA R7, R59, UR4, 0x2 ;  /* 0x000000043b077c11 */ /* 0x004fe2000f8e10ff */
[----:B------:R2:W-:Y:S01]  /*24c0*/  STS [R8], R15 ;  /* 0x0000000f08007388 */ /* 0x0005e20000000800 */
[----:B0-----:R-:W-:-:S03]  /*24d0*/  LEA R6, R63, UR4, 0x2 ;  /* 0x000000043f067c11 */ /* 0x001fc6000f8e10ff */
[----:B------:R0:W-:Y:S01]  /*24e0*/  STS [R11], R16 ;  /* 0x000000100b007388 */ /* 0x0001e20000000800 */
[----:B-1----:R-:W-:-:S03]  /*24f0*/  LEA R9, R61, UR4, 0x2 ;  /* 0x000000043d097c11 */ /* 0x002fc6000f8e10ff */
[----:B------:R-:W-:Y:S01]  /*2500*/  STS [R10], R17 ;  /* 0x000000110a007388 */ /* 0x000fe20000000800 */
[----:B--2---:R-:W-:-:S03]  /*2510*/  LEA R8, R67, UR4, 0x2 ;  /* 0x0000000443087c11 */ /* 0x004fc6000f8e10ff */
[----:B------:R1:W-:Y:S01]  /*2520*/  STS [R5], R18 ;  /* 0x0000001205007388 */ /* 0x0003e20000000800 */
[----:B0-----:R-:W-:-:S03]  /*2530*/  LEA R11, R65, UR4, 0x2 ;  /* 0x00000004410b7c11 */ /* 0x001fc6000f8e10ff */
[----:B------:R0:W-:Y:S04]  /*2540*/  STS [R2], R19 ;  /* 0x0000001302007388 */ /* 0x0001e80000000800 */
[----:B------:R2:W-:Y:S01]  /*2550*/  STS [R3], R20 ;  /* 0x0000001403007388 */ /* 0x0005e20000000800 */
[----:B-1----:R-:W-:-:S03]  /*2560*/  LEA R5, R69, UR4, 0x2 ;  /* 0x0000000445057c11 */ /* 0x002fc6000f8e10ff */
[----:B------:R2:W-:Y:S01]  /*2570*/  STS [R4], R21 ;  /* 0x0000001504007388 */ /* 0x0005e20000000800 */
[----:B0-----:R-:W-:-:S03]  /*2580*/  LEA R19, R71, UR4, 0x2 ;  /* 0x0000000447137c11 */ /* 0x001fc6000f8e10ff */
[----:B------:R2:W-:Y:S04]  /*2590*/  STS [R7], R22 ;  /* 0x0000001607007388 */ /* 0x0005e80000000800 */
[----:B------:R2:W-:Y:S04]  /*25a0*/  STS [R9], R24 ;  /* 0x0000001809007388 */ /* 0x0005e80000000800 */
[----:B------:R2:W-:Y:S04]  /*25b0*/  STS [R6], R25 ;  /* 0x0000001906007388 */ /* 0x0005e80000000800 */
[----:B------:R2:W-:Y:S04]  /*25c0*/  STS [R11], R26 ;  /* 0x0000001a0b007388 */ /* 0x0005e80000000800 */
[----:B------:R2:W-:Y:S04]  /*25d0*/  STS [R8], R27 ;  /* 0x0000001b08007388 */ /* 0x0005e80000000800 */
[----:B------:R2:W-:Y:S04]  /*25e0*/  STS [R5], R28 ;  /* 0x0000001c05007388 */ /* 0x0005e80000000800 */
[----:B------:R2:W-:Y:S01]  /*25f0*/  STS [R19], R30 ;  /* 0x0000001e13007388 */ /* 0x0005e20000000800 */
[----:B------:R-:W-:Y:S06]  /*2600*/  BAR.SYNC.DEFER_BLOCKING 0x0 ;  /* 0x0000000000007b1d */ /* 0x000fec0000010000 */
[----:B------:R2:W0:Y:S04]  /*2610*/  LDS R2, [R33] ;  /* 0x0000000021027984 */ /* 0x0004280000000800 */
[----:B------:R2:W1:Y:S04]  /*2620*/  LDS R3, [R33+0x4] ;  /* 0x0000040021037984 */ /* 0x0004680000000800 */
[----:B------:R2:W3:Y:S04]  /*2630*/  LDS R12, [R33+0x8] ;  /* 0x00000800210c7984 */ /* 0x0004e80000000800 */
[----:B------:R2:W4:Y:S04]  /*2640*/  LDS R13, [R33+0xc] ;  /* 0x00000c00210d7984 */ /* 0x0005280000000800 */
[----:B------:R2:W0:Y:S04]  /*2650*/  LDS R14, [R33+0x10] ;  /* 0x00001000210e7984 */ /* 0x0004280000000800 */
        /* <DEDUP_REMOVED lines=13> */
[----:B------:R2:W0:Y:S01]  /*2730*/  LDS R30, [R33+0x48] ;  /* 0x00004800211e7984 */ /* 0x0004220000000800 */
[----:B------:R-:W-:Y:S06]  /*2740*/  BAR.SYNC.DEFER_BLOCKING 0x0 ;  /* 0x0000000000007b1d */ /* 0x000fec0000010000 */
[----:B-1-34-:R-:W-:Y:S05]  /*2750*/  BRA `(.L_x_217) ;  /* 0xffffffdc00f87947 */ /* 0x01afea000383ffff */
.L_x_216:
[----:B------:R-:W-:Y:S01]  /*2760*/  LEA R5, R5, UR4, 0x2 ;  /* 0x0000000405057c11 */ /* 0x000fe2000f8e10ff */
[C---:B------:R-:W-:Y:S01]  /*2770*/  IMAD R33, R0.reuse, -0x48, R33 ;  /* 0xffffffb800217824 */ /* 0x040fe200078e0221 */
[----:B------:R-:W-:Y:S01]  /*2780*/  LEA R4, R37, UR4, 0x2 ;  /* 0x0000000425047c11 */ /* 0x000fe2000f8e10ff */
[----:B------:R-:W-:Y:S01]  /*2790*/  VIADD R11, R0, 0x300 ;  /* 0x00000300000b7836 */ /* 0x000fe20000000000 */
[----:B------:R-:W-:Y:S01]  /*27a0*/  LEA R39, R39, UR4, 0x2 ;  /* 0x0000000427277c11 */ /* 0x000fe2000f8e10ff */
[----:B------:R0:W-:Y:S01]  /*27b0*/  STS [R5], R2 ;  /* 0x0000000205007388 */ /* 0x0001e20000000800 */
[----:B------:R-:W-:Y:S02]  /*27c0*/  LEA R6, R41, UR4, 0x2 ;  /* 0x0000000429067c11 */ /* 0x000fe4000f8e10ff */
[----:B------:R-:W-:Y:S01]  /*27d0*/  LEA R43, R43, UR4, 0x2 ;  /* 0x000000042b2b7c11 */ /* 0x000fe2000f8e10ff */
[----:B------:R1:W-:Y:S01]  /*27e0*/  STS [R4], R3 ;  /* 0x0000000304007388 */ /* 0x0003e20000000800 */
[----:B------:R-:W-:-:S02]  /*27f0*/  LEA R8, R45, UR4, 0x2 ;  /* 0x000000042d087c11 */ /* 0x000fc4000f8e10ff */
[----:B------:R-:W-:Y:S01]  /*2800*/  LEA R47, R47, UR4, 0x2 ;  /* 0x000000042f2f7c11 */ /* 0x000fe2000f8e10ff */
[----:B------:R-:W-:Y:S01]  /*2810*/  STS [R39], R12 ;  /* 0x0000000c27007388 */ /* 0x000fe20000000800 */
[----:B------:R-:W-:Y:S02]  /*2820*/  LEA R10, R49, UR4, 0x2 ;  /* 0x00000004310a7c11 */ /* 0x000fe4000f8e10ff */
[----:B------:R-:W-:Y:S01]  /*2830*/  LEA R51, R51, UR4, 0x2 ;  /* 0x0000000433337c11 */ /* 0x000fe2000f8e10ff */
[----:B------:R2:W-:Y:S01]  /*2840*/  STS [R6], R13 ;  /* 0x0000000d06007388 */ /* 0x0005e20000000800 */
[----:B0-----:R-:W-:Y:S02]  /*2850*/  LEA R2, R53, UR4, 0x2 ;  /* 0x0000000435027c11 */ /* 0x001fe4000f8e10ff */
[----:B------:R-:W-:Y:S01]  /*2860*/  LEA R55, R55, UR4, 0x2 ;  /* 0x0000000437377c11 */ /* 0x000fe2000f8e10ff */
[----:B------:R0:W-:Y:S01]  /*2870*/  STS [R43], R14 ;  /* 0x0000000e2b007388 */ /* 0x0001e20000000800 */
[----:B-1----:R-:W-:-:S02]  /*2880*/  LEA R4, R57, UR4, 0x2 ;  /* 0x0000000439047c11 */ /* 0x002fc4000f8e10ff */
[----:B------:R-:W-:Y:S01]  /*2890*/  LEA R59, R59, UR4, 0x2 ;  /* 0x000000043b3b7c11 */ /* 0x000fe2000f8e10ff */
[----:B------:R1:W-:Y:S01]  /*28a0*/  STS [R8], R15 ;  /* 0x0000000f08007388 */ /* 0x0003e20000000800 */
[----:B------:R-:W-:Y:S01]  /*28b0*/  LEA R61, R61, UR4, 0x2 ;  /* 0x000000043d3d7c11 */ /* 0x000fe2000f8e10ff */
[C---:B--2---:R-:W-:Y:S01]  /*28c0*/  VIADD R13, R0.reuse, 0x500 ;  /* 0x00000500000d7836 */ /* 0x044fe20000000000 */
[----:B------:R-:W-:Y:S01]  /*28d0*/  LEA R6, R63, UR4, 0x2 ;  /* 0x000000043f067c11 */ /* 0x000fe2000f8e10ff */
[----:B------:R-:W-:Y:S01]  /*28e0*/  STS [R47], R16 ;  /* 0x000000102f007388 */ /* 0x000fe20000000800 */
[----:B------:R-:W-:Y:S01]  /*28f0*/  LEA R65, R65, UR4, 0x2 ;  /* 0x0000000441417c11 */ /* 0x000fe2000f8e10ff */
[C---:B0-----:R-:W-:Y:S01]  /*2900*/  VIADD R14, R0.reuse, 0x700 ;  /* 0x00000700000e7836 */ /* 0x041fe20000000000 */
[----:B------:R-:W-:Y:S01]  /*2910*/  LEA R69, R69, UR4, 0x2 ;  /* 0x0000000445457c11 */ /* 0x000fe2000f8e10ff */
[----:B------:R0:W-:Y:S01]  /*2920*/  STS [R10], R17 ;  /* 0x000000110a007388 */ /* 0x0001e20000000800 */
[----:B------:R-:W-:Y:S01]  /*2930*/  LEA R71, R71, UR4, 0x2 ;  /* 0x0000000447477c11 */ /* 0x000fe2000f8e10ff */
[C---:B-1----:R-:W-:Y:S01]  /*2940*/  VIADD R8, R0.reuse, 0x100 ;  /* 0x0000010000087836 */ /* 0x042fe20000000000 */
[C---:B------:R-:W-:Y:S01]  /*2950*/  LOP3.LUT R12, R0.reuse, 0x400, RZ, 0xfc, !PT ;  /* 0x00000400000c7812 */ /* 0x040fe200078efcff */
[----:B------:R1:W-:Y:S04]  /*2960*/  STS [R51], R18 ;  /* 0x0000001233007388 */ /* 0x0003e80000000800 */
[----:B------:R2:W-:Y:S01]  /*2970*/  STS [R2], R19 ;  /* 0x0000001302007388 */ /* 0x0005e20000000800 */
[----:B0-----:R-:W-:Y:S01]  /*2980*/  LEA R10, R67, UR4, 0x2 ;  /* 0x00000004430a7c11 */ /* 0x001fe2000f8e10ff */
[----:B------:R-:W0:Y:S02]  /*2990*/  LDCU UR4, c[0x0][0x3a0] ;  /* 0x00007400ff0477ac */ /* 0x000e240008000800 */
[----:B------:R3:W-:Y:S01]  /*29a0*/  STS [R55], R20 ;  /* 0x0000001437007388 */ /* 0x0007e20000000800 */
[----:B-1----:R-:W-:-:S03]  /*29b0*/  VIADD R18, R0, 0xa00 ;  /* 0x00000a0000127836 */ /* 0x002fc60000000000 */
[----:B------:R-:W-:Y:S01]  /*29c0*/  STS [R4], R21 ;  /* 0x0000001504007388 */ /* 0x000fe20000000800 */
[----:B--2---:R-:W1:Y:S03]  /*29d0*/  LDC.64 R2, c[0x0][0x388] ;  /* 0x0000e200ff027b82 */ /* 0x004e660000000a00 */
[----:B------:R-:W-:Y:S01]  /*29e0*/  STS [R59], R22 ;  /* 0x000000163b007388 */ /* 0x000fe20000000800 */
[----:B---3--:R-:W-:-:S03]  /*29f0*/  VIADD R20, R0, 0xb00 ;  /* 0x00000b0000147836 */ /* 0x008fc60000000000 */
[----:B------:R-:W-:Y:S04]  /*2a00*/  STS [R61], R24 ;  /* 0x000000183d007388 */ /* 0x000fe80000000800 */
[----:B------:R-:W-:Y:S01]  /*2a10*/  STS [R6], R25 ;  /* 0x0000001906007388 */ /* 0x000fe20000000800 */
[----:B0-----:R-:W-:Y:S02]  /*2a20*/  ISETP.GE.U32.AND P1, PT, R8, UR4, PT ;  /* 0x0000000408007c0c */ /* 0x001fe4000bf26070 */
[----:B------:R-:W-:Y:S01]  /*2a30*/  ISETP.GE.U32.AND P3, PT, R11, UR4, PT ;  /* 0x000000040b007c0c */ /* 0x000fe2000bf66070 */
[----:B------:R-:W-:Y:S01]  /*2a40*/  STS [R65], R26 ;  /* 0x0000001a41007388 */ /* 0x000fe20000000800 */
[----:B------:R-:W-:Y:S01]  /*2a50*/  ISETP.GE.U32.AND P5, PT, R13, UR4, PT ;  /* 0x000000040d007c0c */ /* 0x000fe2000bfa6070 */
[----:B------:R-:W-:Y:S01]  /*2a60*/  VIADD R13, R0, 0x600 ;  /* 0x00000600000d7836 */ /* 0x000fe20000000000 */
[----:B------:R-:W-:Y:S01]  /*2a70*/  ISETP.GE.U32.AND P4, PT, R12, UR4, PT ;  /* 0x000000040c007c0c */ /* 0x000fe2000bf86070 */
[----:B------:R0:W-:Y:S01]  /*2a80*/  STS [R10], R27 ;  /* 0x0000001b0a007388 */ /* 0x0001e20000000800 */
[----:B------:R-:W-:-:S02]  /*2a90*/  ISETP.GE.U32.AND P0, PT, R14, UR4, PT ;  /* 0x000000040e007c0c */ /* 0x000fc4000bf06070 */
[----:B------:R-:W-:Y:S01]  /*2aa0*/  ISETP.GE.U32.AND P6, PT, R13, UR4, PT ;  /* 0x000000040d007c0c */ /* 0x000fe2000bfc6070 */
[----:B------:R-:W-:Y:S01]  /*2ab0*/  STS [R69], R28 ;  /* 0x0000001c45007388 */ /* 0x000fe20000000800 */
[C---:B------:R-:W-:Y:S01]  /*2ac0*/  LOP3.LUT R14, R0.reuse, 0x800, RZ, 0xfc, !PT ;  /* 0x00000800000e7812 */ /* 0x040fe200078efcff */
[C---:B-1----:R-:W-:Y:S02]  /*2ad0*/  IMAD.WIDE.U32 R2, R0.reuse, 0x4, R2 ;  /* 0x0000000400027825 */ /* 0x042fe400078e0002 */
[----:B------:R-:W-:Y:S02]  /*2ae0*/  STS [R71], R30 ;  /* 0x0000001e47007388 */ /* 0x000fe40000000800 */
[----:B0-----:R-:W-:Y:S01]  /*2af0*/  VIADD R10, R0, 0x200 ;  /* 0x00000200000a7836 */ /* 0x001fe20000000000 */
[----:B------:R-:W-:Y:S04]  /*2b00*/  BAR.SYNC.DEFER_BLOCKING 0x0 ;  /* 0x0000000000007b1d */ /* 0x000fe80000010000 */
[----:B------:R-:W-:-:S02]  /*2b10*/  ISETP.GE.U32.AND P2, PT, R10, UR4, PT ;  /* 0x000000040a007c0c */ /* 0x000fc4000bf46070 */
[----:B------:R-:W0:Y:S04]  /*2b20*/  LDS R4, [R33+0x400] ;  /* 0x0004000021047984 */ /* 0x000e280000000800 */
[----:B------:R-:W1:Y:S04]  /*2b30*/  LDS R5, [R33+0x800] ;  /* 0x0008000021057984 */ /* 0x000e680000000800 */
[----:B------:R-:W2:Y:S04]  /*2b40*/  LDS R6, [R33+0xc00] ;  /* 0x000c000021067984 */ /* 0x000ea80000000800 */
[----:B------:R-:W3:Y:S04]  /*2b50*/  LDS R7, [R33+0x1000] ;  /* 0x0010000021077984 */ /* 0x000ee80000000800 */
[----:B------:R-:W-:Y:S04]  /*2b60*/  LDS R8, [R33+0x1400] ;  /* 0x0014000021087984 */ /* 0x000fe80000000800 */
[----:B------:R-:W4:Y:S04]  /*2b70*/  LDS R9, [R33+0x1800] ;  /* 0x0018000021097984 */ /* 0x000f280000000800 */
[----:B------:R-:W-:Y:S04]  /*2b80*/  LDS R10, [R33+0x1c00] ;  /* 0x001c0000210a7984 */ /* 0x000fe80000000800 */
[----:B------:R-:W-:Y:S04]  /*2b90*/  LDS R12, [R33+0x2400] ;  /* 0x00240000210c7984 */ /* 0x000fe80000000800 */
[----:B------:R-:W5:Y:S04]  /*2ba0*/  LDS R11, [R33+0x2000] ;  /* 0x00200000210b7984 */ /* 0x000f680000000800 */
[----:B------:R-:W-:Y:S01]  /*2bb0*/  LDS R16, [R33+0x4400] ;  /* 0x0044000021107984 */ /* 0x000fe20000000800 */
[----:B0-----:R-:W-:-:S03]  /*2bc0*/  @!P1 LOP3.LUT R13, R4, 0x80000000, RZ, 0x3c, !PT ;  /* 0x80000000040d9812 */ /* 0x001fc600078e3cff */
[----:B------:R-:W0:Y:S01]  /*2bd0*/  LDS R4, [R33+0x2800] ;  /* 0x0028000021047984 */ /* 0x000e220000000800 */
[----:B-1----:R-:W-:-:S03]  /*2be0*/  @!P2 LOP3.LUT R15, R5, 0x80000000, RZ, 0x3c, !PT ;  /* 0x80000000050fa812 */ /* 0x002fc600078e3cff */
[----:B------:R-:W1:Y:S01]  /*2bf0*/  LDS R5, [R33+0x2c00] ;  /* 0x002c000021057984 */ /* 0x000e620000000800 */
[----:B--2---:R-:W-:-:S03]  /*2c00*/  @!P3 LOP3.LUT R17, R6, 0x80000000, RZ, 0x3c, !PT ;  /* 0x800000000611b812 */ /* 0x004fc600078e3cff */
[----:B------:R-:W-:Y:S01]  /*2c10*/  @!P2 STG.E desc[UR10][R2.64+0x800], R15 ;  /* 0x0008000f0200a986 */ /* 0x000fe2000c10190a */
[----:B------:R-:W-:Y:S02]  /*2c20*/  ISETP.GE.U32.AND P2, PT, R0, UR4, PT ;  /* 0x0000000400007c0c */ /* 0x000fe4000bf46070 */
[----:B---3--:R-:W-:Y:S01]  /*2c30*/  @!P4 LOP3.LUT R19, R7, 0x80000000, RZ, 0x3c, !PT ;  /* 0x800000000713c812 */ /* 0x008fe200078e3cff */
[----:B------:R-:W2:Y:S04]  /*2c40*/  LDS R6, [R33+0x3000] ;  /* 0x0030000021067984 */ /* 0x000ea80000000800 */
[----:B------:R-:W-:Y:S01]  /*2c50*/  @!P1 STG.E desc[UR10][R2.64+0x400], R13 ;  /* 0x0004000d02009986 */ /* 0x000fe2000c10190a */
[----:B------:R-:W-:Y:S01]  /*2c60*/  ISETP.GE.U32.AND P1, PT, R14, UR4, PT ;  /* 0x000000040e007c0c */ /* 0x000fe2000bf26070 */
[----:B------:R-:W-:Y:S01]  /*2c70*/  VIADD R14, R0, 0x900 ;  /* 0x00000900000e7836 */ /* 0x000fe20000000000 */
[----:B----4-:R-:W-:Y:S01]  /*2c80*/  @!P6 LOP3.LUT R9, R9, 0x80000000, RZ, 0x3c, !PT ;  /* 0x800000000909e812 */ /* 0x010fe200078e3cff */
[----:B------:R3:W-:Y:S03]  /*2c90*/  @!P3 STG.E desc[UR10][R2.64+0xc00], R17 ;  /* 0x000c00110200b986 */ /* 0x0007e6000c10190a */
[----:B------:R-:W-:Y:S01]  /*2ca0*/  ISETP.GE.U32.AND P3, PT, R14, UR4, PT ;  /* 0x000000040e007c0c */ /* 0x000fe2000bf66070 */
[----:B------:R-:W4:Y:S04]  /*2cb0*/  LDS R7, [R33+0x3400] ;  /* 0x0034000021077984 */ /* 0x000f280000000800 */
[----:B------:R-:W4:Y:S02]  /*2cc0*/  LDS R13, [R33+0x3800] ;  /* 0x00380000210d7984 */ /* 0x000f240000000800 */
[----:B-----5:R-:W-:-:S02]  /*2cd0*/  @!P1 LOP3.LUT R11, R11, 0x80000000, RZ, 0x3c, !PT ;  /* 0x800000000b0b9812 */ /* 0x020fc400078e3cff */
[----:B---3--:R-:W-:Y:S01]  /*2ce0*/  @!P5 LOP3.LUT R17, R8, 0x80000000, RZ, 0x3c, !PT ;  /* 0x800000000811d812 */ /* 0x008fe200078e3cff */
[----:B------:R-:W3:Y:S03]  /*2cf0*/  LDS R14, [R33+0x3c00] ;  /* 0x003c0000210e7984 */ /* 0x000ee60000000800 */
[----:B------:R-:W-:Y:S01]  /*2d00*/  @!P3 LOP3.LUT R21, R12, 0x80000000, RZ, 0x3c, !PT ;  /* 0x800000000c15b812 */ /* 0x000fe200078e3cff */
[----:B------:R-:W5:Y:S04]  /*2d10*/  LDS R15, [R33+0x4000] ;  /* 0x00400000210f7984 */ /* 0x000f680000000800 */
[----:B------:R-:W5:Y:S04]  /*2d20*/  @!P2 LDS R8, [R33] ;  /* 0x000000002108a984 */ /* 0x000f680000000800 */
[----:B------:R0:W-:Y:S01]  /*2d30*/  @!P4 STG.E desc[UR10][R2.64+0x1000], R19 ;  /* 0x001000130200c986 */ /* 0x0001e2000c10190a */
[----:B------:R-:W-:-:S02]  /*2d40*/  ISETP.GE.U32.AND P4, PT, R18, UR4, PT ;  /* 0x0000000412007c0c */ /* 0x000fc4000bf86070 */
[----:B------:R-:W-:Y:S01]  /*2d50*/  LOP3.LUT R18, R0, 0xc00, RZ, 0xfc, !PT ;  /* 0x00000c0000127812 */ /* 0x000fe200078efcff */
[----:B------:R-:W-:Y:S01]  /*2d60*/  @!P5 STG.E desc[UR10][R2.64+0x1400], R17 ;  /* 0x001400110200d986 */ /* 0x000fe2000c10190a */
[----:B------:R-:W-:-:S03]  /*2d70*/  ISETP.GE.U32.AND P5, PT, R20, UR4, PT ;  /* 0x0000000414007c0c */ /* 0x000fc6000bfa6070 */
[----:B------:R1:W-:Y:S01]  /*2d80*/  @!P6 STG.E desc[UR10][R2.64+0x1800], R9 ;  /* 0x001800090200e986 */ /* 0x0003e2000c10190a */
[----:B------:R-:W-:Y:S01]  /*2d90*/  ISETP.GE.U32.AND P6, PT, R18, UR4, PT ;  /* 0x0000000412007c0c */ /* 0x000fe2000bfc6070 */
[----:B------:R-:W-:Y:S01]  /*2da0*/  VIADD R18, R0, 0xe00 ;  /* 0x00000e0000127836 */ /* 0x000fe20000000000 */
[----:B0-----:R-:W-:Y:S01]  /*2db0*/  @!P0 LOP3.LUT R19, R10, 0x80000000, RZ, 0x3c, !PT ;  /* 0x800000000a138812 */ /* 0x001fe200078e3cff */
[----:B------:R-:W-:Y:S01]  /*2dc0*/  VIADD R10, R0, 0xd00 ;  /* 0x00000d00000a7836 */ /* 0x000fe20000000000 */
[----:B------:R-:W-:Y:S04]  /*2dd0*/  @!P3 STG.E desc[UR10][R2.64+0x2400], R21 ;  /* 0x002400150200b986 */ /* 0x000fe8000c10190a */
[----:B------:R-:W-:Y:S01]  /*2de0*/  @!P0 STG.E desc[UR10][R2.64+0x1c00], R19 ;  /* 0x001c001302008986 */ /* 0x000fe2000c10190a */
[----:B------:R-:W-:Y:S01]  /*2df0*/  ISETP.GE.U32.AND P0, PT, R10, UR4, PT ;  /* 0x000000040a007c0c */ /* 0x000fe2000bf06070 */
[----:B------:R-:W-:Y:S01]  /*2e00*/  VIADD R10, R0, 0xf00 ;  /* 0x00000f00000a7836 */ /* 0x000fe20000000000 */
[----:B-1----:R-:W-:Y:S01]  /*2e10*/  @!P4 LOP3.LUT R9, R4, 0x80000000, RZ, 0x3c, !PT ;  /* 0x800000000409c812 */ /* 0x002fe200078e3cff */
[----:B------:R2:W-:Y:S01]  /*2e20*/  @!P1 STG.E desc[UR10][R2.64+0x2000], R11 ;  /* 0x0020000b02009986 */ /* 0x0005e2000c10190a */
[----:B------:R-:W-:-:S02]  /*2e30*/  @!P5 LOP3.LUT R5, R5, 0x80000000, RZ, 0x3c, !PT ;  /* 0x800000000505d812 */ /* 0x000fc400078e3cff */
[----:B------:R-:W-:Y:S01]  /*2e40*/  ISETP.GE.U32.AND P3, PT, R10, UR4, PT ;  /* 0x000000040a007c0c */ /* 0x000fe2000bf66070 */
[C---:B------:R-:W-:Y:S01]  /*2e50*/  VIADD R10, R0.reuse, 0x1100 ;  /* 0x00001100000a7836 */ /* 0x040fe20000000000 */
[----:B------:R-:W-:Y:S01]  /*2e60*/  LOP3.LUT R4, R0, 0x1000, RZ, 0xfc, !PT ;  /* 0x0000100000047812 */ /* 0x000fe200078efcff */
[----:B------:R3:W-:Y:S01]  /*2e70*/  @!P4 STG.E desc[UR10][R2.64+0x2800], R9 ;  /* 0x002800090200c986 */ /* 0x0007e2000c10190a */
[----:B------:R-:W-:Y:S01]  /*2e80*/  ISETP.GE.U32.AND P1, PT, R18, UR4, PT ;  /* 0x0000000412007c0c */ /* 0x000fe2000bf26070 */
[----:B------:R-:W-:Y:S01]  /*2e90*/  VIADD R0, R0, 0x1200 ;  /* 0x0000120000007836 */ /* 0x000fe20000000000 */
[----:B------:R-:W-:Y:S01]  /*2ea0*/  ISETP.GE.U32.AND P4, PT, R4, UR4, PT ;  /* 0x0000000404007c0c */ /* 0x000fe2000bf86070 */
[----:B------:R0:W-:Y:S01]  /*2eb0*/  @!P5 STG.E desc[UR10][R2.64+0x2c00], R5 ;  /* 0x002c00050200d986 */ /* 0x0001e2000c10190a */
[----:B------:R-:W-:Y:S02]  /*2ec0*/  ISETP.GE.U32.AND P5, PT, R10, UR4, PT ;  /* 0x000000040a007c0c */ /* 0x000fe4000bfa6070 */
[----:B--2---:R-:W-:-:S02]  /*2ed0*/  @!P6 LOP3.LUT R11, R6, 0x80000000, RZ, 0x3c, !PT ;  /* 0x80000000060be812 */ /* 0x004fc400078e3cff */
[----:B----4-:R-:W-:-:S03]  /*2ee0*/  @!P0 LOP3.LUT R7, R7, 0x80000000, RZ, 0x3c, !PT ;  /* 0x8000000007078812 */ /* 0x010fc600078e3cff */
[----:B------:R1:W-:Y:S01]  /*2ef0*/  @!P6 STG.E desc[UR10][R2.64+0x3000], R11 ;  /* 0x0030000b0200e986 */ /* 0x0003e2000c10190a */
[----:B------:R-:W-:Y:S02]  /*2f00*/  ISETP.GE.U32.AND P6, PT, R0, UR4, PT ;  /* 0x0000000400007c0c */ /* 0x000fe4000bfc6070 */
[----:B------:R-:W-:Y:S01]  /*2f10*/  @!P1 LOP3.LUT R13, R13, 0x80000000, RZ, 0x3c, !PT ;  /* 0x800000000d0d9812 */ /* 0x000fe200078e3cff */
[----:B------:R1:W-:Y:S01]  /*2f20*/  @!P0 STG.E desc[UR10][R2.64+0x3400], R7 ;  /* 0x0034000702008986 */ /* 0x0003e2000c10190a */
[----:B---3--:R-:W-:Y:S02]  /*2f30*/  @!P3 LOP3.LUT R9, R14, 0x80000000, RZ, 0x3c, !PT ;  /* 0x800000000e09b812 */ /* 0x008fe400078e3cff */
[----:B-----5:R-:W-:Y:S01]  /*2f40*/  @!P4 LOP3.LUT R15, R15, 0x80000000, RZ, 0x3c, !PT ;  /* 0x800000000f0fc812 */ /* 0x020fe200078e3cff */
[----:B------:R1:W-:Y:S01]  /*2f50*/  @!P1 STG.E desc[UR10][R2.64+0x3800], R13 ;  /* 0x0038000d02009986 */ /* 0x0003e2000c10190a */
[----:B------:R-:W-:Y:S02]  /*2f60*/  @!P5 LOP3.LUT R17, R16, 0x80000000, RZ, 0x3c, !PT ;  /* 0x800000001011d812 */ /* 0x000fe400078e3cff */
[----:B0-----:R-:W-:Y:S01]  /*2f70*/  @!P2 LOP3.LUT R5, R8, 0x80000000, RZ, 0x3c, !PT ;  /* 0x800000000805a812 */ /* 0x001fe200078e3cff */
[----:B------:R1:W-:Y:S04]  /*2f80*/  @!P3 STG.E desc[UR10][R2.64+0x3c00], R9 ;  /* 0x003c00090200b986 */ /* 0x0003e8000c10190a */
[----:B------:R1:W-:Y:S04]  /*2f90*/  @!P4 STG.E desc[UR10][R2.64+0x4000], R15 ;  /* 0x0040000f0200c986 */ /* 0x0003e8000c10190a */
[----:B------:R1:W-:Y:S04]  /*2fa0*/  @!P5 STG.E desc[UR10][R2.64+0x4400], R17 ;  /* 0x004400110200d986 */ /* 0x0003e8000c10190a */
[----:B------:R1:W-:Y:S01]  /*2fb0*/  @!P2 STG.E desc[UR10][R2.64], R5 ;  /* 0x000000050200a986 */ /* 0x0003e2000c10190a */
[----:B------:R-:W-:Y:S05]  /*2fc0*/  @P6 EXIT ;  /* 0x000000000000694d */ /* 0x000fea0003800000 */
[----:B------:R-:W1:Y:S02]  /*2fd0*/  LDS R33, [R33+0x4800] ;  /* 0x0048000021217984 */ /* 0x000e640000000800 */
[----:B-1----:R-:W-:-:S05]  /*2fe0*/  LOP3.LUT R5, R33, 0x80000000, RZ, 0x3c, !PT ;  /* 0x8000000021057812 */ /* 0x002fca00078e3cff */
[----:B------:R-:W-:Y:S01]  /*2ff0*/  STG.E desc[UR10][R2.64+0x4800], R5 ;  /* 0x0048000502007986 */ /* 0x000fe2000c10190a */
[----:B------:R-:W-:Y:S05]  /*3000*/  EXIT ;  /* 0x000000000000794d */ /* 0x000fea0003800000 */
.L_x_218:
        /* <DEDUP_REMOVED lines=15> */
.L_x_223:


//--------------------- .text._ZN3cub18CUB_300001_SM_10006detail11EmptyKernelIvEEvv --------------------------
	.section	.text._ZN3cub18CUB_300001_SM_10006detail11EmptyKernelIvEEvv,"ax",@progbits
	.align	128
        .global         _ZN3cub18CUB_300001_SM_10006detail11EmptyKernelIvEEvv
        .type           _ZN3cub18CUB_300001_SM_10006detail11EmptyKernelIvEEvv,@function
        .size           _ZN3cub18CUB_300001_SM_10006detail11EmptyKernelIvEEvv,(.L_x_224 - _ZN3cub18CUB_300001_SM_10006detail11EmptyKernelIvEEvv)
        .other          _ZN3cub18CUB_300001_SM_10006detail11EmptyKernelIvEEvv,@"STO_CUDA_ENTRY STV_DEFAULT"
_ZN3cub18CUB_300001_SM_10006detail11EmptyKernelIvEEvv:
.text._ZN3cub18CUB_300001_SM_10006detail11EmptyKernelIvEEvv:
[----:B------:R-:W-:Y:S01]  /*0000*/  LDC R1, c[0x0][0x37c] ;  /* 0x0000df00ff017b82 */ /* 0x000fe20000000800 */
[----:B------:R-:W-:Y:S05]  /*0010*/  EXIT ;  /* 0x000000000000794d */ /* 0x000fea0003800000 */
.L_x_219:
        /* <DEDUP_REMOVED lines=14> */
.L_x_224:


//--------------------- .nv.shared._ZN3cub18CUB_300001_SM_10006detail10radix_sort29DeviceRadixSortOnesweepKernelINS1_5radix10policy_hubIiNS0_8NullTypeEjE10Policy1000ELNS0_9SortOrderE0EiS6_jiiNS1_21identity_decomposer_tEEEvPT5_SC_PT3_PKSD_PT1_PKSH_PT2_PKSL_T4_iiT6_ --------------------------
	.section	.nv.shared._ZN3cub18CUB_300001_SM_10006detail10radix_sort29DeviceRadixSortOnesweepKernelINS1_5radix10policy_hubIiNS0_8NullTypeEjE10Policy1000ELNS0_9SortOrderE0EiS6_jiiNS1_21identity_decomposer_tEEEvPT5_SC_PT3_PKSD_PT1_PKSH_PT2_PKSL_T4_iiT6_,"aw",@nobits
	.sectionflags	@""
	.align	16
.nv.shared._ZN3cub18CUB_300001_SM_10006detail10radix_sort29DeviceRadixSortOnesweepKernelINS1_5radix10policy_hubIiNS0_8NullTypeEjE10Policy1000ELNS0_9SortOrderE0EiS6_jiiNS1_21identity_decomposer_tEEEvPT5_SC_PT3_PKSD_PT1_PKSH_PT2_PKSL_T4_iiT6_:
	.zero		32768


//--------------------- .nv.shared.reserved.0     --------------------------
	.section	.nv.shared.reserved.0,"aw",@nobits
	.weak		__nv_reservedSMEM_offset_0_alias
	.size		__nv_reservedSMEM_offset_0_alias, 0, 64
	.other		__nv_reservedSMEM_offset_0_alias,@"STO_CUDA_RESERVED_SHARED STV_DEFAULT"
__nv_reservedSMEM_offset_0_alias:
	.zero		0
	.zero		64


//--------------------- .nv.global                --------------------------
	.section	.nv.global,"aw",@nobits
.nv.global:
	.type		_ZN30_INTERNAL_72538ae7_4_k_cu_main6thrust24THRUST_300001_SM_1000_NS12placeholders2_5E,@object
	.size		_ZN30_INTERNAL_72538ae7_4_k_cu_main6thrust24THRUST_300001_SM_1000_NS12placeholders2_5E,(_ZN30_INTERNAL_72538ae7_4_k_cu_main4cuda3std3__45__cpo6cbeginE - _ZN30_INTERNAL_72538ae7_4_k_cu_main6thrust24THRUST_300001_SM_1000_NS12placeholders2_5E)
_ZN30_INTERNAL_72538ae7_4_k_cu_main6thrust24THRUST_300001_SM_1000_NS12placeholders2_5E:
	.zero		1
	.type		_ZN30_INTERNAL_72538ae7_4_k_cu_main4cuda3std3__45__cpo6cbeginE,@object
	.size		_ZN30_INTERNAL_72538ae7_4_k_cu_main4cuda3std3__45__cpo6cbeginE,(_ZN30_INTERNAL_72538ae7_4_k_cu_main4cuda3std6ranges3__45__cpo6cbeginE - _ZN30_INTERNAL_72538ae7_4_k_cu_main4cuda3std3__45__cpo6cbeginE)
_ZN30_INTERNAL_72538ae7_4_k_cu_main4cuda3std3__45__cpo6cbeginE:
	.zero		1
	.type		_ZN30_INTERNAL_72538ae7_4_k_cu_main4cuda3std6ranges3__45__cpo6cbeginE,@object
	.size		_ZN30_INTERNAL_72538ae7_4_k_cu_main4cuda3std6ranges3__45__cpo6cbeginE,(_ZN30_INTERNAL_72538ae7_4_k_cu_main4cuda3std3__48in_placeE - _ZN30_INTERNAL_72538ae7_4_k_cu_main4cuda3std6ranges3__45__cpo6cbeginE)
_ZN30_INTERNAL_72538ae7_4_k_cu_main4cuda3std6ranges3__45__cpo6cbeginE:
	.zero		1
	.type		_ZN30_INTERNAL_72538ae7_4_k_cu_main4cuda3std3__48in_placeE,@object
	.size		_ZN30_INTERNAL_72538ae7_4_k_cu_main4cuda3std3__48in_placeE,(_ZN30_INTERNAL_72538ae7_4_k_cu_main4cuda3std6ranges3__45__cpo4sizeE - _ZN30_INTERNAL_72538ae7_4_k_cu_main4cuda3std3__48in_placeE)
_ZN30_INTERNAL_72538ae7_4_k_cu_main4cuda3std3__48in_placeE:
	.zero		1
	.type		_ZN30_INTERNAL_72538ae7_4_k_cu_main4cuda3std6ranges3__45__cpo4sizeE,@object
	.size		_ZN30_INTERNAL_72538ae7_4_k_cu_main4cuda3std6ranges3__45__cpo4sizeE,(_ZN30_INTERNAL_72538ae7_4_k_cu_main6thrust24THRUST_300001_SM_1000_NS12placeholders2_9E - _ZN30_INTERNAL_72538ae7_4_k_cu_main4cuda3std6ranges3__45__cpo4sizeE)
_ZN30_INTERNAL_72538ae7_4_k_cu_main4cuda3std6ranges3__45__cpo4sizeE:
	.zero		1
	.type		_ZN30_INTERNAL_72538ae7_4_k_cu_main6thrust24THRUST_300001_SM_1000_NS12placeholders2_9E,@object
	.size		_ZN30_INTERNAL_72538ae7_4_k_cu_main6thrust24THRUST_300001_SM_1000_NS12placeholders2_9E,(_ZN30_INTERNAL_72538ae7_4_k_cu_main4cuda3std3__45__cpo7crbeginE - _ZN30_INTERNAL_72538ae7_4_k_cu_main6thrust24THRUST_300001_SM_1000_NS12placeholders2_9E)
_ZN30_INTERNAL_72538ae7_4_k_cu_main6thrust24THRUST_300001_SM_1000_NS12placeholders2_9E:
	.zero		1
	.type		_ZN30_INTERNAL_72538ae7_4_k_cu_main4cuda3std3__45__cpo7crbeginE,@object
	.size		_ZN30_INTERNAL_72538ae7_4_k_cu_main4cuda3std3__45__cpo7crbeginE,(_ZN30_INTERNAL_72538ae7_4_k_cu_main4cuda3std6ranges3__45__cpo4nextE - _ZN30_INTERNAL_72538ae7_4_k_cu_main4cuda3std3__45__cpo7crbeginE)
_ZN30_INTERNAL_72538ae7_4_k_cu_main4cuda3std3__45__cpo7crbeginE:
	.zero		1
	.type		_ZN30_INTERNAL_72538ae7_4_k_cu_main4cuda3std6ranges3__45__cpo4nextE,@object
	.size		_ZN30_INTERNAL_72538ae7_4_k_cu_main4cuda3std6ranges3__45__cpo4nextE,(_ZN30_INTERNAL_72538ae7_4_k_cu_main4cuda3std6ranges3__45__cpo4swapE - _ZN30_INTERNAL_72538ae7_4_k_cu_main4cuda3std6ranges3__45__cpo4nextE)
_ZN30_INTERNAL_72538ae7_4_k_cu_main4cuda3std6ranges3__45__cpo4nextE:
	.zero		1
	.type		_ZN30_INTERNAL_72538ae7_4_k_cu_main4cuda3std6ranges3__45__cpo4swapE,@object
	.size		_ZN30_INTERNAL_72538ae7_4_k_cu_main4cuda3std6ranges3__45__cpo4swapE,(_ZN30_INTERNAL_72538ae7_4_k_cu_main6thrust24THRUST_300001_SM_1000_NS12placeholders2_1E - _ZN30_INTERNAL_72538ae7_4_k_cu_main4cuda3std6ranges3__45__cpo4swapE)
_ZN30_INTERNAL_72538ae7_4_k_cu_main4cuda3std6ranges3__45__cpo4swapE:
	.zero		1
	.type		_ZN30_INTERNAL_72538ae7_4_k_cu_main6thrust24THRUST_300001_SM_1000_NS12placeholders2_1E,@object
	.size		_ZN30_INTERNAL_72538ae7_4_k_cu_main6thrust24THRUST_300001_SM_1000_NS12placeholders2_1E,(_ZN30_INTERNAL_72538ae7_4_k_cu_main6thrust24THRUST_300001_SM_1000_NS12placeholders2_3E - _ZN30_INTERNAL_72538ae7_4_k_cu_main6thrust24THRUST_300001_SM_1000_NS12placeholders2_1E)
_ZN30_INTERNAL_72538ae7_4_k_cu_main6thrust24THRUST_300001_SM_1000_NS12placeholders2_1E:
	.zero		1
	.type		_ZN30_INTERNAL_72538ae7_4_k_cu_main6thrust24THRUST_300001_SM_1000_NS12placeholders2_3E,@object
	.size		_ZN30_INTERNAL_72538ae7_4_k_cu_main6thrust24THRUST_300001_SM_1000_NS12placeholders2_3E,(_ZN30_INTERNAL_72538ae7_4_k_cu_main4cuda3std3__45__cpo5beginE - _ZN30_INTERNAL_72538ae7_4_k_cu_main6thrust24THRUST_300001_SM_1000_NS12placeholders2_3E)
_ZN30_INTERNAL_72538ae7_4_k_cu_main6thrust24THRUST_300001_SM_1000_NS12placeholders2_3E:
	.zero		1
	.type		_ZN30_INTERNAL_72538ae7_4_k_cu_main4cuda3std3__45__cpo5beginE,@object
	.size		_ZN30_INTERNAL_72538ae7_4_k_cu_main4cuda3std3__45__cpo5beginE,(_ZN30_INTERNAL_72538ae7_4_k_cu_main4cuda3std6ranges3__45__cpo5beginE - _ZN30_INTERNAL_72538ae7_4_k_cu_main4cuda3std3__45__cpo5beginE)
_ZN30_INTERNAL_72538ae7_4_k_cu_main4cuda3std3__45__cpo5beginE:
	.zero		1
	.type		_ZN30_INTERNAL_72538ae7_4_k_cu_main4cuda3std6ranges3__45__cpo5beginE,@object
	.size		_ZN30_INTERNAL_72538ae7_4_k_cu_main4cuda3std6ranges3__45__cpo5beginE,(_ZN30_INTERNAL_72538ae7_4_k_cu_main4cuda3std3__432_GLOBAL__N__72538ae7_4_k_cu_main6ignoreE - _ZN30_INTERNAL_72538ae7_4_k_cu_main4cuda3std6ranges3__45__cpo5beginE)
_ZN30_INTERNAL_72538ae7_4_k_cu_main4cuda3std6ranges3__45__cpo5beginE:
	.zero		1
	.type		_ZN30_INTERNAL_72538ae7_4_k_cu_main4cuda3std3__432_GLOBAL__N__72538ae7_4_k_cu_main6ignoreE,@object
	.size		_ZN30_INTERNAL_72538ae7_4_k_cu_main4cuda3std3__432_GLOBAL__N__72538ae7_4_k_cu_main6ignoreE,(_ZN30_INTERNAL_72538ae7_4_k_cu_main4cuda3std6ranges3__45__cpo4dataE - _ZN30_INTERNAL_72538ae7_4_k_cu_main4cuda3std3__432_GLOBAL__N__72538ae7_4_k_cu_main6ignoreE)
_ZN30_INTERNAL_72538ae7_4_k_cu_main4cuda3std3__432_GLOBAL__N__72538ae7_4_k_cu_main6ignoreE:
	.zero		1
	.type		_ZN30_INTERNAL_72538ae7_4_k_cu_main4cuda3std6ranges3__45__cpo4dataE,@object
	.size		_ZN30_INTERNAL_72538ae7_4_k_cu_main4cuda3std6ranges3__45__cpo4dataE,(_ZN30_INTERNAL_72538ae7_4_k_cu_main6thrust24THRUST_300001_SM_1000_NS12placeholders2_7E - _ZN30_INTERNAL_72538ae7_4_k_cu_main4cuda3std6ranges3__45__cpo4dataE)
_ZN30_INTERNAL_72538ae7_4_k_cu_main4cuda3std6ranges3__45__cpo4dataE:
	.zero		1
	.type		_ZN30_INTERNAL_72538ae7_4_k_cu_main6thrust24THRUST_300001_SM_1000_NS12placeholders2_7E,@object
	.size		_ZN30_INTERNAL_72538ae7_4_k_cu_main6thrust24THRUST_300001_SM_1000_NS12placeholders2_7E,(_ZN30_INTERNAL_72538ae7_4_k_cu_main4cuda3std3__45__cpo6rbeginE - _ZN30_INTERNAL_72538ae7_4_k_cu_main6thrust24THRUST_300001_SM_1000_NS12placeholders2_7E)
_ZN30_INTERNAL_72538ae7_4_k_cu_main6thrust24THRUST_300001_SM_1000_NS12placeholders2_7E:
	.zero		1
	.type		_ZN30_INTERNAL_72538ae7_4_k_cu_main4cuda3std3__45__cpo6rbeginE,@object
	.size		_ZN30_INTERNAL_72538ae7_4_k_cu_main4cuda3std3__45__cpo6rbeginE,(_ZN30_INTERNAL_72538ae7_4_k_cu_main4cuda3std6ranges3__45__cpo7advanceE - _ZN30_INTERNAL_72538ae7_4_k_cu_main4cuda3std3__45__cpo6rbeginE)
_ZN30_INTERNAL_72538ae7_4_k_cu_main4cuda3std3__45__cpo6rbeginE:
	.zero		1
	.type		_ZN30_INTERNAL_72538ae7_4_k_cu_main4cuda3std6ranges3__45__cpo7advanceE,@object
	.size		_ZN30_INTERNAL_72538ae7_4_k_cu_main4cuda3std6ranges3__45__cpo7advanceE,(_ZN30_INTERNAL_72538ae7_4_k_cu_main4cuda3std3__47nulloptE - _ZN30_INTERNAL_72538ae7_4_k_cu_main4cuda3std6ranges3__45__cpo7advanceE)
_ZN30_INTERNAL_72538ae7_4_k_cu_main4cuda3std6ranges3__45__cpo7advanceE:
	.zero		1
	.type		_ZN30_INTERNAL_72538ae7_4_k_cu_main4cuda3std3__47nulloptE,@object
	.size		_ZN30_INTERNAL_72538ae7_4_k_cu_main4cuda3std3__47nulloptE,(_ZN30_INTERNAL_72538ae7_4_k_cu_main4cuda3std6ranges3__45__cpo8distanceE - _ZN30_INTERNAL_72538ae7_4_k_cu_main4cuda3std3__47nulloptE)
_ZN30_INTERNAL_72538ae7_4_k_cu_main4cuda3std3__47nulloptE:
	.zero		1
	.type		_ZN30_INTERNAL_72538ae7_4_k_cu_main4cuda3std6ranges3__45__cpo8distanceE,@object
	.size		_ZN30_INTERNAL_72538ae7_4_k_cu_main4cuda3std6ranges3__45__cpo8distanceE,(_ZN30_INTERNAL_72538ae7_4_k_cu_main6thrust24THRUST_300001_SM_1000_NS12placeholders2_6E - _ZN30_INTERNAL_72538ae7_4_k_cu_main4cuda3std6ranges3__45__cpo8distanceE)
_ZN30_INTERNAL_72538ae7_4_k_cu_main4cuda3std6ranges3__45__cpo8distanceE:
	.zero		1
	.type		_ZN30_INTERNAL_72538ae7_4_k_cu_main6thrust24THRUST_300001_SM_1000_NS12placeholders2_6E,@object
	.size		_ZN30_INTERNAL_72538ae7_4_k_cu_main6thrust24THRUST_300001_SM_1000_NS12placeholders2_6E,(_ZN30_INTERNAL_72538ae7_4_k_cu_main4cuda3std3__45__cpo4cendE - _ZN30_INTERNAL_72538ae7_4_k_cu_main6thrust24THRUST_300001_SM_1000_NS12placeholders2_6E)
_ZN30_INTERNAL_72538ae7_4_k_cu_main6thrust24THRUST_300001_SM_1000_NS12placeholders2_6E:
	.zero		1
	.type		_ZN30_INTERNAL_72538ae7_4_k_cu_main4cuda3std3__45__cpo4cendE,@object
	.size		_ZN30_INTERNAL_72538ae7_4_k_cu_main4cuda3std3__45__cpo4cendE,(_ZN30_INTERNAL_72538ae7_4_k_cu_main4cuda3std6ranges3__45__cpo4cendE - _ZN30_INTERNAL_72538ae7_4_k_cu_main4cuda3std3__45__cpo4cendE)
_ZN30_INTERNAL_72538ae7_4_k_cu_main4cuda3std3__45__cpo4cendE:
	.zero		1
	.type		_ZN30_INTERNAL_72538ae7_4_k_cu_main4cuda3std6ranges3__45__cpo4cendE,@object
	.size		_ZN30_INTERNAL_72538ae7_4_k_cu_main4cuda3std6ranges3__45__cpo4cendE,(_ZN30_INTERNAL_72538ae7_4_k_cu_main4cuda3std3__420unreachable_sentinelE - _ZN30_INTERNAL_72538ae7_4_k_cu_main4cuda3std6ranges3__45__cpo4cendE)
_ZN30_INTERNAL_72538ae7_4_k_cu_main4cuda3std6ranges3__45__cpo4cendE:
	.zero		1
	.type		_ZN30_INTERNAL_72538ae7_4_k_cu_main4cuda3std3__420unreachable_sentinelE,@object
	.size		_ZN30_INTERNAL_72538ae7_4_k_cu_main4cuda3std3__420unreachable_sentinelE,(_ZN30_INTERNAL_72538ae7_4_k_cu_main4cuda3std6ranges3__45__cpo5ssizeE - _ZN30_INTERNAL_72538ae7_4_k_cu_main4cuda3std3__420unreachable_sentinelE)
_ZN30_INTERNAL_72538ae7_4_k_cu_main4cuda3std3__420unreachable_sentinelE:
	.zero		1
	.type		_ZN30_INTERNAL_72538ae7_4_k_cu_main4cuda3std6ranges3__45__cpo5ssizeE,@object
	.size		_ZN30_INTERNAL_72538ae7_4_k_cu_main4cuda3std6ranges3__45__cpo5ssizeE,(_ZN30_INTERNAL_72538ae7_4_k_cu_main6thrust24THRUST_300001_SM_1000_NS12placeholders3_10E - _ZN30_INTERNAL_72538ae7_4_k_cu_main4cuda3std6ranges3__45__cpo5ssizeE)
_ZN30_INTERNAL_72538ae7_4_k_cu_main4cuda3std6ranges3__45__cpo5ssizeE:
	.zero		1
	.type		_ZN30_INTERNAL_72538ae7_4_k_cu_main6thrust24THRUST_300001_SM_1000_NS12placeholders3_10E,@object
	.size		_ZN30_INTERNAL_72538ae7_4_k_cu_main6thrust24THRUST_300001_SM_1000_NS12placeholders3_10E,(_ZN30_INTERNAL_72538ae7_4_k_cu_main4cuda3std3__45__cpo5crendE - _ZN30_INTERNAL_72538ae7_4_k_cu_main6thrust24THRUST_300001_SM_1000_NS12placeholders3_10E)
_ZN30_INTERNAL_72538ae7_4_k_cu_main6thrust24THRUST_300001_SM_1000_NS12placeholders3_10E:
	.zero		1
	.type		_ZN30_INTERNAL_72538ae7_4_k_cu_main4cuda3std3__45__cpo5crendE,@object
	.size		_ZN30_INTERNAL_72538ae7_4_k_cu_main4cuda3std3__45__cpo5crendE,(_ZN30_INTERNAL_72538ae7_4_k_cu_main4cuda3std6ranges3__45__cpo4prevE - _ZN30_INTERNAL_72538ae7_4_k_cu_main4cuda3std3__45__cpo5crendE)
_ZN30_INTERNAL_72538ae7_4_k_cu_main4cuda3std3__45__cpo5crendE:
	.zero		1
	.type		_ZN30_INTERNAL_72538ae7_4_k_cu_main4cuda3std6ranges3__45__cpo4prevE,@object
	.size		_ZN30_INTERNAL_72538ae7_4_k_cu_main4cuda3std6ranges3__45__cpo4prevE,(_ZN30_INTERNAL_72538ae7_4_k_cu_main4cuda3std6ranges3__45__cpo9iter_moveE - _ZN30_INTERNAL_72538ae7_4_k_cu_main4cuda3std6ranges3__45__cpo4prevE)
_ZN30_INTERNAL_72538ae7_4_k_cu_main4cuda3std6ranges3__45__cpo4prevE:
	.zero		1
	.type		_ZN30_INTERNAL_72538ae7_4_k_cu_main4cuda3std6ranges3__45__cpo9iter_moveE,@object
	.size		_ZN30_INTERNAL_72538ae7_4_k_cu_main4cuda3std6ranges3__45__cpo9iter_moveE,(_ZN30_INTERNAL_72538ae7_4_k_cu_main6thrust24THRUST_300001_SM_1000_NS12placeholders2_2E - _ZN30_INTERNAL_72538ae7_4_k_cu_main4cuda3std6ranges3__45__cpo9iter_moveE)
_ZN30_INTERNAL_72538ae7_4_k_cu_main4cuda3std6ranges3__45__cpo9iter_moveE:
	.zero		1
	.type		_ZN30_INTERNAL_72538ae7_4_k_cu_main6thrust24THRUST_300001_SM_1000_NS12placeholders2_2E,@object
	.size		_ZN30_INTERNAL_72538ae7_4_k_cu_main6thrust24THRUST_300001_SM_1000_NS12placeholders2_2E,(_ZN30_INTERNAL_72538ae7_4_k_cu_main6thrust24THRUST_300001_SM_1000_NS12placeholders2_4E - _ZN30_INTERNAL_72538ae7_4_k_cu_main6thrust24THRUST_300001_SM_1000_NS12placeholders2_2E)
_ZN30_INTERNAL_72538ae7_4_k_cu_main6thrust24THRUST_300001_SM_1000_NS12placeholders2_2E:
	.zero		1
	.type		_ZN30_INTERNAL_72538ae7_4_k_cu_main6thrust24THRUST_300001_SM_1000_NS12placeholders2_4E,@object
	.size		_ZN30_INTERNAL_72538ae7_4_k_cu_main6thrust24THRUST_300001_SM_1000_NS12placeholders2_4E,(_ZN30_INTERNAL_72538ae7_4_k_cu_main4cuda3std3__45__cpo3endE - _ZN30_INTERNAL_72538ae7_4_k_cu_main6thrust24THRUST_300001_SM_1000_NS12placeholders2_4E)
_ZN30_INTERNAL_72538ae7_4_k_cu_main6thrust24THRUST_300001_SM_1000_NS12placeholders2_4E:
	.zero		1
	.type		_ZN30_INTERNAL_72538ae7_4_k_cu_main4cuda3std3__45__cpo3endE,@object
	.size		_ZN30_INTERNAL_72538ae7_4_k_cu_main4cuda3std3__45__cpo3endE,(_ZN30_INTERNAL_72538ae7_4_k_cu_main4cuda3std6ranges3__45__cpo3endE - _ZN30_INTERNAL_72538ae7_4_k_cu_main4cuda3std3__45__cpo3endE)
_ZN30_INTERNAL_72538ae7_4_k_cu_main4cuda3std3__45__cpo3endE:
	.zero		1
	.type		_ZN30_INTERNAL_72538ae7_4_k_cu_main4cuda3std6ranges3__45__cpo3endE,@object
	.size		_ZN30_INTERNAL_72538ae7_4_k_cu_main4cuda3std6ranges3__45__cpo3endE,(_ZN30_INTERNAL_72538ae7_4_k_cu_main4cuda3std3__419piecewise_constructE - _ZN30_INTERNAL_72538ae7_4_k_cu_main4cuda3std6ranges3__45__cpo3endE)
_ZN30_INTERNAL_72538ae7_4_k_cu_main4cuda3std6ranges3__45__cpo3endE:
	.zero		1
	.type		_ZN30_INTERNAL_72538ae7_4_k_cu_main4cuda3std3__419piecewise_constructE,@object
	.size		_ZN30_INTERNAL_72538ae7_4_k_cu_main4cuda3std3__419piecewise_constructE,(_ZN30_INTERNAL_72538ae7_4_k_cu_main4cuda3std6ranges3__45__cpo5cdataE - _ZN30_INTERNAL_72538ae7_4_k_cu_main4cuda3std3__419piecewise_constructE)
_ZN30_INTERNAL_72538ae7_4_k_cu_main4cuda3std3__419piecewise_constructE:
	.zero		1
	.type		_ZN30_INTERNAL_72538ae7_4_k_cu_main4cuda3std6ranges3__45__cpo5cdataE,@object
	.size		_ZN30_INTERNAL_72538ae7_4_k_cu_main4cuda3std6ranges3__45__cpo5cdataE,(_ZN30_INTERNAL_72538ae7_4_k_cu_main6thrust24THRUST_300001_SM_1000_NS12placeholders2_8E - _ZN30_INTERNAL_72538ae7_4_k_cu_main4cuda3std6ranges3__45__cpo5cdataE)
_ZN30_INTERNAL_72538ae7_4_k_cu_main4cuda3std6ranges3__45__cpo5cdataE:
	.zero		1
	.type		_ZN30_INTERNAL_72538ae7_4_k_cu_main6thrust24THRUST_300001_SM_1000_NS12placeholders2_8E,@object
	.size		_ZN30_INTERNAL_72538ae7_4_k_cu_main6thrust24THRUST_300001_SM_1000_NS12placeholders2_8E,(_ZN30_INTERNAL_72538ae7_4_k_cu_main4cuda3std3__45__cpo4rendE - _ZN30_INTERNAL_72538ae7_4_k_cu_main6thrust24THRUST_300001_SM_1000_NS12placeholders2_8E)
_ZN30_INTERNAL_72538ae7_4_k_cu_main6thrust24THRUST_300001_SM_1000_NS12placeholders2_8E:
	.zero		1
	.type		_ZN30_INTERNAL_72538ae7_4_k_cu_main4cuda3std3__45__cpo4rendE,@object
	.size		_ZN30_INTERNAL_72538ae7_4_k_cu_main4cuda3std3__45__cpo4rendE,(_ZN30_INTERNAL_72538ae7_4_k_cu_main4cuda3std6ranges3__45__cpo9iter_swapE - _ZN30_INTERNAL_72538ae7_4_k_cu_main4cuda3std3__45__cpo4rendE)
_ZN30_INTERNAL_72538ae7_4_k_cu_main4cuda3std3__45__cpo4rendE:
	.zero		1
	.type		_ZN30_INTERNAL_72538ae7_4_k_cu_main4cuda3std6ranges3__45__cpo9iter_swapE,@object
	.size		_ZN30_INTERNAL_72538ae7_4_k_cu_main4cuda3std6ranges3__45__cpo9iter_swapE,(_ZN30_INTERNAL_72538ae7_4_k_cu_main4cuda3std3__48unexpectE - _ZN30_INTERNAL_72538ae7_4_k_cu_main4cuda3std6ranges3__45__cpo9iter_swapE)
_ZN30_INTERNAL_72538ae7_4_k_cu_main4cuda3std6ranges3__45__cpo9iter_swapE:
	.zero		1
	.type		_ZN30_INTERNAL_72538ae7_4_k_cu_main4cuda3std3__48unexpectE,@object
	.size		_ZN30_INTERNAL_72538ae7_4_k_cu_main4cuda3std3__48unexpectE,(_ZN30_INTERNAL_72538ae7_4_k_cu_main6thrust24THRUST_300001_SM_1000_NS6system6detail10sequential3seqE - _ZN30_INTERNAL_72538ae7_4_k_cu_main4cuda3std3__48unexpectE)
_ZN30_INTERNAL_72538ae7_4_k_cu_main4cuda3std3__48unexpectE:
	.zero		1
	.type		_ZN30_INTERNAL_72538ae7_4_k_cu_main6thrust24THRUST_300001_SM_1000_NS6system6detail10sequential3seqE,@object
	.size		_ZN30_INTERNAL_72538ae7_4_k_cu_main6thrust24THRUST_300001_SM_1000_NS6system6detail10sequential3seqE,(.L_29 - _ZN30_INTERNAL_72538ae7_4_k_cu_main6thrust24THRUST_300001_SM_1000_NS6system6detail10sequential3seqE)
_ZN30_INTERNAL_72538ae7_4_k_cu_main6thrust24THRUST_300001_SM_1000_NS6system6detail10sequential3seqE:
	.zero		1
.L_29:


//--------------------- .nv.shared._ZN3cub18CUB_300001_SM_10006detail10radix_sort33DeviceRadixSortExclusiveSumKernelINS1_5radix10policy_hubIiNS0_8NullTypeEjE10Policy1000EjEEvPT0_ --------------------------
	.section	.nv.shared._ZN3cub18CUB_300001_SM_10006detail10radix_sort33DeviceRadixSortExclusiveSumKernelINS1_5radix10policy_hubIiNS0_8NullTypeEjE10Policy1000EjEEvPT0_,"aw",@nobits
	.sectionflags	@""
	.align	16
.nv.shared._ZN3cub18CUB_300001_SM_10006detail10radix_sort33DeviceRadixSortExclusiveSumKernelINS1_5radix10policy_hubIiNS0_8NullTypeEjE10Policy1000EjEEvPT0_:
	.zero		2208


//--------------------- .nv.shared._ZN3cub18CUB_300001_SM_10006detail10radix_sort30DeviceRadixSortHistogramKernelINS1_5radix10policy_hubIiNS0_8NullTypeEjE10Policy1000ELNS0_9SortOrderE0EijNS1_21identity_decomposer_tEEEvPT2_PKT1_SB_iiT3_ --------------------------
	.section	.nv.shared._ZN3cub18CUB_300001_SM_10006detail10radix_sort30DeviceRadixSortHistogramKernelINS1_5radix10policy_hubIiNS0_8NullTypeEjE10Policy1000ELNS0_9SortOrderE0EijNS1_21identity_decomposer_tEEEvPT2_PKT1_SB_iiT3_,"aw",@nobits
	.sectionflags	@""
	.align	4
.nv.shared._ZN3cub18CUB_300001_SM_10006detail10radix_sort30DeviceRadixSortHistogramKernelINS1_5radix10policy_hubIiNS0_8NullTypeEjE10Policy1000ELNS0_9SortOrderE0EijNS1_21identity_decomposer_tEEEvPT2_PKT1_SB_iiT3_:
	.zero		5120


//--------------------- .nv.shared._ZN3cub18CUB_300001_SM_10006detail10radix_sort31DeviceRadixSortSingleTileKernelINS1_5radix10policy_hubIiNS0_8NullTypeEjE10Policy1000ELNS0_9SortOrderE0EiS6_jNS1_21identity_decomposer_tEEEvPKT1_PSB_PKT2_PSF_T3_iiT4_ --------------------------
	.section	.nv.shared._ZN3cub18CUB_300001_SM_10006detail10radix_sort31DeviceRadixSortSingleTileKernelINS1_5radix10policy_hubIiNS0_8NullTypeEjE10Policy1000ELNS0_9SortOrderE0EiS6_jNS1_21identity_decomposer_tEEEvPKT1_PSB_PKT2_PSF_T3_iiT4_,"aw",@nobits
	.sectionflags	@""
	.align	16
.nv.shared._ZN3cub18CUB_300001_SM_10006detail10radix_sort31DeviceRadixSortSingleTileKernelINS1_5radix10policy_hubIiNS0_8NullTypeEjE10Policy1000ELNS0_9SortOrderE0EiS6_jNS1_21identity_decomposer_tEEEvPKT1_PSB_PKT2_PSF_T3_iiT4_:
	.zero		34880


//--------------------- .nv.constant0._ZN3cub18CUB_300001_SM_10006detail10radix_sort29DeviceRadixSortOnesweepKernelINS1_5radix10policy_hubIiNS0_8NullTypeEjE10Policy1000ELNS0_9SortOrderE0EiS6_jiiNS1_21identity_decomposer_tEEEvPT5_SC_PT3_PKSD_PT1_PKSH_PT2_PKSL_T4_iiT6_ --------------------------
	.section	.nv.constant0._ZN3cub18CUB_300001_SM_10006detail10radix_sort29DeviceRadixSortOnesweepKernelINS1_5radix10policy_hubIiNS0_8NullTypeEjE10Policy1000ELNS0_9SortOrderE0EiS6_jiiNS1_21identity_decomposer_tEEEvPT5_SC_PT3_PKSD_PT1_PKSH_PT2_PKSL_T4_iiT6_,"a",@progbits
	.sectionflags	@""
	.align	4
.nv.constant0._ZN3cub18CUB_300001_SM_10006detail10radix_sort29DeviceRadixSortOnesweepKernelINS1_5radix10policy_hubIiNS0_8NullTypeEjE10Policy1000ELNS0_9SortOrderE0EiS6_jiiNS1_21identity_decomposer_tEEEvPT5_SC_PT3_PKSD_PT1_PKSH_PT2_PKSL_T4_iiT6_:
	.zero		973


//--------------------- .nv.constant0._ZN3cub18CUB_300001_SM_10006detail10radix_sort33DeviceRadixSortExclusiveSumKernelINS1_5radix10policy_hubIiNS0_8NullTypeEjE10Policy1000EjEEvPT0_ --------------------------
	.section	.nv.constant0._ZN3cub18CUB_300001_SM_10006detail10radix_sort33DeviceRadixSortExclusiveSumKernelINS1_5radix10policy_hubIiNS0_8NullTypeEjE10Policy1000EjEEvPT0_,"a",@progbits
	.sectionflags	@""
	.align	4
.nv.constant0._ZN3cub18CUB_300001_SM_10006detail10radix_sort33DeviceRadixSortExclusiveSumKernelINS1_5radix10policy_hubIiNS0_8NullTypeEjE10Policy1000EjEEvPT0_:
	.zero		904


//--------------------- .nv.constant0._ZN3cub18CUB_300001_SM_10006detail10radix_sort30DeviceRadixSortHistogramKernelINS1_5radix10policy_hubIiNS0_8NullTypeEjE10Policy1000ELNS0_9SortOrderE0EijNS1_21identity_decomposer_tEEEvPT2_PKT1_SB_iiT3_ --------------------------
	.section	.nv.constant0._ZN3cub18CUB_300001_SM_10006detail10radix_sort30DeviceRadixSortHistogramKernelINS1_5radix10policy_hubIiNS0_8NullTypeEjE10Policy1000ELNS0_9SortOrderE0EijNS1_21identity_decomposer_tEEEvPT2_PKT1_SB_iiT3_,"a",@progbits
	.sectionflags	@""
	.align	4
.nv.constant0._ZN3cub18CUB_300001_SM_10006detail10radix_sort30DeviceRadixSortHistogramKernelINS1_5radix10policy_hubIiNS0_8NullTypeEjE10Policy1000ELNS0_9SortOrderE0EijNS1_21identity_decomposer_tEEEvPT2_PKT1_SB_iiT3_:
	.zero		925


//--------------------- .nv.constant0._ZN3cub18CUB_300001_SM_10006detail10radix_sort31DeviceRadixSortSingleTileKernelINS1_5radix10policy_hubIiNS0_8NullTypeEjE10Policy1000ELNS0_9SortOrderE0EiS6_jNS1_21identity_decomposer_tEEEvPKT1_PSB_PKT2_PSF_T3_iiT4_ --------------------------
	.section	.nv.constant0._ZN3cub18CUB_300001_SM_10006detail10radix_sort31DeviceRadixSortSingleTileKernelINS1_5radix10policy_hubIiNS0_8NullTypeEjE10Policy1000ELNS0_9SortOrderE0EiS6_jNS1_21identity_decomposer_tEEEvPKT1_PSB_PKT2_PSF_T3_iiT4_,"a",@progbits
	.sectionflags	@""
	.align	4
.nv.constant0._ZN3cub18CUB_300001_SM_10006detail10radix_sort31DeviceRadixSortSingleTileKernelINS1_5radix10policy_hubIiNS0_8NullTypeEjE10Policy1000ELNS0_9SortOrderE0EiS6_jNS1_21identity_decomposer_tEEEvPKT1_PSB_PKT2_PSF_T3_iiT4_:
	.zero		941


//--------------------- .nv.constant0._ZN3cub18CUB_300001_SM_10006detail11EmptyKernelIvEEvv --------------------------
	.section	.nv.constant0._ZN3cub18CUB_300001_SM_10006detail11EmptyKernelIvEEvv,"a",@progbits
	.sectionflags	@""
	.align	4
.nv.constant0._ZN3cub18CUB_300001_SM_10006detail11EmptyKernelIvEEvv:
	.zero		896


//--------------------- SYMBOLS --------------------------

	.type		.nv.reservedSmem.offset0,@object
	.size		.nv.reservedSmem.offset0,0x4
	.type		.nv.reservedSmem.cap,@object
	.size		.nv.reservedSmem.cap,0x4
